//
// Generated by NVIDIA NVVM Compiler
//
// Compiler Build ID: CL-36424714
// Cuda compilation tools, release 13.0, V13.0.88
// Based on NVVM 20.0.0
//

.version 9.0
.target sm_100
.address_size 64

	// .globl	_Z17kernelSetCoherentP7double2iddd
.func  (.param .align 16 .b8 func_retval0[16]) __internal_trig_reduction_slowpathd
(
	.param .b64 __internal_trig_reduction_slowpathd_param_0
)
;
.extern .shared .align 16 .b8 sdata[];
.global .align 8 .b8 __cudart_i2opi_d[144] = {8, 93, 141, 31, 177, 95, 251, 107, 234, 146, 82, 138, 247, 57, 7, 61, 123, 241, 229, 235, 199, 186, 39, 117, 45, 234, 95, 158, 102, 63, 70, 79, 183, 9, 203, 39, 207, 126, 54, 109, 31, 109, 10, 90, 139, 17, 47, 239, 15, 152, 5, 222, 255, 151, 248, 31, 59, 40, 249, 189, 139, 95, 132, 156, 244, 57, 83, 131, 57, 214, 145, 57, 65, 126, 95, 180, 38, 112, 156, 233, 132, 68, 187, 46, 245, 53, 130, 232, 62, 167, 41, 177, 28, 235, 29, 254, 28, 146, 209, 9, 234, 46, 73, 6, 224, 210, 77, 66, 58, 110, 36, 183, 97, 197, 187, 222, 171, 99, 81, 254, 65, 144, 67, 60, 153, 149, 98, 219, 192, 221, 52, 245, 209, 87, 39, 252, 41, 21, 68, 78, 110, 131, 249, 162};
.global .align 16 .b8 __cudart_sin_cos_coeffs[128] = {70, 210, 176, 44, 241, 229, 90, 190, 146, 227, 172, 105, 227, 29, 199, 62, 161, 98, 219, 25, 160, 1, 42, 191, 24, 8, 17, 17, 17, 17, 129, 63, 84, 85, 85, 85, 85, 85, 197, 191, 0, 0, 0, 0, 0, 0, 0, 0, 0, 0, 0, 0, 0, 0, 0, 0, 100, 129, 253, 32, 131, 255, 168, 189, 40, 133, 239, 193, 167, 238, 33, 62, 217, 230, 6, 142, 79, 126, 146, 190, 233, 188, 221, 25, 160, 1, 250, 62, 71, 93, 193, 22, 108, 193, 86, 191, 81, 85, 85, 85, 85, 85, 165, 63, 0, 0, 0, 0, 0, 0, 224, 191, 0, 0, 0, 0, 0, 0, 240, 63};

.visible .entry _Z17kernelSetCoherentP7double2iddd(
	.param .u64 .ptr .align 1 _Z17kernelSetCoherentP7double2iddd_param_0,
	.param .u32 _Z17kernelSetCoherentP7double2iddd_param_1,
	.param .f64 _Z17kernelSetCoherentP7double2iddd_param_2,
	.param .f64 _Z17kernelSetCoherentP7double2iddd_param_3,
	.param .f64 _Z17kernelSetCoherentP7double2iddd_param_4
)
{
	.reg .pred 	%p<13>;
	.reg .b32 	%r<46>;
	.reg .b32 	%f<3>;
	.reg .b64 	%rd<13>;
	.reg .b64 	%fd<108>;

	ld.param.u64 	%rd1, [_Z17kernelSetCoherentP7double2iddd_param_0];
	ld.param.u32 	%r13, [_Z17kernelSetCoherentP7double2iddd_param_1];
	ld.param.f64 	%fd20, [_Z17kernelSetCoherentP7double2iddd_param_2];
	ld.param.f64 	%fd21, [_Z17kernelSetCoherentP7double2iddd_param_3];
	ld.param.f64 	%fd22, [_Z17kernelSetCoherentP7double2iddd_param_4];
	mov.u32 	%r14, %ctaid.x;
	mov.u32 	%r15, %ntid.x;
	mov.u32 	%r16, %tid.x;
	mad.lo.s32 	%r1, %r14, %r15, %r16;
	setp.ge.s32 	%p1, %r1, %r13;
	@%p1 bra 	$L__BB0_14;
	shr.u32 	%r17, %r13, 31;
	add.s32 	%r18, %r13, %r17;
	shr.s32 	%r19, %r18, 1;
	sub.s32 	%r20, %r1, %r19;
	cvt.rn.f64.s32 	%fd23, %r20;
	mul.f64 	%fd1, %fd20, %fd23;
	mul.f64 	%fd2, %fd21, 0d3FF6A09E667F3BCD;
	sub.f64 	%fd24, %fd1, %fd2;
	mul.f64 	%fd25, %fd24, %fd24;
	mul.f64 	%fd3, %fd25, 0dBFE0000000000000;
	fma.rn.f64 	%fd26, %fd3, 0d3FF71547652B82FE, 0d4338000000000000;
	{
	.reg .b32 %temp; 
	mov.b64 	{%r2, %temp}, %fd26;
	}
	mov.f64 	%fd27, 0dC338000000000000;
	add.rn.f64 	%fd28, %fd26, %fd27;
	fma.rn.f64 	%fd29, %fd28, 0dBFE62E42FEFA39EF, %fd3;
	fma.rn.f64 	%fd30, %fd28, 0dBC7ABC9E3B39803F, %fd29;
	fma.rn.f64 	%fd31, %fd30, 0d3E5ADE1569CE2BDF, 0d3E928AF3FCA213EA;
	fma.rn.f64 	%fd32, %fd31, %fd30, 0d3EC71DEE62401315;
	fma.rn.f64 	%fd33, %fd32, %fd30, 0d3EFA01997C89EB71;
	fma.rn.f64 	%fd34, %fd33, %fd30, 0d3F2A01A014761F65;
	fma.rn.f64 	%fd35, %fd34, %fd30, 0d3F56C16C1852B7AF;
	fma.rn.f64 	%fd36, %fd35, %fd30, 0d3F81111111122322;
	fma.rn.f64 	%fd37, %fd36, %fd30, 0d3FA55555555502A1;
	fma.rn.f64 	%fd38, %fd37, %fd30, 0d3FC5555555555511;
	fma.rn.f64 	%fd39, %fd38, %fd30, 0d3FE000000000000B;
	fma.rn.f64 	%fd40, %fd39, %fd30, 0d3FF0000000000000;
	fma.rn.f64 	%fd41, %fd40, %fd30, 0d3FF0000000000000;
	{
	.reg .b32 %temp; 
	mov.b64 	{%r3, %temp}, %fd41;
	}
	{
	.reg .b32 %temp; 
	mov.b64 	{%temp, %r4}, %fd41;
	}
	shl.b32 	%r21, %r2, 20;
	add.s32 	%r22, %r21, %r4;
	mov.b64 	%fd104, {%r3, %r22};
	{
	.reg .b32 %temp; 
	mov.b64 	{%temp, %r23}, %fd3;
	}
	mov.b32 	%f2, %r23;
	abs.f32 	%f1, %f2;
	setp.lt.f32 	%p2, %f1, 0f4086232B;
	@%p2 bra 	$L__BB0_4;
	setp.lt.f64 	%p3, %fd3, 0d0000000000000000;
	add.f64 	%fd42, %fd3, 0d7FF0000000000000;
	selp.f64 	%fd104, 0d0000000000000000, %fd42, %p3;
	setp.geu.f32 	%p4, %f1, 0f40874800;
	@%p4 bra 	$L__BB0_4;
	shr.u32 	%r24, %r2, 31;
	add.s32 	%r25, %r2, %r24;
	shr.s32 	%r26, %r25, 1;
	shl.b32 	%r27, %r26, 20;
	add.s32 	%r28, %r4, %r27;
	mov.b64 	%fd43, {%r3, %r28};
	sub.s32 	%r29, %r2, %r26;
	shl.b32 	%r30, %r29, 20;
	add.s32 	%r31, %r30, 1072693248;
	mov.b32 	%r32, 0;
	mov.b64 	%fd44, {%r32, %r31};
	mul.f64 	%fd104, %fd44, %fd43;
$L__BB0_4:
	mul.f64 	%fd45, %fd22, 0d3FF6A09E667F3BCD;
	mul.f64 	%fd46, %fd2, %fd45;
	mul.f64 	%fd47, %fd46, 0dBFE0000000000000;
	fma.rn.f64 	%fd8, %fd45, %fd1, %fd47;
	abs.f64 	%fd9, %fd8;
	setp.neu.f64 	%p5, %fd9, 0d7FF0000000000000;
	@%p5 bra 	$L__BB0_6;
	mov.f64 	%fd53, 0d0000000000000000;
	mul.rn.f64 	%fd106, %fd8, %fd53;
	mov.b32 	%r44, 1;
	bra.uni 	$L__BB0_9;
$L__BB0_6:
	mul.f64 	%fd48, %fd8, 0d3FE45F306DC9C883;
	cvt.rni.s32.f64 	%r43, %fd48;
	cvt.rn.f64.s32 	%fd49, %r43;
	fma.rn.f64 	%fd50, %fd49, 0dBFF921FB54442D18, %fd8;
	fma.rn.f64 	%fd51, %fd49, 0dBC91A62633145C00, %fd50;
	fma.rn.f64 	%fd106, %fd49, 0dB97B839A252049C0, %fd51;
	setp.ltu.f64 	%p6, %fd9, 0d41E0000000000000;
	@%p6 bra 	$L__BB0_8;
	{ // callseq 0, 0
	.param .b64 param0;
	st.param.f64 	[param0], %fd8;
	.param .align 16 .b8 retval0[16];
	call.uni (retval0), 
	__internal_trig_reduction_slowpathd, 
	(
	param0
	);
	ld.param.f64 	%fd106, [retval0];
	ld.param.b32 	%r43, [retval0+8];
	} // callseq 0
$L__BB0_8:
	add.s32 	%r44, %r43, 1;
$L__BB0_9:
	setp.neu.f64 	%p7, %fd9, 0d7FF0000000000000;
	shl.b32 	%r35, %r44, 6;
	cvt.u64.u32 	%rd2, %r35;
	and.b64  	%rd3, %rd2, 64;
	mov.u64 	%rd4, __cudart_sin_cos_coeffs;
	add.s64 	%rd5, %rd4, %rd3;
	mul.rn.f64 	%fd54, %fd106, %fd106;
	and.b32  	%r36, %r44, 1;
	setp.eq.b32 	%p8, %r36, 1;
	selp.f64 	%fd55, 0dBDA8FF8320FD8164, 0d3DE5DB65F9785EBA, %p8;
	ld.global.nc.v2.f64 	{%fd56, %fd57}, [%rd5];
	fma.rn.f64 	%fd58, %fd55, %fd54, %fd56;
	fma.rn.f64 	%fd59, %fd58, %fd54, %fd57;
	ld.global.nc.v2.f64 	{%fd60, %fd61}, [%rd5+16];
	fma.rn.f64 	%fd62, %fd59, %fd54, %fd60;
	fma.rn.f64 	%fd63, %fd62, %fd54, %fd61;
	ld.global.nc.v2.f64 	{%fd64, %fd65}, [%rd5+32];
	fma.rn.f64 	%fd66, %fd63, %fd54, %fd64;
	fma.rn.f64 	%fd67, %fd66, %fd54, %fd65;
	fma.rn.f64 	%fd68, %fd67, %fd106, %fd106;
	fma.rn.f64 	%fd69, %fd67, %fd54, 0d3FF0000000000000;
	selp.f64 	%fd70, %fd69, %fd68, %p8;
	and.b32  	%r37, %r44, 2;
	setp.eq.s32 	%p9, %r37, 0;
	mov.f64 	%fd71, 0d0000000000000000;
	sub.f64 	%fd72, %fd71, %fd70;
	selp.f64 	%fd15, %fd70, %fd72, %p9;
	@%p7 bra 	$L__BB0_11;
	mov.f64 	%fd78, 0d0000000000000000;
	mul.rn.f64 	%fd107, %fd8, %fd78;
	mov.b32 	%r45, 0;
	bra.uni 	$L__BB0_13;
$L__BB0_11:
	mul.f64 	%fd73, %fd8, 0d3FE45F306DC9C883;
	cvt.rni.s32.f64 	%r45, %fd73;
	cvt.rn.f64.s32 	%fd74, %r45;
	fma.rn.f64 	%fd75, %fd74, 0dBFF921FB54442D18, %fd8;
	fma.rn.f64 	%fd76, %fd74, 0dBC91A62633145C00, %fd75;
	fma.rn.f64 	%fd107, %fd74, 0dB97B839A252049C0, %fd76;
	setp.ltu.f64 	%p10, %fd9, 0d41E0000000000000;
	@%p10 bra 	$L__BB0_13;
	{ // callseq 1, 0
	.param .b64 param0;
	st.param.f64 	[param0], %fd8;
	.param .align 16 .b8 retval0[16];
	call.uni (retval0), 
	__internal_trig_reduction_slowpathd, 
	(
	param0
	);
	ld.param.f64 	%fd107, [retval0];
	ld.param.b32 	%r45, [retval0+8];
	} // callseq 1
$L__BB0_13:
	shl.b32 	%r40, %r45, 6;
	cvt.u64.u32 	%rd6, %r40;
	and.b64  	%rd7, %rd6, 64;
	add.s64 	%rd9, %rd4, %rd7;
	mul.rn.f64 	%fd79, %fd107, %fd107;
	and.b32  	%r41, %r45, 1;
	setp.eq.b32 	%p11, %r41, 1;
	selp.f64 	%fd80, 0dBDA8FF8320FD8164, 0d3DE5DB65F9785EBA, %p11;
	ld.global.nc.v2.f64 	{%fd81, %fd82}, [%rd9];
	fma.rn.f64 	%fd83, %fd80, %fd79, %fd81;
	fma.rn.f64 	%fd84, %fd83, %fd79, %fd82;
	ld.global.nc.v2.f64 	{%fd85, %fd86}, [%rd9+16];
	fma.rn.f64 	%fd87, %fd84, %fd79, %fd85;
	fma.rn.f64 	%fd88, %fd87, %fd79, %fd86;
	ld.global.nc.v2.f64 	{%fd89, %fd90}, [%rd9+32];
	fma.rn.f64 	%fd91, %fd88, %fd79, %fd89;
	fma.rn.f64 	%fd92, %fd91, %fd79, %fd90;
	fma.rn.f64 	%fd93, %fd92, %fd107, %fd107;
	fma.rn.f64 	%fd94, %fd92, %fd79, 0d3FF0000000000000;
	selp.f64 	%fd95, %fd94, %fd93, %p11;
	and.b32  	%r42, %r45, 2;
	setp.eq.s32 	%p12, %r42, 0;
	mov.f64 	%fd96, 0d0000000000000000;
	sub.f64 	%fd97, %fd96, %fd95;
	selp.f64 	%fd98, %fd95, %fd97, %p12;
	mul.f64 	%fd99, %fd104, 0d3FE8093870155910;
	sqrt.rn.f64 	%fd100, %fd20;
	mul.f64 	%fd101, %fd100, %fd99;
	mul.f64 	%fd102, %fd101, %fd15;
	mul.f64 	%fd103, %fd101, %fd98;
	cvta.to.global.u64 	%rd10, %rd1;
	mul.wide.s32 	%rd11, %r1, 16;
	add.s64 	%rd12, %rd10, %rd11;
	st.global.v2.f64 	[%rd12], {%fd102, %fd103};
$L__BB0_14:
	ret;

}
	// .globl	_Z13kernelSetFockP7double2idi
.visible .entry _Z13kernelSetFockP7double2idi(
	.param .u64 .ptr .align 1 _Z13kernelSetFockP7double2idi_param_0,
	.param .u32 _Z13kernelSetFockP7double2idi_param_1,
	.param .f64 _Z13kernelSetFockP7double2idi_param_2,
	.param .u32 _Z13kernelSetFockP7double2idi_param_3
)
{
	.reg .pred 	%p<11>;
	.reg .b32 	%r<65>;
	.reg .b32 	%f<3>;
	.reg .b64 	%rd<5>;
	.reg .b64 	%fd<103>;

	ld.param.u64 	%rd1, [_Z13kernelSetFockP7double2idi_param_0];
	ld.param.u32 	%r24, [_Z13kernelSetFockP7double2idi_param_1];
	ld.param.f64 	%fd27, [_Z13kernelSetFockP7double2idi_param_2];
	ld.param.u32 	%r25, [_Z13kernelSetFockP7double2idi_param_3];
	mov.u32 	%r26, %ctaid.x;
	mov.u32 	%r27, %ntid.x;
	mov.u32 	%r28, %tid.x;
	mad.lo.s32 	%r1, %r26, %r27, %r28;
	setp.ge.s32 	%p1, %r1, %r24;
	mov.f64 	%fd101, 0d3FF0000000000000;
	@%p1 bra 	$L__BB1_14;
	shr.u32 	%r29, %r24, 31;
	add.s32 	%r30, %r24, %r29;
	shr.s32 	%r31, %r30, 1;
	sub.s32 	%r32, %r1, %r31;
	cvt.rn.f64.s32 	%fd29, %r32;
	mul.f64 	%fd1, %fd27, %fd29;
	setp.lt.s32 	%p2, %r25, 1;
	mov.f64 	%fd100, 0d3FF0000000000000;
	@%p2 bra 	$L__BB1_10;
	add.f64 	%fd2, %fd1, %fd1;
	setp.eq.s32 	%p3, %r25, 1;
	mov.f64 	%fd100, %fd2;
	@%p3 bra 	$L__BB1_10;
	add.s32 	%r2, %r25, -1;
	add.s32 	%r34, %r25, -2;
	and.b32  	%r3, %r2, 3;
	setp.lt.u32 	%p4, %r34, 3;
	mov.f64 	%fd94, 0d3FF0000000000000;
	mov.b32 	%r64, 1;
	mov.f64 	%fd101, %fd94;
	mov.f64 	%fd100, %fd2;
	@%p4 bra 	$L__BB1_7;
	and.b32  	%r37, %r2, -4;
	neg.s32 	%r59, %r37;
	mov.f64 	%fd94, 0d3FF0000000000000;
	mov.b32 	%r60, 2;
	mov.b32 	%r58, 4;
	mov.f64 	%fd100, %fd2;
$L__BB1_5:
	mul.f64 	%fd34, %fd2, %fd100;
	add.s32 	%r38, %r58, -2;
	cvt.rn.f64.u32 	%fd35, %r38;
	mul.f64 	%fd36, %fd94, %fd35;
	sub.f64 	%fd37, %fd34, %fd36;
	add.s32 	%r39, %r60, 3;
	cvt.rn.f64.u32 	%fd38, %r60;
	mul.f64 	%fd39, %fd101, %fd38;
	mul.f64 	%fd40, %fd2, %fd37;
	add.s32 	%r40, %r58, 4;
	cvt.rn.f64.u32 	%fd41, %r58;
	mul.f64 	%fd42, %fd100, %fd41;
	sub.f64 	%fd43, %fd40, %fd42;
	add.s32 	%r41, %r60, 1;
	cvt.rn.f64.u32 	%fd44, %r41;
	mul.f64 	%fd45, %fd39, %fd44;
	mul.f64 	%fd46, %fd2, %fd43;
	add.s32 	%r42, %r58, 2;
	cvt.rn.f64.u32 	%fd47, %r42;
	mul.f64 	%fd48, %fd37, %fd47;
	sub.f64 	%fd94, %fd46, %fd48;
	add.s32 	%r43, %r60, 2;
	cvt.rn.f64.u32 	%fd49, %r43;
	mul.f64 	%fd50, %fd45, %fd49;
	mul.f64 	%fd51, %fd2, %fd94;
	cvt.rn.f64.u32 	%fd52, %r40;
	mul.f64 	%fd53, %fd43, %fd52;
	sub.f64 	%fd100, %fd51, %fd53;
	cvt.rn.f64.u32 	%fd54, %r39;
	mul.f64 	%fd101, %fd50, %fd54;
	add.s32 	%r60, %r60, 4;
	add.s32 	%r59, %r59, 4;
	add.s32 	%r58, %r58, 8;
	setp.ne.s32 	%p5, %r59, 0;
	@%p5 bra 	$L__BB1_5;
	add.s32 	%r64, %r60, -1;
$L__BB1_7:
	setp.eq.s32 	%p6, %r3, 0;
	@%p6 bra 	$L__BB1_10;
	shl.b32 	%r63, %r64, 1;
	neg.s32 	%r62, %r3;
$L__BB1_9:
	.pragma "nounroll";
	mov.f64 	%fd16, %fd100;
	mul.f64 	%fd55, %fd2, %fd16;
	cvt.rn.f64.u32 	%fd56, %r63;
	mul.f64 	%fd57, %fd94, %fd56;
	sub.f64 	%fd100, %fd55, %fd57;
	add.s32 	%r64, %r64, 1;
	cvt.rn.f64.u32 	%fd58, %r64;
	mul.f64 	%fd101, %fd101, %fd58;
	add.s32 	%r63, %r63, 2;
	add.s32 	%r62, %r62, 1;
	setp.ne.s32 	%p7, %r62, 0;
	mov.f64 	%fd94, %fd16;
	@%p7 bra 	$L__BB1_9;
$L__BB1_10:
	mov.b32 	%r44, 1;
	shl.b32 	%r45, %r44, %r25;
	cvt.rn.f64.s32 	%fd59, %r45;
	mul.f64 	%fd60, %fd101, %fd59;
	sqrt.rn.f64 	%fd61, %fd60;
	mov.f64 	%fd62, 0d3FE8093870155910;
	div.rn.f64 	%fd63, %fd62, %fd61;
	mul.f64 	%fd21, %fd100, %fd63;
	mul.f64 	%fd64, %fd1, %fd1;
	mul.f64 	%fd22, %fd64, 0dBFE0000000000000;
	fma.rn.f64 	%fd65, %fd22, 0d3FF71547652B82FE, 0d4338000000000000;
	{
	.reg .b32 %temp; 
	mov.b64 	{%r21, %temp}, %fd65;
	}
	mov.f64 	%fd66, 0dC338000000000000;
	add.rn.f64 	%fd67, %fd65, %fd66;
	fma.rn.f64 	%fd68, %fd67, 0dBFE62E42FEFA39EF, %fd22;
	fma.rn.f64 	%fd69, %fd67, 0dBC7ABC9E3B39803F, %fd68;
	fma.rn.f64 	%fd70, %fd69, 0d3E5ADE1569CE2BDF, 0d3E928AF3FCA213EA;
	fma.rn.f64 	%fd71, %fd70, %fd69, 0d3EC71DEE62401315;
	fma.rn.f64 	%fd72, %fd71, %fd69, 0d3EFA01997C89EB71;
	fma.rn.f64 	%fd73, %fd72, %fd69, 0d3F2A01A014761F65;
	fma.rn.f64 	%fd74, %fd73, %fd69, 0d3F56C16C1852B7AF;
	fma.rn.f64 	%fd75, %fd74, %fd69, 0d3F81111111122322;
	fma.rn.f64 	%fd76, %fd75, %fd69, 0d3FA55555555502A1;
	fma.rn.f64 	%fd77, %fd76, %fd69, 0d3FC5555555555511;
	fma.rn.f64 	%fd78, %fd77, %fd69, 0d3FE000000000000B;
	fma.rn.f64 	%fd79, %fd78, %fd69, 0d3FF0000000000000;
	fma.rn.f64 	%fd80, %fd79, %fd69, 0d3FF0000000000000;
	{
	.reg .b32 %temp; 
	mov.b64 	{%r22, %temp}, %fd80;
	}
	{
	.reg .b32 %temp; 
	mov.b64 	{%temp, %r23}, %fd80;
	}
	shl.b32 	%r46, %r21, 20;
	add.s32 	%r47, %r46, %r23;
	mov.b64 	%fd102, {%r22, %r47};
	{
	.reg .b32 %temp; 
	mov.b64 	{%temp, %r48}, %fd22;
	}
	mov.b32 	%f2, %r48;
	abs.f32 	%f1, %f2;
	setp.lt.f32 	%p8, %f1, 0f4086232B;
	@%p8 bra 	$L__BB1_13;
	setp.lt.f64 	%p9, %fd22, 0d0000000000000000;
	add.f64 	%fd81, %fd22, 0d7FF0000000000000;
	selp.f64 	%fd102, 0d0000000000000000, %fd81, %p9;
	setp.geu.f32 	%p10, %f1, 0f40874800;
	@%p10 bra 	$L__BB1_13;
	shr.u32 	%r49, %r21, 31;
	add.s32 	%r50, %r21, %r49;
	shr.s32 	%r51, %r50, 1;
	shl.b32 	%r52, %r51, 20;
	add.s32 	%r53, %r23, %r52;
	mov.b64 	%fd82, {%r22, %r53};
	sub.s32 	%r54, %r21, %r51;
	shl.b32 	%r55, %r54, 20;
	add.s32 	%r56, %r55, 1072693248;
	mov.b32 	%r57, 0;
	mov.b64 	%fd83, {%r57, %r56};
	mul.f64 	%fd102, %fd83, %fd82;
$L__BB1_13:
	mul.f64 	%fd84, %fd21, %fd102;
	sqrt.rn.f64 	%fd85, %fd27;
	mul.f64 	%fd86, %fd85, %fd84;
	cvta.to.global.u64 	%rd2, %rd1;
	mul.wide.s32 	%rd3, %r1, 16;
	add.s64 	%rd4, %rd2, %rd3;
	mov.f64 	%fd87, 0d0000000000000000;
	st.global.v2.f64 	[%rd4], {%fd86, %fd87};
$L__BB1_14:
	ret;

}
	// .globl	_Z14kernelSetFocksP7double2idPKS_i
.visible .entry _Z14kernelSetFocksP7double2idPKS_i(
	.param .u64 .ptr .align 1 _Z14kernelSetFocksP7double2idPKS_i_param_0,
	.param .u32 _Z14kernelSetFocksP7double2idPKS_i_param_1,
	.param .f64 _Z14kernelSetFocksP7double2idPKS_i_param_2,
	.param .u64 .ptr .align 1 _Z14kernelSetFocksP7double2idPKS_i_param_3,
	.param .u32 _Z14kernelSetFocksP7double2idPKS_i_param_4
)
{
	.reg .pred 	%p<14>;
	.reg .b32 	%r<96>;
	.reg .b32 	%f<3>;
	.reg .b64 	%rd<19>;
	.reg .b64 	%fd<223>;

	ld.param.u32 	%r22, [_Z14kernelSetFocksP7double2idPKS_i_param_1];
	ld.param.u64 	%rd9, [_Z14kernelSetFocksP7double2idPKS_i_param_3];
	cvta.to.global.u64 	%rd1, %rd9;
	mov.u32 	%r24, %ctaid.x;
	mov.u32 	%r25, %ntid.x;
	mov.u32 	%r26, %tid.x;
	mad.lo.s32 	%r1, %r24, %r25, %r26;
	setp.ge.s32 	%p1, %r1, %r22;
	@%p1 bra 	$L__BB2_19;
	ld.param.f64 	%fd189, [_Z14kernelSetFocksP7double2idPKS_i_param_2];
	shr.u32 	%r27, %r22, 31;
	add.s32 	%r28, %r22, %r27;
	shr.s32 	%r29, %r28, 1;
	neg.s32 	%r2, %r29;
	sub.s32 	%r30, %r1, %r29;
	cvt.rn.f64.s32 	%fd51, %r30;
	mul.f64 	%fd1, %fd189, %fd51;
	mul.f64 	%fd52, %fd1, %fd1;
	mul.f64 	%fd2, %fd52, 0dBFE0000000000000;
	fma.rn.f64 	%fd53, %fd2, 0d3FF71547652B82FE, 0d4338000000000000;
	{
	.reg .b32 %temp; 
	mov.b64 	{%r3, %temp}, %fd53;
	}
	mov.f64 	%fd54, 0dC338000000000000;
	add.rn.f64 	%fd55, %fd53, %fd54;
	fma.rn.f64 	%fd56, %fd55, 0dBFE62E42FEFA39EF, %fd2;
	fma.rn.f64 	%fd57, %fd55, 0dBC7ABC9E3B39803F, %fd56;
	fma.rn.f64 	%fd58, %fd57, 0d3E5ADE1569CE2BDF, 0d3E928AF3FCA213EA;
	fma.rn.f64 	%fd59, %fd58, %fd57, 0d3EC71DEE62401315;
	fma.rn.f64 	%fd60, %fd59, %fd57, 0d3EFA01997C89EB71;
	fma.rn.f64 	%fd61, %fd60, %fd57, 0d3F2A01A014761F65;
	fma.rn.f64 	%fd62, %fd61, %fd57, 0d3F56C16C1852B7AF;
	fma.rn.f64 	%fd63, %fd62, %fd57, 0d3F81111111122322;
	fma.rn.f64 	%fd64, %fd63, %fd57, 0d3FA55555555502A1;
	fma.rn.f64 	%fd65, %fd64, %fd57, 0d3FC5555555555511;
	fma.rn.f64 	%fd66, %fd65, %fd57, 0d3FE000000000000B;
	fma.rn.f64 	%fd67, %fd66, %fd57, 0d3FF0000000000000;
	fma.rn.f64 	%fd68, %fd67, %fd57, 0d3FF0000000000000;
	{
	.reg .b32 %temp; 
	mov.b64 	{%r4, %temp}, %fd68;
	}
	{
	.reg .b32 %temp; 
	mov.b64 	{%temp, %r5}, %fd68;
	}
	shl.b32 	%r31, %r3, 20;
	add.s32 	%r32, %r31, %r5;
	mov.b64 	%fd195, {%r4, %r32};
	{
	.reg .b32 %temp; 
	mov.b64 	{%temp, %r33}, %fd2;
	}
	mov.b32 	%f2, %r33;
	abs.f32 	%f1, %f2;
	setp.lt.f32 	%p2, %f1, 0f4086232B;
	@%p2 bra 	$L__BB2_4;
	setp.lt.f64 	%p3, %fd2, 0d0000000000000000;
	add.f64 	%fd69, %fd2, 0d7FF0000000000000;
	selp.f64 	%fd195, 0d0000000000000000, %fd69, %p3;
	setp.geu.f32 	%p4, %f1, 0f40874800;
	@%p4 bra 	$L__BB2_4;
	shr.u32 	%r34, %r3, 31;
	add.s32 	%r35, %r3, %r34;
	shr.s32 	%r36, %r35, 1;
	shl.b32 	%r37, %r36, 20;
	add.s32 	%r38, %r5, %r37;
	mov.b64 	%fd70, {%r4, %r38};
	sub.s32 	%r39, %r3, %r36;
	shl.b32 	%r40, %r39, 20;
	add.s32 	%r41, %r40, 1072693248;
	mov.b32 	%r42, 0;
	mov.b64 	%fd71, {%r42, %r41};
	mul.f64 	%fd195, %fd71, %fd70;
$L__BB2_4:
	ld.param.u32 	%r86, [_Z14kernelSetFocksP7double2idPKS_i_param_4];
	ld.param.f64 	%fd190, [_Z14kernelSetFocksP7double2idPKS_i_param_2];
	sqrt.rn.f64 	%fd73, %fd190;
	mul.f64 	%fd7, %fd73, %fd195;
	add.f64 	%fd202, %fd1, %fd1;
	setp.lt.s32 	%p5, %r86, 1;
	mov.f64 	%fd221, 0d0000000000000000;
	mov.f64 	%fd222, %fd221;
	@%p5 bra 	$L__BB2_18;
	ld.param.u32 	%r87, [_Z14kernelSetFocksP7double2idPKS_i_param_4];
	setp.lt.u32 	%p6, %r87, 4;
	mov.f64 	%fd210, 0d3FF0000000000000;
	mov.b32 	%r93, 0;
	mov.f64 	%fd222, 0d0000000000000000;
	mov.f64 	%fd221, %fd222;
	mov.f64 	%fd201, %fd210;
	@%p6 bra 	$L__BB2_12;
	add.s64 	%rd17, %rd1, 32;
	mov.f64 	%fd210, 0d3FF0000000000000;
	mov.b32 	%r92, 0;
	mov.f64 	%fd222, 0d0000000000000000;
	mov.b32 	%r91, 4;
	mov.b32 	%r90, -1;
$L__BB2_7:
	add.s32 	%r9, %r90, 1;
	setp.eq.s32 	%p7, %r9, 0;
	cvt.rn.f64.u32 	%fd79, %r92;
	mul.f64 	%fd80, %fd210, %fd79;
	selp.f64 	%fd14, %fd210, %fd80, %p7;
	mov.f64 	%fd203, %fd201;
	@%p7 bra 	$L__BB2_9;
	ld.param.f64 	%fd191, [_Z14kernelSetFocksP7double2idPKS_i_param_2];
	mov.u32 	%r47, %ctaid.x;
	mov.u32 	%r48, %ntid.x;
	mov.u32 	%r49, %tid.x;
	mad.lo.s32 	%r50, %r47, %r48, %r49;
	add.s32 	%r51, %r2, %r50;
	cvt.rn.f64.s32 	%fd81, %r51;
	mul.f64 	%fd82, %fd191, %fd81;
	fma.rn.f64 	%fd83, %fd191, %fd81, %fd82;
	mul.f64 	%fd84, %fd83, %fd202;
	cvt.rn.f64.s32 	%fd85, %r90;
	add.f64 	%fd86, %fd85, %fd85;
	mul.f64 	%fd87, %fd201, %fd86;
	sub.f64 	%fd203, %fd84, %fd87;
	mov.f64 	%fd201, %fd202;
	mov.f64 	%fd202, %fd203;
$L__BB2_9:
	setp.eq.s32 	%p8, %r90, -1;
	mov.b32 	%r52, 1;
	shl.b32 	%r53, %r52, %r92;
	cvt.rn.f64.u32 	%fd88, %r53;
	mul.f64 	%fd89, %fd14, %fd88;
	sqrt.rn.f64 	%fd90, %fd89;
	mov.f64 	%fd91, 0d3FE8093870155910;
	div.rn.f64 	%fd92, %fd91, %fd90;
	mul.f64 	%fd93, %fd92, %fd203;
	mul.f64 	%fd94, %fd7, %fd93;
	ld.global.v2.f64 	{%fd95, %fd96}, [%rd17+-32];
	mul.f64 	%fd97, %fd95, %fd94;
	mul.f64 	%fd98, %fd96, 0d0000000000000000;
	sub.f64 	%fd99, %fd97, %fd98;
	mul.f64 	%fd100, %fd96, %fd94;
	fma.rn.f64 	%fd101, %fd95, 0d0000000000000000, %fd100;
	add.f64 	%fd19, %fd222, %fd99;
	add.f64 	%fd20, %fd221, %fd101;
	@%p8 bra 	$L__BB2_11;
	ld.param.f64 	%fd192, [_Z14kernelSetFocksP7double2idPKS_i_param_2];
	mov.u32 	%r54, %ctaid.x;
	mov.u32 	%r55, %ntid.x;
	mov.u32 	%r56, %tid.x;
	mad.lo.s32 	%r57, %r54, %r55, %r56;
	add.s32 	%r58, %r2, %r57;
	cvt.rn.f64.s32 	%fd102, %r58;
	mul.f64 	%fd103, %fd192, %fd102;
	fma.rn.f64 	%fd104, %fd192, %fd102, %fd103;
	mul.f64 	%fd105, %fd104, %fd202;
	add.s32 	%r59, %r91, -4;
	cvt.rn.f64.u32 	%fd106, %r59;
	mul.f64 	%fd107, %fd201, %fd106;
	sub.f64 	%fd21, %fd105, %fd107;
	mov.f64 	%fd201, %fd202;
	mov.f64 	%fd202, %fd21;
$L__BB2_11:
	ld.param.u32 	%r88, [_Z14kernelSetFocksP7double2idPKS_i_param_4];
	ld.param.f64 	%fd193, [_Z14kernelSetFocksP7double2idPKS_i_param_2];
	add.s32 	%r60, %r92, 1;
	cvt.rn.f64.u32 	%fd108, %r60;
	mul.f64 	%fd109, %fd14, %fd108;
	mov.b32 	%r61, 2;
	shl.b32 	%r62, %r61, %r9;
	cvt.rn.f64.u32 	%fd110, %r62;
	mul.f64 	%fd111, %fd109, %fd110;
	sqrt.rn.f64 	%fd112, %fd111;
	mov.f64 	%fd113, 0d3FE8093870155910;
	div.rn.f64 	%fd114, %fd113, %fd112;
	mul.f64 	%fd115, %fd114, %fd202;
	mul.f64 	%fd116, %fd7, %fd115;
	ld.global.v2.f64 	{%fd117, %fd118}, [%rd17+-16];
	mul.f64 	%fd119, %fd117, %fd116;
	mul.f64 	%fd120, %fd118, 0d0000000000000000;
	sub.f64 	%fd121, %fd119, %fd120;
	mul.f64 	%fd122, %fd118, %fd116;
	fma.rn.f64 	%fd123, %fd117, 0d0000000000000000, %fd122;
	add.f64 	%fd124, %fd19, %fd121;
	add.f64 	%fd125, %fd20, %fd123;
	add.s32 	%r63, %r92, 2;
	cvt.rn.f64.u32 	%fd126, %r63;
	mul.f64 	%fd127, %fd109, %fd126;
	mov.u32 	%r64, %ctaid.x;
	mov.u32 	%r65, %ntid.x;
	mov.u32 	%r66, %tid.x;
	mad.lo.s32 	%r67, %r64, %r65, %r66;
	add.s32 	%r68, %r2, %r67;
	cvt.rn.f64.s32 	%fd128, %r68;
	mul.f64 	%fd129, %fd193, %fd128;
	fma.rn.f64 	%fd130, %fd193, %fd128, %fd129;
	mul.f64 	%fd131, %fd130, %fd202;
	add.s32 	%r69, %r91, -2;
	cvt.rn.f64.u32 	%fd132, %r69;
	mul.f64 	%fd133, %fd201, %fd132;
	sub.f64 	%fd201, %fd131, %fd133;
	mov.b32 	%r70, 4;
	shl.b32 	%r71, %r70, %r9;
	cvt.rn.f64.u32 	%fd134, %r71;
	mul.f64 	%fd135, %fd127, %fd134;
	sqrt.rn.f64 	%fd136, %fd135;
	div.rn.f64 	%fd137, %fd113, %fd136;
	mul.f64 	%fd138, %fd137, %fd201;
	mul.f64 	%fd139, %fd7, %fd138;
	ld.global.v2.f64 	{%fd140, %fd141}, [%rd17];
	mul.f64 	%fd142, %fd140, %fd139;
	mul.f64 	%fd143, %fd141, 0d0000000000000000;
	sub.f64 	%fd144, %fd142, %fd143;
	mul.f64 	%fd145, %fd141, %fd139;
	fma.rn.f64 	%fd146, %fd140, 0d0000000000000000, %fd145;
	add.f64 	%fd147, %fd124, %fd144;
	add.f64 	%fd148, %fd125, %fd146;
	add.s32 	%r72, %r92, 3;
	cvt.rn.f64.u32 	%fd149, %r72;
	mul.f64 	%fd210, %fd127, %fd149;
	mul.f64 	%fd150, %fd130, %fd201;
	cvt.rn.f64.u32 	%fd151, %r91;
	mul.f64 	%fd152, %fd202, %fd151;
	sub.f64 	%fd202, %fd150, %fd152;
	mov.b32 	%r73, 8;
	shl.b32 	%r74, %r73, %r9;
	cvt.rn.f64.s32 	%fd153, %r74;
	mul.f64 	%fd154, %fd210, %fd153;
	sqrt.rn.f64 	%fd155, %fd154;
	div.rn.f64 	%fd156, %fd113, %fd155;
	mul.f64 	%fd157, %fd156, %fd202;
	mul.f64 	%fd158, %fd7, %fd157;
	ld.global.v2.f64 	{%fd159, %fd160}, [%rd17+16];
	mul.f64 	%fd161, %fd159, %fd158;
	mul.f64 	%fd162, %fd160, 0d0000000000000000;
	sub.f64 	%fd163, %fd161, %fd162;
	mul.f64 	%fd164, %fd160, %fd158;
	fma.rn.f64 	%fd165, %fd159, 0d0000000000000000, %fd164;
	add.f64 	%fd222, %fd147, %fd163;
	add.f64 	%fd221, %fd148, %fd165;
	add.s32 	%r92, %r92, 4;
	add.s32 	%r91, %r91, 8;
	add.s32 	%r90, %r90, 4;
	add.s64 	%rd17, %rd17, 64;
	and.b32  	%r93, %r88, 2147483644;
	setp.ne.s32 	%p9, %r92, %r93;
	@%p9 bra 	$L__BB2_7;
$L__BB2_12:
	ld.param.u32 	%r89, [_Z14kernelSetFocksP7double2idPKS_i_param_4];
	and.b32  	%r15, %r89, 3;
	setp.eq.s32 	%p10, %r15, 0;
	@%p10 bra 	$L__BB2_18;
	ld.param.u64 	%rd16, [_Z14kernelSetFocksP7double2idPKS_i_param_3];
	mul.wide.u32 	%rd10, %r93, 16;
	cvta.to.global.u64 	%rd11, %rd16;
	add.s64 	%rd18, %rd11, %rd10;
	add.s32 	%r95, %r93, -1;
	neg.s32 	%r94, %r15;
$L__BB2_14:
	.pragma "nounroll";
	mov.u32 	%r19, %r95;
	add.s32 	%r95, %r19, 1;
	setp.eq.s32 	%p11, %r95, 0;
	cvt.rn.f64.u32 	%fd166, %r95;
	mul.f64 	%fd167, %fd210, %fd166;
	selp.f64 	%fd210, %fd210, %fd167, %p11;
	mov.f64 	%fd220, %fd201;
	@%p11 bra 	$L__BB2_17;
	setp.ne.s32 	%p12, %r95, 1;
	mov.f64 	%fd220, %fd202;
	@%p12 bra 	$L__BB2_16;
	bra.uni 	$L__BB2_17;
$L__BB2_16:
	ld.param.f64 	%fd194, [_Z14kernelSetFocksP7double2idPKS_i_param_2];
	mov.u32 	%r75, %ctaid.x;
	mov.u32 	%r76, %ntid.x;
	mov.u32 	%r77, %tid.x;
	mad.lo.s32 	%r78, %r75, %r76, %r77;
	add.s32 	%r79, %r2, %r78;
	cvt.rn.f64.s32 	%fd168, %r79;
	mul.f64 	%fd169, %fd194, %fd168;
	fma.rn.f64 	%fd170, %fd194, %fd168, %fd169;
	mul.f64 	%fd171, %fd170, %fd202;
	cvt.rn.f64.s32 	%fd172, %r19;
	add.f64 	%fd173, %fd172, %fd172;
	mul.f64 	%fd174, %fd201, %fd173;
	sub.f64 	%fd220, %fd171, %fd174;
	mov.f64 	%fd201, %fd202;
	mov.f64 	%fd202, %fd220;
$L__BB2_17:
	mov.b32 	%r80, 1;
	shl.b32 	%r81, %r80, %r95;
	cvt.rn.f64.s32 	%fd175, %r81;
	mul.f64 	%fd176, %fd210, %fd175;
	sqrt.rn.f64 	%fd177, %fd176;
	mov.f64 	%fd178, 0d3FE8093870155910;
	div.rn.f64 	%fd179, %fd178, %fd177;
	mul.f64 	%fd180, %fd179, %fd220;
	mul.f64 	%fd181, %fd7, %fd180;
	ld.global.v2.f64 	{%fd182, %fd183}, [%rd18];
	mul.f64 	%fd184, %fd182, %fd181;
	mul.f64 	%fd185, %fd183, 0d0000000000000000;
	sub.f64 	%fd186, %fd184, %fd185;
	mul.f64 	%fd187, %fd183, %fd181;
	fma.rn.f64 	%fd188, %fd182, 0d0000000000000000, %fd187;
	add.f64 	%fd222, %fd222, %fd186;
	add.f64 	%fd221, %fd221, %fd188;
	add.s64 	%rd18, %rd18, 16;
	add.s32 	%r94, %r94, 1;
	setp.ne.s32 	%p13, %r94, 0;
	@%p13 bra 	$L__BB2_14;
$L__BB2_18:
	ld.param.u64 	%rd15, [_Z14kernelSetFocksP7double2idPKS_i_param_0];
	mov.u32 	%r82, %ctaid.x;
	mov.u32 	%r83, %ntid.x;
	mov.u32 	%r84, %tid.x;
	mad.lo.s32 	%r85, %r82, %r83, %r84;
	cvta.to.global.u64 	%rd12, %rd15;
	mul.wide.s32 	%rd13, %r85, 16;
	add.s64 	%rd14, %rd12, %rd13;
	st.global.v2.f64 	[%rd14], {%fd222, %fd221};
$L__BB2_19:
	ret;

}
	// .globl	_Z19kernelApplyOneModeQP7double2miPKiPKdPKmd
.visible .entry _Z19kernelApplyOneModeQP7double2miPKiPKdPKmd(
	.param .u64 .ptr .align 1 _Z19kernelApplyOneModeQP7double2miPKiPKdPKmd_param_0,
	.param .u64 _Z19kernelApplyOneModeQP7double2miPKiPKdPKmd_param_1,
	.param .u32 _Z19kernelApplyOneModeQP7double2miPKiPKdPKmd_param_2,
	.param .u64 .ptr .align 1 _Z19kernelApplyOneModeQP7double2miPKiPKdPKmd_param_3,
	.param .u64 .ptr .align 1 _Z19kernelApplyOneModeQP7double2miPKiPKdPKmd_param_4,
	.param .u64 .ptr .align 1 _Z19kernelApplyOneModeQP7double2miPKiPKdPKmd_param_5,
	.param .f64 _Z19kernelApplyOneModeQP7double2miPKiPKdPKmd_param_6
)
{
	.reg .pred 	%p<10>;
	.reg .b32 	%r<40>;
	.reg .b64 	%rd<27>;
	.reg .b64 	%fd<78>;

	ld.param.u64 	%rd3, [_Z19kernelApplyOneModeQP7double2miPKiPKdPKmd_param_0];
	ld.param.u64 	%rd7, [_Z19kernelApplyOneModeQP7double2miPKiPKdPKmd_param_1];
	ld.param.u32 	%r9, [_Z19kernelApplyOneModeQP7double2miPKiPKdPKmd_param_2];
	ld.param.u64 	%rd4, [_Z19kernelApplyOneModeQP7double2miPKiPKdPKmd_param_3];
	ld.param.u64 	%rd5, [_Z19kernelApplyOneModeQP7double2miPKiPKdPKmd_param_4];
	ld.param.u64 	%rd6, [_Z19kernelApplyOneModeQP7double2miPKiPKdPKmd_param_5];
	ld.param.f64 	%fd15, [_Z19kernelApplyOneModeQP7double2miPKiPKdPKmd_param_6];
	mov.u32 	%r10, %ctaid.x;
	mov.u32 	%r11, %ntid.x;
	mov.u32 	%r12, %tid.x;
	mad.lo.s32 	%r13, %r10, %r11, %r12;
	cvt.u64.u32 	%rd1, %r13;
	setp.le.u64 	%p1, %rd7, %rd1;
	@%p1 bra 	$L__BB3_11;
	cvta.to.global.u64 	%rd8, %rd4;
	cvta.to.global.u64 	%rd9, %rd5;
	cvta.to.global.u64 	%rd10, %rd6;
	cvta.to.global.u64 	%rd11, %rd3;
	mul.wide.s32 	%rd12, %r9, 4;
	add.s64 	%rd13, %rd8, %rd12;
	ld.global.u32 	%r14, [%rd13];
	mov.b32 	%r15, 1;
	shl.b32 	%r16, %r15, %r14;
	mul.wide.s32 	%rd14, %r9, 8;
	add.s64 	%rd15, %rd9, %rd14;
	ld.global.f64 	%fd16, [%rd15];
	add.s64 	%rd16, %rd10, %rd14;
	ld.global.u32 	%r17, [%rd16];
	shr.u64 	%rd17, %rd1, %r17;
	mov.b32 	%r18, -1;
	shl.b32 	%r19, %r18, %r14;
	not.b32 	%r20, %r19;
	cvt.u32.u64 	%r21, %rd17;
	and.b32  	%r22, %r21, %r20;
	shr.u32 	%r23, %r16, 31;
	add.s32 	%r24, %r16, %r23;
	shr.s32 	%r25, %r24, 1;
	sub.s32 	%r26, %r22, %r25;
	cvt.rn.f64.s32 	%fd17, %r26;
	mul.f64 	%fd18, %fd16, %fd17;
	shl.b64 	%rd18, %rd1, 4;
	add.s64 	%rd2, %rd11, %rd18;
	ld.global.v2.f64 	{%fd2, %fd1}, [%rd2];
	mul.f64 	%fd3, %fd15, %fd18;
	abs.f64 	%fd4, %fd3;
	setp.neu.f64 	%p2, %fd4, 0d7FF0000000000000;
	@%p2 bra 	$L__BB3_3;
	mov.f64 	%fd24, 0d0000000000000000;
	mul.rn.f64 	%fd76, %fd3, %fd24;
	mov.b32 	%r38, 1;
	bra.uni 	$L__BB3_6;
$L__BB3_3:
	mul.f64 	%fd19, %fd3, 0d3FE45F306DC9C883;
	cvt.rni.s32.f64 	%r37, %fd19;
	cvt.rn.f64.s32 	%fd20, %r37;
	fma.rn.f64 	%fd21, %fd20, 0dBFF921FB54442D18, %fd3;
	fma.rn.f64 	%fd22, %fd20, 0dBC91A62633145C00, %fd21;
	fma.rn.f64 	%fd76, %fd20, 0dB97B839A252049C0, %fd22;
	setp.ltu.f64 	%p3, %fd4, 0d41E0000000000000;
	@%p3 bra 	$L__BB3_5;
	{ // callseq 2, 0
	.param .b64 param0;
	st.param.f64 	[param0], %fd3;
	.param .align 16 .b8 retval0[16];
	call.uni (retval0), 
	__internal_trig_reduction_slowpathd, 
	(
	param0
	);
	ld.param.f64 	%fd76, [retval0];
	ld.param.b32 	%r37, [retval0+8];
	} // callseq 2
$L__BB3_5:
	add.s32 	%r38, %r37, 1;
$L__BB3_6:
	setp.neu.f64 	%p4, %fd4, 0d7FF0000000000000;
	shl.b32 	%r29, %r38, 6;
	cvt.u64.u32 	%rd19, %r29;
	and.b64  	%rd20, %rd19, 64;
	mov.u64 	%rd21, __cudart_sin_cos_coeffs;
	add.s64 	%rd22, %rd21, %rd20;
	mul.rn.f64 	%fd25, %fd76, %fd76;
	and.b32  	%r30, %r38, 1;
	setp.eq.b32 	%p5, %r30, 1;
	selp.f64 	%fd26, 0dBDA8FF8320FD8164, 0d3DE5DB65F9785EBA, %p5;
	ld.global.nc.v2.f64 	{%fd27, %fd28}, [%rd22];
	fma.rn.f64 	%fd29, %fd26, %fd25, %fd27;
	fma.rn.f64 	%fd30, %fd29, %fd25, %fd28;
	ld.global.nc.v2.f64 	{%fd31, %fd32}, [%rd22+16];
	fma.rn.f64 	%fd33, %fd30, %fd25, %fd31;
	fma.rn.f64 	%fd34, %fd33, %fd25, %fd32;
	ld.global.nc.v2.f64 	{%fd35, %fd36}, [%rd22+32];
	fma.rn.f64 	%fd37, %fd34, %fd25, %fd35;
	fma.rn.f64 	%fd38, %fd37, %fd25, %fd36;
	fma.rn.f64 	%fd39, %fd38, %fd76, %fd76;
	fma.rn.f64 	%fd40, %fd38, %fd25, 0d3FF0000000000000;
	selp.f64 	%fd41, %fd40, %fd39, %p5;
	and.b32  	%r31, %r38, 2;
	setp.eq.s32 	%p6, %r31, 0;
	mov.f64 	%fd42, 0d0000000000000000;
	sub.f64 	%fd43, %fd42, %fd41;
	selp.f64 	%fd10, %fd41, %fd43, %p6;
	@%p4 bra 	$L__BB3_8;
	mov.f64 	%fd49, 0d0000000000000000;
	mul.rn.f64 	%fd77, %fd3, %fd49;
	mov.b32 	%r39, 0;
	bra.uni 	$L__BB3_10;
$L__BB3_8:
	mul.f64 	%fd44, %fd3, 0d3FE45F306DC9C883;
	cvt.rni.s32.f64 	%r39, %fd44;
	cvt.rn.f64.s32 	%fd45, %r39;
	fma.rn.f64 	%fd46, %fd45, 0dBFF921FB54442D18, %fd3;
	fma.rn.f64 	%fd47, %fd45, 0dBC91A62633145C00, %fd46;
	fma.rn.f64 	%fd77, %fd45, 0dB97B839A252049C0, %fd47;
	setp.ltu.f64 	%p7, %fd4, 0d41E0000000000000;
	@%p7 bra 	$L__BB3_10;
	{ // callseq 3, 0
	.param .b64 param0;
	st.param.f64 	[param0], %fd3;
	.param .align 16 .b8 retval0[16];
	call.uni (retval0), 
	__internal_trig_reduction_slowpathd, 
	(
	param0
	);
	ld.param.f64 	%fd77, [retval0];
	ld.param.b32 	%r39, [retval0+8];
	} // callseq 3
$L__BB3_10:
	shl.b32 	%r34, %r39, 6;
	cvt.u64.u32 	%rd23, %r34;
	and.b64  	%rd24, %rd23, 64;
	add.s64 	%rd26, %rd21, %rd24;
	mul.rn.f64 	%fd50, %fd77, %fd77;
	and.b32  	%r35, %r39, 1;
	setp.eq.b32 	%p8, %r35, 1;
	selp.f64 	%fd51, 0dBDA8FF8320FD8164, 0d3DE5DB65F9785EBA, %p8;
	ld.global.nc.v2.f64 	{%fd52, %fd53}, [%rd26];
	fma.rn.f64 	%fd54, %fd51, %fd50, %fd52;
	fma.rn.f64 	%fd55, %fd54, %fd50, %fd53;
	ld.global.nc.v2.f64 	{%fd56, %fd57}, [%rd26+16];
	fma.rn.f64 	%fd58, %fd55, %fd50, %fd56;
	fma.rn.f64 	%fd59, %fd58, %fd50, %fd57;
	ld.global.nc.v2.f64 	{%fd60, %fd61}, [%rd26+32];
	fma.rn.f64 	%fd62, %fd59, %fd50, %fd60;
	fma.rn.f64 	%fd63, %fd62, %fd50, %fd61;
	fma.rn.f64 	%fd64, %fd63, %fd77, %fd77;
	fma.rn.f64 	%fd65, %fd63, %fd50, 0d3FF0000000000000;
	selp.f64 	%fd66, %fd65, %fd64, %p8;
	and.b32  	%r36, %r39, 2;
	setp.eq.s32 	%p9, %r36, 0;
	mov.f64 	%fd67, 0d0000000000000000;
	sub.f64 	%fd68, %fd67, %fd66;
	selp.f64 	%fd69, %fd66, %fd68, %p9;
	mul.f64 	%fd70, %fd2, %fd10;
	mul.f64 	%fd71, %fd1, %fd69;
	sub.f64 	%fd72, %fd70, %fd71;
	mul.f64 	%fd73, %fd2, %fd69;
	fma.rn.f64 	%fd74, %fd1, %fd10, %fd73;
	st.global.v2.f64 	[%rd2], {%fd72, %fd74};
$L__BB3_11:
	ret;

}
	// .globl	_Z22kernelApplyControlledQP7double2miiiPKiPKdPKmd
.visible .entry _Z22kernelApplyControlledQP7double2miiiPKiPKdPKmd(
	.param .u64 .ptr .align 1 _Z22kernelApplyControlledQP7double2miiiPKiPKdPKmd_param_0,
	.param .u64 _Z22kernelApplyControlledQP7double2miiiPKiPKdPKmd_param_1,
	.param .u32 _Z22kernelApplyControlledQP7double2miiiPKiPKdPKmd_param_2,
	.param .u32 _Z22kernelApplyControlledQP7double2miiiPKiPKdPKmd_param_3,
	.param .u32 _Z22kernelApplyControlledQP7double2miiiPKiPKdPKmd_param_4,
	.param .u64 .ptr .align 1 _Z22kernelApplyControlledQP7double2miiiPKiPKdPKmd_param_5,
	.param .u64 .ptr .align 1 _Z22kernelApplyControlledQP7double2miiiPKiPKdPKmd_param_6,
	.param .u64 .ptr .align 1 _Z22kernelApplyControlledQP7double2miiiPKiPKdPKmd_param_7,
	.param .f64 _Z22kernelApplyControlledQP7double2miiiPKiPKdPKmd_param_8
)
{
	.reg .pred 	%p<19>;
	.reg .b32 	%r<70>;
	.reg .b64 	%rd<46>;
	.reg .b64 	%fd<151>;

	ld.param.u64 	%rd8, [_Z22kernelApplyControlledQP7double2miiiPKiPKdPKmd_param_0];
	ld.param.u64 	%rd9, [_Z22kernelApplyControlledQP7double2miiiPKiPKdPKmd_param_1];
	ld.param.u32 	%r17, [_Z22kernelApplyControlledQP7double2miiiPKiPKdPKmd_param_2];
	ld.param.u32 	%r18, [_Z22kernelApplyControlledQP7double2miiiPKiPKdPKmd_param_3];
	ld.param.u32 	%r19, [_Z22kernelApplyControlledQP7double2miiiPKiPKdPKmd_param_4];
	ld.param.u64 	%rd5, [_Z22kernelApplyControlledQP7double2miiiPKiPKdPKmd_param_5];
	ld.param.u64 	%rd6, [_Z22kernelApplyControlledQP7double2miiiPKiPKdPKmd_param_6];
	ld.param.u64 	%rd7, [_Z22kernelApplyControlledQP7double2miiiPKiPKdPKmd_param_7];
	ld.param.f64 	%fd29, [_Z22kernelApplyControlledQP7double2miiiPKiPKdPKmd_param_8];
	cvta.to.global.u64 	%rd1, %rd8;
	mov.u32 	%r20, %ctaid.x;
	mov.u32 	%r21, %ntid.x;
	mov.u32 	%r22, %tid.x;
	mad.lo.s32 	%r23, %r20, %r21, %r22;
	cvt.u64.u32 	%rd2, %r23;
	setp.le.u64 	%p1, %rd9, %rd2;
	@%p1 bra 	$L__BB4_22;
	cvta.to.global.u64 	%rd10, %rd5;
	cvta.to.global.u64 	%rd11, %rd6;
	cvta.to.global.u64 	%rd12, %rd7;
	mul.wide.s32 	%rd13, %r17, 4;
	add.s64 	%rd14, %rd10, %rd13;
	ld.global.u32 	%r24, [%rd14];
	mov.b32 	%r25, 1;
	shl.b32 	%r26, %r25, %r24;
	mul.wide.s32 	%rd15, %r17, 8;
	add.s64 	%rd16, %rd11, %rd15;
	ld.global.f64 	%fd30, [%rd16];
	add.s64 	%rd17, %rd12, %rd15;
	ld.global.u32 	%r27, [%rd17];
	shr.u64 	%rd18, %rd2, %r27;
	mov.b32 	%r28, -1;
	shl.b32 	%r29, %r28, %r24;
	not.b32 	%r30, %r29;
	mul.wide.s32 	%rd19, %r18, 8;
	add.s64 	%rd20, %rd12, %rd19;
	ld.global.u32 	%r31, [%rd20];
	mul.wide.s32 	%rd21, %r18, 4;
	add.s64 	%rd22, %rd10, %rd21;
	ld.global.u32 	%r32, [%rd22];
	shr.u64 	%rd23, %rd2, %r31;
	shl.b32 	%r33, %r28, %r32;
	not.b32 	%r34, %r33;
	cvt.u64.u32 	%rd24, %r34;
	and.b64  	%rd25, %rd23, %rd24;
	not.b32 	%r35, %r19;
	add.s32 	%r36, %r32, %r35;
	shl.b32 	%r37, %r25, %r36;
	cvt.u32.u64 	%r38, %rd18;
	and.b32  	%r39, %r38, %r30;
	shr.u32 	%r40, %r26, 31;
	add.s32 	%r41, %r26, %r40;
	shr.s32 	%r42, %r41, 1;
	sub.s32 	%r43, %r39, %r42;
	cvt.rn.f64.s32 	%fd31, %r43;
	mul.f64 	%fd32, %fd30, %fd31;
	mul.f64 	%fd1, %fd29, %fd32;
	cvt.s64.s32 	%rd26, %r37;
	and.b64  	%rd27, %rd25, %rd26;
	setp.eq.s64 	%p2, %rd27, 0;
	@%p2 bra 	$L__BB4_12;
	shl.b64 	%rd28, %rd2, 4;
	add.s64 	%rd3, %rd1, %rd28;
	ld.global.v2.f64 	{%fd3, %fd2}, [%rd3];
	neg.f64 	%fd4, %fd1;
	abs.f64 	%fd5, %fd1;
	setp.neu.f64 	%p3, %fd5, 0d7FF0000000000000;
	@%p3 bra 	$L__BB4_4;
	mov.f64 	%fd38, 0d0000000000000000;
	mul.rn.f64 	%fd146, %fd4, %fd38;
	mov.b32 	%r65, 1;
	bra.uni 	$L__BB4_7;
$L__BB4_4:
	mul.f64 	%fd33, %fd1, 0dBFE45F306DC9C883;
	cvt.rni.s32.f64 	%r64, %fd33;
	cvt.rn.f64.s32 	%fd34, %r64;
	fma.rn.f64 	%fd35, %fd34, 0dBFF921FB54442D18, %fd4;
	fma.rn.f64 	%fd36, %fd34, 0dBC91A62633145C00, %fd35;
	fma.rn.f64 	%fd146, %fd34, 0dB97B839A252049C0, %fd36;
	setp.ltu.f64 	%p4, %fd5, 0d41E0000000000000;
	@%p4 bra 	$L__BB4_6;
	{ // callseq 4, 0
	.param .b64 param0;
	st.param.f64 	[param0], %fd4;
	.param .align 16 .b8 retval0[16];
	call.uni (retval0), 
	__internal_trig_reduction_slowpathd, 
	(
	param0
	);
	ld.param.f64 	%fd146, [retval0];
	ld.param.b32 	%r64, [retval0+8];
	} // callseq 4
$L__BB4_6:
	add.s32 	%r65, %r64, 1;
$L__BB4_7:
	setp.neu.f64 	%p5, %fd5, 0d7FF0000000000000;
	shl.b32 	%r46, %r65, 6;
	cvt.u64.u32 	%rd29, %r46;
	and.b64  	%rd30, %rd29, 64;
	mov.u64 	%rd31, __cudart_sin_cos_coeffs;
	add.s64 	%rd32, %rd31, %rd30;
	mul.rn.f64 	%fd39, %fd146, %fd146;
	and.b32  	%r47, %r65, 1;
	setp.eq.b32 	%p6, %r47, 1;
	selp.f64 	%fd40, 0dBDA8FF8320FD8164, 0d3DE5DB65F9785EBA, %p6;
	ld.global.nc.v2.f64 	{%fd41, %fd42}, [%rd32];
	fma.rn.f64 	%fd43, %fd40, %fd39, %fd41;
	fma.rn.f64 	%fd44, %fd43, %fd39, %fd42;
	ld.global.nc.v2.f64 	{%fd45, %fd46}, [%rd32+16];
	fma.rn.f64 	%fd47, %fd44, %fd39, %fd45;
	fma.rn.f64 	%fd48, %fd47, %fd39, %fd46;
	ld.global.nc.v2.f64 	{%fd49, %fd50}, [%rd32+32];
	fma.rn.f64 	%fd51, %fd48, %fd39, %fd49;
	fma.rn.f64 	%fd52, %fd51, %fd39, %fd50;
	fma.rn.f64 	%fd53, %fd52, %fd146, %fd146;
	fma.rn.f64 	%fd54, %fd52, %fd39, 0d3FF0000000000000;
	selp.f64 	%fd55, %fd54, %fd53, %p6;
	and.b32  	%r48, %r65, 2;
	setp.eq.s32 	%p7, %r48, 0;
	mov.f64 	%fd56, 0d0000000000000000;
	sub.f64 	%fd57, %fd56, %fd55;
	selp.f64 	%fd11, %fd55, %fd57, %p7;
	@%p5 bra 	$L__BB4_9;
	mov.f64 	%fd63, 0d0000000000000000;
	mul.rn.f64 	%fd147, %fd4, %fd63;
	mov.b32 	%r66, 0;
	bra.uni 	$L__BB4_11;
$L__BB4_9:
	mul.f64 	%fd58, %fd1, 0dBFE45F306DC9C883;
	cvt.rni.s32.f64 	%r66, %fd58;
	cvt.rn.f64.s32 	%fd59, %r66;
	fma.rn.f64 	%fd60, %fd59, 0dBFF921FB54442D18, %fd4;
	fma.rn.f64 	%fd61, %fd59, 0dBC91A62633145C00, %fd60;
	fma.rn.f64 	%fd147, %fd59, 0dB97B839A252049C0, %fd61;
	setp.ltu.f64 	%p8, %fd5, 0d41E0000000000000;
	@%p8 bra 	$L__BB4_11;
	{ // callseq 5, 0
	.param .b64 param0;
	st.param.f64 	[param0], %fd4;
	.param .align 16 .b8 retval0[16];
	call.uni (retval0), 
	__internal_trig_reduction_slowpathd, 
	(
	param0
	);
	ld.param.f64 	%fd147, [retval0];
	ld.param.b32 	%r66, [retval0+8];
	} // callseq 5
$L__BB4_11:
	shl.b32 	%r51, %r66, 6;
	cvt.u64.u32 	%rd33, %r51;
	and.b64  	%rd34, %rd33, 64;
	add.s64 	%rd36, %rd31, %rd34;
	mul.rn.f64 	%fd64, %fd147, %fd147;
	and.b32  	%r52, %r66, 1;
	setp.eq.b32 	%p9, %r52, 1;
	selp.f64 	%fd65, 0dBDA8FF8320FD8164, 0d3DE5DB65F9785EBA, %p9;
	ld.global.nc.v2.f64 	{%fd66, %fd67}, [%rd36];
	fma.rn.f64 	%fd68, %fd65, %fd64, %fd66;
	fma.rn.f64 	%fd69, %fd68, %fd64, %fd67;
	ld.global.nc.v2.f64 	{%fd70, %fd71}, [%rd36+16];
	fma.rn.f64 	%fd72, %fd69, %fd64, %fd70;
	fma.rn.f64 	%fd73, %fd72, %fd64, %fd71;
	ld.global.nc.v2.f64 	{%fd74, %fd75}, [%rd36+32];
	fma.rn.f64 	%fd76, %fd73, %fd64, %fd74;
	fma.rn.f64 	%fd77, %fd76, %fd64, %fd75;
	fma.rn.f64 	%fd78, %fd77, %fd147, %fd147;
	fma.rn.f64 	%fd79, %fd77, %fd64, 0d3FF0000000000000;
	selp.f64 	%fd80, %fd79, %fd78, %p9;
	and.b32  	%r53, %r66, 2;
	setp.eq.s32 	%p10, %r53, 0;
	mov.f64 	%fd81, 0d0000000000000000;
	sub.f64 	%fd82, %fd81, %fd80;
	selp.f64 	%fd83, %fd80, %fd82, %p10;
	mul.f64 	%fd84, %fd3, %fd11;
	mul.f64 	%fd85, %fd2, %fd83;
	sub.f64 	%fd86, %fd84, %fd85;
	mul.f64 	%fd87, %fd3, %fd83;
	fma.rn.f64 	%fd88, %fd2, %fd11, %fd87;
	st.global.v2.f64 	[%rd3], {%fd86, %fd88};
	bra.uni 	$L__BB4_22;
$L__BB4_12:
	shl.b64 	%rd37, %rd2, 4;
	add.s64 	%rd4, %rd1, %rd37;
	ld.global.v2.f64 	{%fd17, %fd16}, [%rd4];
	abs.f64 	%fd18, %fd1;
	setp.neu.f64 	%p11, %fd18, 0d7FF0000000000000;
	@%p11 bra 	$L__BB4_14;
	mov.f64 	%fd94, 0d0000000000000000;
	mul.rn.f64 	%fd149, %fd1, %fd94;
	mov.b32 	%r68, 1;
	bra.uni 	$L__BB4_17;
$L__BB4_14:
	mul.f64 	%fd89, %fd1, 0d3FE45F306DC9C883;
	cvt.rni.s32.f64 	%r67, %fd89;
	cvt.rn.f64.s32 	%fd90, %r67;
	fma.rn.f64 	%fd91, %fd90, 0dBFF921FB54442D18, %fd1;
	fma.rn.f64 	%fd92, %fd90, 0dBC91A62633145C00, %fd91;
	fma.rn.f64 	%fd149, %fd90, 0dB97B839A252049C0, %fd92;
	setp.ltu.f64 	%p12, %fd18, 0d41E0000000000000;
	@%p12 bra 	$L__BB4_16;
	{ // callseq 6, 0
	.param .b64 param0;
	st.param.f64 	[param0], %fd1;
	.param .align 16 .b8 retval0[16];
	call.uni (retval0), 
	__internal_trig_reduction_slowpathd, 
	(
	param0
	);
	ld.param.f64 	%fd149, [retval0];
	ld.param.b32 	%r67, [retval0+8];
	} // callseq 6
$L__BB4_16:
	add.s32 	%r68, %r67, 1;
$L__BB4_17:
	setp.neu.f64 	%p13, %fd18, 0d7FF0000000000000;
	shl.b32 	%r56, %r68, 6;
	cvt.u64.u32 	%rd38, %r56;
	and.b64  	%rd39, %rd38, 64;
	mov.u64 	%rd40, __cudart_sin_cos_coeffs;
	add.s64 	%rd41, %rd40, %rd39;
	mul.rn.f64 	%fd95, %fd149, %fd149;
	and.b32  	%r57, %r68, 1;
	setp.eq.b32 	%p14, %r57, 1;
	selp.f64 	%fd96, 0dBDA8FF8320FD8164, 0d3DE5DB65F9785EBA, %p14;
	ld.global.nc.v2.f64 	{%fd97, %fd98}, [%rd41];
	fma.rn.f64 	%fd99, %fd96, %fd95, %fd97;
	fma.rn.f64 	%fd100, %fd99, %fd95, %fd98;
	ld.global.nc.v2.f64 	{%fd101, %fd102}, [%rd41+16];
	fma.rn.f64 	%fd103, %fd100, %fd95, %fd101;
	fma.rn.f64 	%fd104, %fd103, %fd95, %fd102;
	ld.global.nc.v2.f64 	{%fd105, %fd106}, [%rd41+32];
	fma.rn.f64 	%fd107, %fd104, %fd95, %fd105;
	fma.rn.f64 	%fd108, %fd107, %fd95, %fd106;
	fma.rn.f64 	%fd109, %fd108, %fd149, %fd149;
	fma.rn.f64 	%fd110, %fd108, %fd95, 0d3FF0000000000000;
	selp.f64 	%fd111, %fd110, %fd109, %p14;
	and.b32  	%r58, %r68, 2;
	setp.eq.s32 	%p15, %r58, 0;
	mov.f64 	%fd112, 0d0000000000000000;
	sub.f64 	%fd113, %fd112, %fd111;
	selp.f64 	%fd24, %fd111, %fd113, %p15;
	@%p13 bra 	$L__BB4_19;
	mov.f64 	%fd119, 0d0000000000000000;
	mul.rn.f64 	%fd150, %fd1, %fd119;
	mov.b32 	%r69, 0;
	bra.uni 	$L__BB4_21;
$L__BB4_19:
	mul.f64 	%fd114, %fd1, 0d3FE45F306DC9C883;
	cvt.rni.s32.f64 	%r69, %fd114;
	cvt.rn.f64.s32 	%fd115, %r69;
	fma.rn.f64 	%fd116, %fd115, 0dBFF921FB54442D18, %fd1;
	fma.rn.f64 	%fd117, %fd115, 0dBC91A62633145C00, %fd116;
	fma.rn.f64 	%fd150, %fd115, 0dB97B839A252049C0, %fd117;
	setp.ltu.f64 	%p16, %fd18, 0d41E0000000000000;
	@%p16 bra 	$L__BB4_21;
	{ // callseq 7, 0
	.param .b64 param0;
	st.param.f64 	[param0], %fd1;
	.param .align 16 .b8 retval0[16];
	call.uni (retval0), 
	__internal_trig_reduction_slowpathd, 
	(
	param0
	);
	ld.param.f64 	%fd150, [retval0];
	ld.param.b32 	%r69, [retval0+8];
	} // callseq 7
$L__BB4_21:
	shl.b32 	%r61, %r69, 6;
	cvt.u64.u32 	%rd42, %r61;
	and.b64  	%rd43, %rd42, 64;
	add.s64 	%rd45, %rd40, %rd43;
	mul.rn.f64 	%fd120, %fd150, %fd150;
	and.b32  	%r62, %r69, 1;
	setp.eq.b32 	%p17, %r62, 1;
	selp.f64 	%fd121, 0dBDA8FF8320FD8164, 0d3DE5DB65F9785EBA, %p17;
	ld.global.nc.v2.f64 	{%fd122, %fd123}, [%rd45];
	fma.rn.f64 	%fd124, %fd121, %fd120, %fd122;
	fma.rn.f64 	%fd125, %fd124, %fd120, %fd123;
	ld.global.nc.v2.f64 	{%fd126, %fd127}, [%rd45+16];
	fma.rn.f64 	%fd128, %fd125, %fd120, %fd126;
	fma.rn.f64 	%fd129, %fd128, %fd120, %fd127;
	ld.global.nc.v2.f64 	{%fd130, %fd131}, [%rd45+32];
	fma.rn.f64 	%fd132, %fd129, %fd120, %fd130;
	fma.rn.f64 	%fd133, %fd132, %fd120, %fd131;
	fma.rn.f64 	%fd134, %fd133, %fd150, %fd150;
	fma.rn.f64 	%fd135, %fd133, %fd120, 0d3FF0000000000000;
	selp.f64 	%fd136, %fd135, %fd134, %p17;
	and.b32  	%r63, %r69, 2;
	setp.eq.s32 	%p18, %r63, 0;
	mov.f64 	%fd137, 0d0000000000000000;
	sub.f64 	%fd138, %fd137, %fd136;
	selp.f64 	%fd139, %fd136, %fd138, %p18;
	mul.f64 	%fd140, %fd17, %fd24;
	mul.f64 	%fd141, %fd16, %fd139;
	sub.f64 	%fd142, %fd140, %fd141;
	mul.f64 	%fd143, %fd17, %fd139;
	fma.rn.f64 	%fd144, %fd16, %fd24, %fd143;
	st.global.v2.f64 	[%rd4], {%fd142, %fd144};
$L__BB4_22:
	ret;

}
	// .globl	_Z19kernelPauliRotationP7double2miiPKiPKmid
.visible .entry _Z19kernelPauliRotationP7double2miiPKiPKmid(
	.param .u64 .ptr .align 1 _Z19kernelPauliRotationP7double2miiPKiPKmid_param_0,
	.param .u64 _Z19kernelPauliRotationP7double2miiPKiPKmid_param_1,
	.param .u32 _Z19kernelPauliRotationP7double2miiPKiPKmid_param_2,
	.param .u32 _Z19kernelPauliRotationP7double2miiPKiPKmid_param_3,
	.param .u64 .ptr .align 1 _Z19kernelPauliRotationP7double2miiPKiPKmid_param_4,
	.param .u64 .ptr .align 1 _Z19kernelPauliRotationP7double2miiPKiPKmid_param_5,
	.param .u32 _Z19kernelPauliRotationP7double2miiPKiPKmid_param_6,
	.param .f64 _Z19kernelPauliRotationP7double2miiPKiPKmid_param_7
)
{
	.reg .pred 	%p<14>;
	.reg .b32 	%r<47>;
	.reg .b64 	%rd<63>;
	.reg .b64 	%fd<110>;

	ld.param.u64 	%rd19, [_Z19kernelPauliRotationP7double2miiPKiPKmid_param_0];
	ld.param.u64 	%rd22, [_Z19kernelPauliRotationP7double2miiPKiPKmid_param_1];
	ld.param.u32 	%r10, [_Z19kernelPauliRotationP7double2miiPKiPKmid_param_2];
	ld.param.u32 	%r11, [_Z19kernelPauliRotationP7double2miiPKiPKmid_param_3];
	ld.param.u64 	%rd20, [_Z19kernelPauliRotationP7double2miiPKiPKmid_param_4];
	ld.param.u64 	%rd21, [_Z19kernelPauliRotationP7double2miiPKiPKmid_param_5];
	ld.param.u32 	%r12, [_Z19kernelPauliRotationP7double2miiPKiPKmid_param_6];
	ld.param.f64 	%fd34, [_Z19kernelPauliRotationP7double2miiPKiPKmid_param_7];
	mov.u32 	%r13, %ctaid.x;
	mov.u32 	%r14, %ntid.x;
	mov.u32 	%r15, %tid.x;
	mad.lo.s32 	%r16, %r13, %r14, %r15;
	cvt.u64.u32 	%rd1, %r16;
	shr.u64 	%rd23, %rd22, 1;
	setp.le.u64 	%p1, %rd23, %rd1;
	@%p1 bra 	$L__BB5_22;
	cvta.to.global.u64 	%rd24, %rd20;
	cvta.to.global.u64 	%rd25, %rd21;
	mul.wide.s32 	%rd26, %r10, 4;
	add.s64 	%rd27, %rd24, %rd26;
	ld.global.u32 	%r17, [%rd27];
	mov.b32 	%r18, 1;
	shl.b32 	%r19, %r18, %r17;
	cvt.s64.s32 	%rd2, %r19;
	mul.wide.s32 	%rd28, %r10, 8;
	add.s64 	%rd29, %rd25, %rd28;
	ld.global.u32 	%r20, [%rd29];
	shl.b32 	%r21, %r18, %r20;
	cvt.s64.s32 	%rd3, %r21;
	not.b32 	%r22, %r11;
	add.s32 	%r23, %r17, %r22;
	shl.b32 	%r1, %r18, %r23;
	shr.u64 	%rd30, %rd2, 1;
	mul.lo.s64 	%rd4, %rd30, %rd3;
	and.b64  	%rd31, %rd4, -4294967296;
	setp.ne.s64 	%p2, %rd31, 0;
	@%p2 bra 	$L__BB5_3;
	cvt.u32.u64 	%r24, %rd4;
	cvt.u32.u64 	%r25, %rd1;
	div.u32 	%r26, %r25, %r24;
	mul.lo.s32 	%r27, %r26, %r24;
	sub.s32 	%r28, %r25, %r27;
	cvt.u64.u32 	%rd59, %r26;
	cvt.u64.u32 	%rd60, %r28;
	bra.uni 	$L__BB5_4;
$L__BB5_3:
	div.u64 	%rd59, %rd1, %rd4;
	mul.lo.s64 	%rd32, %rd59, %rd4;
	sub.s64 	%rd60, %rd1, %rd32;
$L__BB5_4:
	or.b64  	%rd33, %rd60, %rd3;
	and.b64  	%rd34, %rd33, -4294967296;
	setp.ne.s64 	%p3, %rd34, 0;
	@%p3 bra 	$L__BB5_6;
	cvt.u32.u64 	%r29, %rd3;
	cvt.u32.u64 	%r30, %rd60;
	div.u32 	%r31, %r30, %r29;
	mul.lo.s32 	%r32, %r31, %r29;
	sub.s32 	%r33, %r30, %r32;
	cvt.u64.u32 	%rd61, %r31;
	cvt.u64.u32 	%rd62, %r33;
	bra.uni 	$L__BB5_7;
$L__BB5_6:
	div.u64 	%rd61, %rd60, %rd3;
	mul.lo.s64 	%rd35, %rd61, %rd3;
	sub.s64 	%rd62, %rd60, %rd35;
$L__BB5_7:
	cvta.to.global.u64 	%rd36, %rd19;
	cvt.s64.s32 	%rd37, %r1;
	add.s64 	%rd38, %rd37, 4294967295;
	and.b64  	%rd39, %rd38, %rd61;
	neg.s64 	%rd40, %rd37;
	and.b64  	%rd41, %rd61, %rd40;
	shl.b64 	%rd42, %rd41, 1;
	or.b64  	%rd43, %rd42, %rd39;
	or.b64  	%rd44, %rd43, %rd37;
	mul.lo.s64 	%rd45, %rd59, %rd2;
	mad.lo.s64 	%rd46, %rd45, %rd3, %rd62;
	mad.lo.s64 	%rd47, %rd43, %rd3, %rd46;
	mad.lo.s64 	%rd48, %rd44, %rd3, %rd46;
	shl.b64 	%rd49, %rd47, 4;
	add.s64 	%rd17, %rd36, %rd49;
	ld.global.v2.f64 	{%fd1, %fd2}, [%rd17];
	shl.b64 	%rd50, %rd48, 4;
	add.s64 	%rd18, %rd36, %rd50;
	ld.global.v2.f64 	{%fd3, %fd4}, [%rd18];
	mul.f64 	%fd5, %fd34, 0d3FE0000000000000;
	abs.f64 	%fd6, %fd5;
	setp.neu.f64 	%p4, %fd6, 0d7FF0000000000000;
	@%p4 bra 	$L__BB5_9;
	mov.f64 	%fd40, 0d0000000000000000;
	mul.rn.f64 	%fd104, %fd5, %fd40;
	mov.b32 	%r45, 1;
	bra.uni 	$L__BB5_12;
$L__BB5_9:
	mul.f64 	%fd35, %fd5, 0d3FE45F306DC9C883;
	cvt.rni.s32.f64 	%r44, %fd35;
	cvt.rn.f64.s32 	%fd36, %r44;
	fma.rn.f64 	%fd37, %fd36, 0dBFF921FB54442D18, %fd5;
	fma.rn.f64 	%fd38, %fd36, 0dBC91A62633145C00, %fd37;
	fma.rn.f64 	%fd104, %fd36, 0dB97B839A252049C0, %fd38;
	setp.ltu.f64 	%p5, %fd6, 0d41E0000000000000;
	@%p5 bra 	$L__BB5_11;
	{ // callseq 8, 0
	.param .b64 param0;
	st.param.f64 	[param0], %fd5;
	.param .align 16 .b8 retval0[16];
	call.uni (retval0), 
	__internal_trig_reduction_slowpathd, 
	(
	param0
	);
	ld.param.f64 	%fd104, [retval0];
	ld.param.b32 	%r44, [retval0+8];
	} // callseq 8
$L__BB5_11:
	add.s32 	%r45, %r44, 1;
$L__BB5_12:
	setp.neu.f64 	%p6, %fd6, 0d7FF0000000000000;
	shl.b32 	%r36, %r45, 6;
	cvt.u64.u32 	%rd51, %r36;
	and.b64  	%rd52, %rd51, 64;
	mov.u64 	%rd53, __cudart_sin_cos_coeffs;
	add.s64 	%rd54, %rd53, %rd52;
	mul.rn.f64 	%fd41, %fd104, %fd104;
	and.b32  	%r37, %r45, 1;
	setp.eq.b32 	%p7, %r37, 1;
	selp.f64 	%fd42, 0dBDA8FF8320FD8164, 0d3DE5DB65F9785EBA, %p7;
	ld.global.nc.v2.f64 	{%fd43, %fd44}, [%rd54];
	fma.rn.f64 	%fd45, %fd42, %fd41, %fd43;
	fma.rn.f64 	%fd46, %fd45, %fd41, %fd44;
	ld.global.nc.v2.f64 	{%fd47, %fd48}, [%rd54+16];
	fma.rn.f64 	%fd49, %fd46, %fd41, %fd47;
	fma.rn.f64 	%fd50, %fd49, %fd41, %fd48;
	ld.global.nc.v2.f64 	{%fd51, %fd52}, [%rd54+32];
	fma.rn.f64 	%fd53, %fd50, %fd41, %fd51;
	fma.rn.f64 	%fd54, %fd53, %fd41, %fd52;
	fma.rn.f64 	%fd55, %fd54, %fd104, %fd104;
	fma.rn.f64 	%fd56, %fd54, %fd41, 0d3FF0000000000000;
	selp.f64 	%fd57, %fd56, %fd55, %p7;
	and.b32  	%r38, %r45, 2;
	setp.eq.s32 	%p8, %r38, 0;
	mov.f64 	%fd58, 0d0000000000000000;
	sub.f64 	%fd59, %fd58, %fd57;
	selp.f64 	%fd12, %fd57, %fd59, %p8;
	@%p6 bra 	$L__BB5_14;
	mov.f64 	%fd65, 0d0000000000000000;
	mul.rn.f64 	%fd105, %fd5, %fd65;
	mov.b32 	%r46, 0;
	bra.uni 	$L__BB5_16;
$L__BB5_14:
	mul.f64 	%fd60, %fd5, 0d3FE45F306DC9C883;
	cvt.rni.s32.f64 	%r46, %fd60;
	cvt.rn.f64.s32 	%fd61, %r46;
	fma.rn.f64 	%fd62, %fd61, 0dBFF921FB54442D18, %fd5;
	fma.rn.f64 	%fd63, %fd61, 0dBC91A62633145C00, %fd62;
	fma.rn.f64 	%fd105, %fd61, 0dB97B839A252049C0, %fd63;
	setp.ltu.f64 	%p9, %fd6, 0d41E0000000000000;
	@%p9 bra 	$L__BB5_16;
	{ // callseq 9, 0
	.param .b64 param0;
	st.param.f64 	[param0], %fd5;
	.param .align 16 .b8 retval0[16];
	call.uni (retval0), 
	__internal_trig_reduction_slowpathd, 
	(
	param0
	);
	ld.param.f64 	%fd105, [retval0];
	ld.param.b32 	%r46, [retval0+8];
	} // callseq 9
$L__BB5_16:
	shl.b32 	%r41, %r46, 6;
	cvt.u64.u32 	%rd55, %r41;
	and.b64  	%rd56, %rd55, 64;
	add.s64 	%rd58, %rd53, %rd56;
	mul.rn.f64 	%fd66, %fd105, %fd105;
	and.b32  	%r42, %r46, 1;
	setp.eq.b32 	%p10, %r42, 1;
	selp.f64 	%fd67, 0dBDA8FF8320FD8164, 0d3DE5DB65F9785EBA, %p10;
	ld.global.nc.v2.f64 	{%fd68, %fd69}, [%rd58];
	fma.rn.f64 	%fd70, %fd67, %fd66, %fd68;
	fma.rn.f64 	%fd71, %fd70, %fd66, %fd69;
	ld.global.nc.v2.f64 	{%fd72, %fd73}, [%rd58+16];
	fma.rn.f64 	%fd74, %fd71, %fd66, %fd72;
	fma.rn.f64 	%fd75, %fd74, %fd66, %fd73;
	ld.global.nc.v2.f64 	{%fd76, %fd77}, [%rd58+32];
	fma.rn.f64 	%fd78, %fd75, %fd66, %fd76;
	fma.rn.f64 	%fd79, %fd78, %fd66, %fd77;
	fma.rn.f64 	%fd80, %fd79, %fd105, %fd105;
	fma.rn.f64 	%fd81, %fd79, %fd66, 0d3FF0000000000000;
	selp.f64 	%fd82, %fd81, %fd80, %p10;
	and.b32  	%r43, %r46, 2;
	setp.eq.s32 	%p11, %r43, 0;
	mov.f64 	%fd83, 0d0000000000000000;
	sub.f64 	%fd84, %fd83, %fd82;
	selp.f64 	%fd17, %fd82, %fd84, %p11;
	setp.eq.s32 	%p12, %r12, 1;
	@%p12 bra 	$L__BB5_19;
	setp.ne.s32 	%p13, %r12, 0;
	@%p13 bra 	$L__BB5_20;
	mul.f64 	%fd91, %fd4, %fd17;
	fma.rn.f64 	%fd106, %fd1, %fd12, %fd91;
	mul.f64 	%fd92, %fd2, %fd12;
	mul.f64 	%fd93, %fd3, %fd17;
	sub.f64 	%fd107, %fd92, %fd93;
	mul.f64 	%fd94, %fd2, %fd17;
	fma.rn.f64 	%fd108, %fd3, %fd12, %fd94;
	mul.f64 	%fd95, %fd4, %fd12;
	mul.f64 	%fd96, %fd1, %fd17;
	sub.f64 	%fd109, %fd95, %fd96;
	bra.uni 	$L__BB5_21;
$L__BB5_19:
	mul.f64 	%fd85, %fd1, %fd12;
	mul.f64 	%fd86, %fd3, %fd17;
	sub.f64 	%fd106, %fd85, %fd86;
	mul.f64 	%fd87, %fd2, %fd12;
	mul.f64 	%fd88, %fd4, %fd17;
	sub.f64 	%fd107, %fd87, %fd88;
	mul.f64 	%fd89, %fd1, %fd17;
	fma.rn.f64 	%fd108, %fd3, %fd12, %fd89;
	mul.f64 	%fd90, %fd2, %fd17;
	fma.rn.f64 	%fd109, %fd4, %fd12, %fd90;
	bra.uni 	$L__BB5_21;
$L__BB5_20:
	mul.f64 	%fd97, %fd2, %fd17;
	fma.rn.f64 	%fd106, %fd1, %fd12, %fd97;
	mul.f64 	%fd98, %fd2, %fd12;
	mul.f64 	%fd99, %fd1, %fd17;
	sub.f64 	%fd107, %fd98, %fd99;
	mul.f64 	%fd100, %fd3, %fd12;
	mul.f64 	%fd101, %fd4, %fd17;
	sub.f64 	%fd108, %fd100, %fd101;
	mul.f64 	%fd102, %fd3, %fd17;
	fma.rn.f64 	%fd109, %fd4, %fd12, %fd102;
$L__BB5_21:
	st.global.v2.f64 	[%rd17], {%fd106, %fd107};
	st.global.v2.f64 	[%rd18], {%fd108, %fd109};
$L__BB5_22:
	ret;

}
	// .globl	_Z14kernelHadamardP7double2miiPKiPKm
.visible .entry _Z14kernelHadamardP7double2miiPKiPKm(
	.param .u64 .ptr .align 1 _Z14kernelHadamardP7double2miiPKiPKm_param_0,
	.param .u64 _Z14kernelHadamardP7double2miiPKiPKm_param_1,
	.param .u32 _Z14kernelHadamardP7double2miiPKiPKm_param_2,
	.param .u32 _Z14kernelHadamardP7double2miiPKiPKm_param_3,
	.param .u64 .ptr .align 1 _Z14kernelHadamardP7double2miiPKiPKm_param_4,
	.param .u64 .ptr .align 1 _Z14kernelHadamardP7double2miiPKiPKm_param_5
)
{
	.reg .pred 	%p<4>;
	.reg .b32 	%r<25>;
	.reg .b64 	%rd<55>;
	.reg .b64 	%fd<13>;

	ld.param.u64 	%rd17, [_Z14kernelHadamardP7double2miiPKiPKm_param_0];
	ld.param.u64 	%rd20, [_Z14kernelHadamardP7double2miiPKiPKm_param_1];
	ld.param.u32 	%r2, [_Z14kernelHadamardP7double2miiPKiPKm_param_2];
	ld.param.u32 	%r3, [_Z14kernelHadamardP7double2miiPKiPKm_param_3];
	ld.param.u64 	%rd18, [_Z14kernelHadamardP7double2miiPKiPKm_param_4];
	ld.param.u64 	%rd19, [_Z14kernelHadamardP7double2miiPKiPKm_param_5];
	mov.u32 	%r4, %ctaid.x;
	mov.u32 	%r5, %ntid.x;
	mov.u32 	%r6, %tid.x;
	mad.lo.s32 	%r7, %r4, %r5, %r6;
	cvt.u64.u32 	%rd1, %r7;
	shr.u64 	%rd21, %rd20, 1;
	setp.le.u64 	%p1, %rd21, %rd1;
	@%p1 bra 	$L__BB6_8;
	cvta.to.global.u64 	%rd22, %rd18;
	cvta.to.global.u64 	%rd23, %rd19;
	mul.wide.s32 	%rd24, %r2, 4;
	add.s64 	%rd25, %rd22, %rd24;
	ld.global.u32 	%r8, [%rd25];
	mov.b32 	%r9, 1;
	shl.b32 	%r10, %r9, %r8;
	cvt.s64.s32 	%rd2, %r10;
	mul.wide.s32 	%rd26, %r2, 8;
	add.s64 	%rd27, %rd23, %rd26;
	ld.global.u32 	%r11, [%rd27];
	shl.b32 	%r12, %r9, %r11;
	cvt.s64.s32 	%rd3, %r12;
	not.b32 	%r13, %r3;
	add.s32 	%r14, %r8, %r13;
	shl.b32 	%r1, %r9, %r14;
	shr.u64 	%rd28, %rd2, 1;
	mul.lo.s64 	%rd4, %rd28, %rd3;
	and.b64  	%rd29, %rd4, -4294967296;
	setp.ne.s64 	%p2, %rd29, 0;
	@%p2 bra 	$L__BB6_3;
	cvt.u32.u64 	%r15, %rd4;
	cvt.u32.u64 	%r16, %rd1;
	div.u32 	%r17, %r16, %r15;
	mul.lo.s32 	%r18, %r17, %r15;
	sub.s32 	%r19, %r16, %r18;
	cvt.u64.u32 	%rd51, %r17;
	cvt.u64.u32 	%rd52, %r19;
	bra.uni 	$L__BB6_4;
$L__BB6_3:
	div.u64 	%rd51, %rd1, %rd4;
	mul.lo.s64 	%rd30, %rd51, %rd4;
	sub.s64 	%rd52, %rd1, %rd30;
$L__BB6_4:
	or.b64  	%rd31, %rd52, %rd3;
	and.b64  	%rd32, %rd31, -4294967296;
	setp.ne.s64 	%p3, %rd32, 0;
	@%p3 bra 	$L__BB6_6;
	cvt.u32.u64 	%r20, %rd3;
	cvt.u32.u64 	%r21, %rd52;
	div.u32 	%r22, %r21, %r20;
	mul.lo.s32 	%r23, %r22, %r20;
	sub.s32 	%r24, %r21, %r23;
	cvt.u64.u32 	%rd53, %r22;
	cvt.u64.u32 	%rd54, %r24;
	bra.uni 	$L__BB6_7;
$L__BB6_6:
	div.u64 	%rd53, %rd52, %rd3;
	mul.lo.s64 	%rd33, %rd53, %rd3;
	sub.s64 	%rd54, %rd52, %rd33;
$L__BB6_7:
	cvta.to.global.u64 	%rd34, %rd17;
	cvt.s64.s32 	%rd35, %r1;
	add.s64 	%rd36, %rd35, 4294967295;
	and.b64  	%rd37, %rd36, %rd53;
	neg.s64 	%rd38, %rd35;
	and.b64  	%rd39, %rd53, %rd38;
	shl.b64 	%rd40, %rd39, 1;
	or.b64  	%rd41, %rd40, %rd37;
	or.b64  	%rd42, %rd41, %rd35;
	mul.lo.s64 	%rd43, %rd51, %rd2;
	mad.lo.s64 	%rd44, %rd43, %rd3, %rd54;
	mad.lo.s64 	%rd45, %rd41, %rd3, %rd44;
	mad.lo.s64 	%rd46, %rd42, %rd3, %rd44;
	shl.b64 	%rd47, %rd45, 4;
	add.s64 	%rd48, %rd34, %rd47;
	ld.global.v2.f64 	{%fd1, %fd2}, [%rd48];
	shl.b64 	%rd49, %rd46, 4;
	add.s64 	%rd50, %rd34, %rd49;
	ld.global.v2.f64 	{%fd3, %fd4}, [%rd50];
	add.f64 	%fd5, %fd1, %fd3;
	mul.f64 	%fd6, %fd5, 0d3FE6A09E667F3BCC;
	add.f64 	%fd7, %fd2, %fd4;
	mul.f64 	%fd8, %fd7, 0d3FE6A09E667F3BCC;
	sub.f64 	%fd9, %fd1, %fd3;
	mul.f64 	%fd10, %fd9, 0d3FE6A09E667F3BCC;
	sub.f64 	%fd11, %fd2, %fd4;
	mul.f64 	%fd12, %fd11, 0d3FE6A09E667F3BCC;
	st.global.v2.f64 	[%rd48], {%fd6, %fd8};
	st.global.v2.f64 	[%rd50], {%fd10, %fd12};
$L__BB6_8:
	ret;

}
	// .globl	_Z20kernelApplyOneModeQ2P7double2miPKiPKdPKmd
.visible .entry _Z20kernelApplyOneModeQ2P7double2miPKiPKdPKmd(
	.param .u64 .ptr .align 1 _Z20kernelApplyOneModeQ2P7double2miPKiPKdPKmd_param_0,
	.param .u64 _Z20kernelApplyOneModeQ2P7double2miPKiPKdPKmd_param_1,
	.param .u32 _Z20kernelApplyOneModeQ2P7double2miPKiPKdPKmd_param_2,
	.param .u64 .ptr .align 1 _Z20kernelApplyOneModeQ2P7double2miPKiPKdPKmd_param_3,
	.param .u64 .ptr .align 1 _Z20kernelApplyOneModeQ2P7double2miPKiPKdPKmd_param_4,
	.param .u64 .ptr .align 1 _Z20kernelApplyOneModeQ2P7double2miPKiPKdPKmd_param_5,
	.param .f64 _Z20kernelApplyOneModeQ2P7double2miPKiPKdPKmd_param_6
)
{
	.reg .pred 	%p<10>;
	.reg .b32 	%r<40>;
	.reg .b64 	%rd<27>;
	.reg .b64 	%fd<79>;

	ld.param.u64 	%rd3, [_Z20kernelApplyOneModeQ2P7double2miPKiPKdPKmd_param_0];
	ld.param.u64 	%rd7, [_Z20kernelApplyOneModeQ2P7double2miPKiPKdPKmd_param_1];
	ld.param.u32 	%r9, [_Z20kernelApplyOneModeQ2P7double2miPKiPKdPKmd_param_2];
	ld.param.u64 	%rd4, [_Z20kernelApplyOneModeQ2P7double2miPKiPKdPKmd_param_3];
	ld.param.u64 	%rd5, [_Z20kernelApplyOneModeQ2P7double2miPKiPKdPKmd_param_4];
	ld.param.u64 	%rd6, [_Z20kernelApplyOneModeQ2P7double2miPKiPKdPKmd_param_5];
	ld.param.f64 	%fd15, [_Z20kernelApplyOneModeQ2P7double2miPKiPKdPKmd_param_6];
	mov.u32 	%r10, %ctaid.x;
	mov.u32 	%r11, %ntid.x;
	mov.u32 	%r12, %tid.x;
	mad.lo.s32 	%r13, %r10, %r11, %r12;
	cvt.u64.u32 	%rd1, %r13;
	setp.le.u64 	%p1, %rd7, %rd1;
	@%p1 bra 	$L__BB7_11;
	cvta.to.global.u64 	%rd8, %rd4;
	cvta.to.global.u64 	%rd9, %rd5;
	cvta.to.global.u64 	%rd10, %rd6;
	cvta.to.global.u64 	%rd11, %rd3;
	mul.wide.s32 	%rd12, %r9, 4;
	add.s64 	%rd13, %rd8, %rd12;
	ld.global.u32 	%r14, [%rd13];
	mov.b32 	%r15, 1;
	shl.b32 	%r16, %r15, %r14;
	mul.wide.s32 	%rd14, %r9, 8;
	add.s64 	%rd15, %rd9, %rd14;
	ld.global.f64 	%fd16, [%rd15];
	add.s64 	%rd16, %rd10, %rd14;
	ld.global.u32 	%r17, [%rd16];
	shr.u64 	%rd17, %rd1, %r17;
	mov.b32 	%r18, -1;
	shl.b32 	%r19, %r18, %r14;
	not.b32 	%r20, %r19;
	cvt.u32.u64 	%r21, %rd17;
	and.b32  	%r22, %r21, %r20;
	shr.u32 	%r23, %r16, 31;
	add.s32 	%r24, %r16, %r23;
	shr.s32 	%r25, %r24, 1;
	sub.s32 	%r26, %r22, %r25;
	cvt.rn.f64.s32 	%fd17, %r26;
	mul.f64 	%fd18, %fd16, %fd17;
	shl.b64 	%rd18, %rd1, 4;
	add.s64 	%rd2, %rd11, %rd18;
	ld.global.v2.f64 	{%fd2, %fd1}, [%rd2];
	mul.f64 	%fd19, %fd15, %fd18;
	mul.f64 	%fd3, %fd18, %fd19;
	abs.f64 	%fd4, %fd3;
	setp.neu.f64 	%p2, %fd4, 0d7FF0000000000000;
	@%p2 bra 	$L__BB7_3;
	mov.f64 	%fd25, 0d0000000000000000;
	mul.rn.f64 	%fd77, %fd3, %fd25;
	mov.b32 	%r38, 1;
	bra.uni 	$L__BB7_6;
$L__BB7_3:
	mul.f64 	%fd20, %fd3, 0d3FE45F306DC9C883;
	cvt.rni.s32.f64 	%r37, %fd20;
	cvt.rn.f64.s32 	%fd21, %r37;
	fma.rn.f64 	%fd22, %fd21, 0dBFF921FB54442D18, %fd3;
	fma.rn.f64 	%fd23, %fd21, 0dBC91A62633145C00, %fd22;
	fma.rn.f64 	%fd77, %fd21, 0dB97B839A252049C0, %fd23;
	setp.ltu.f64 	%p3, %fd4, 0d41E0000000000000;
	@%p3 bra 	$L__BB7_5;
	{ // callseq 10, 0
	.param .b64 param0;
	st.param.f64 	[param0], %fd3;
	.param .align 16 .b8 retval0[16];
	call.uni (retval0), 
	__internal_trig_reduction_slowpathd, 
	(
	param0
	);
	ld.param.f64 	%fd77, [retval0];
	ld.param.b32 	%r37, [retval0+8];
	} // callseq 10
$L__BB7_5:
	add.s32 	%r38, %r37, 1;
$L__BB7_6:
	setp.neu.f64 	%p4, %fd4, 0d7FF0000000000000;
	shl.b32 	%r29, %r38, 6;
	cvt.u64.u32 	%rd19, %r29;
	and.b64  	%rd20, %rd19, 64;
	mov.u64 	%rd21, __cudart_sin_cos_coeffs;
	add.s64 	%rd22, %rd21, %rd20;
	mul.rn.f64 	%fd26, %fd77, %fd77;
	and.b32  	%r30, %r38, 1;
	setp.eq.b32 	%p5, %r30, 1;
	selp.f64 	%fd27, 0dBDA8FF8320FD8164, 0d3DE5DB65F9785EBA, %p5;
	ld.global.nc.v2.f64 	{%fd28, %fd29}, [%rd22];
	fma.rn.f64 	%fd30, %fd27, %fd26, %fd28;
	fma.rn.f64 	%fd31, %fd30, %fd26, %fd29;
	ld.global.nc.v2.f64 	{%fd32, %fd33}, [%rd22+16];
	fma.rn.f64 	%fd34, %fd31, %fd26, %fd32;
	fma.rn.f64 	%fd35, %fd34, %fd26, %fd33;
	ld.global.nc.v2.f64 	{%fd36, %fd37}, [%rd22+32];
	fma.rn.f64 	%fd38, %fd35, %fd26, %fd36;
	fma.rn.f64 	%fd39, %fd38, %fd26, %fd37;
	fma.rn.f64 	%fd40, %fd39, %fd77, %fd77;
	fma.rn.f64 	%fd41, %fd39, %fd26, 0d3FF0000000000000;
	selp.f64 	%fd42, %fd41, %fd40, %p5;
	and.b32  	%r31, %r38, 2;
	setp.eq.s32 	%p6, %r31, 0;
	mov.f64 	%fd43, 0d0000000000000000;
	sub.f64 	%fd44, %fd43, %fd42;
	selp.f64 	%fd10, %fd42, %fd44, %p6;
	@%p4 bra 	$L__BB7_8;
	mov.f64 	%fd50, 0d0000000000000000;
	mul.rn.f64 	%fd78, %fd3, %fd50;
	mov.b32 	%r39, 0;
	bra.uni 	$L__BB7_10;
$L__BB7_8:
	mul.f64 	%fd45, %fd3, 0d3FE45F306DC9C883;
	cvt.rni.s32.f64 	%r39, %fd45;
	cvt.rn.f64.s32 	%fd46, %r39;
	fma.rn.f64 	%fd47, %fd46, 0dBFF921FB54442D18, %fd3;
	fma.rn.f64 	%fd48, %fd46, 0dBC91A62633145C00, %fd47;
	fma.rn.f64 	%fd78, %fd46, 0dB97B839A252049C0, %fd48;
	setp.ltu.f64 	%p7, %fd4, 0d41E0000000000000;
	@%p7 bra 	$L__BB7_10;
	{ // callseq 11, 0
	.param .b64 param0;
	st.param.f64 	[param0], %fd3;
	.param .align 16 .b8 retval0[16];
	call.uni (retval0), 
	__internal_trig_reduction_slowpathd, 
	(
	param0
	);
	ld.param.f64 	%fd78, [retval0];
	ld.param.b32 	%r39, [retval0+8];
	} // callseq 11
$L__BB7_10:
	shl.b32 	%r34, %r39, 6;
	cvt.u64.u32 	%rd23, %r34;
	and.b64  	%rd24, %rd23, 64;
	add.s64 	%rd26, %rd21, %rd24;
	mul.rn.f64 	%fd51, %fd78, %fd78;
	and.b32  	%r35, %r39, 1;
	setp.eq.b32 	%p8, %r35, 1;
	selp.f64 	%fd52, 0dBDA8FF8320FD8164, 0d3DE5DB65F9785EBA, %p8;
	ld.global.nc.v2.f64 	{%fd53, %fd54}, [%rd26];
	fma.rn.f64 	%fd55, %fd52, %fd51, %fd53;
	fma.rn.f64 	%fd56, %fd55, %fd51, %fd54;
	ld.global.nc.v2.f64 	{%fd57, %fd58}, [%rd26+16];
	fma.rn.f64 	%fd59, %fd56, %fd51, %fd57;
	fma.rn.f64 	%fd60, %fd59, %fd51, %fd58;
	ld.global.nc.v2.f64 	{%fd61, %fd62}, [%rd26+32];
	fma.rn.f64 	%fd63, %fd60, %fd51, %fd61;
	fma.rn.f64 	%fd64, %fd63, %fd51, %fd62;
	fma.rn.f64 	%fd65, %fd64, %fd78, %fd78;
	fma.rn.f64 	%fd66, %fd64, %fd51, 0d3FF0000000000000;
	selp.f64 	%fd67, %fd66, %fd65, %p8;
	and.b32  	%r36, %r39, 2;
	setp.eq.s32 	%p9, %r36, 0;
	mov.f64 	%fd68, 0d0000000000000000;
	sub.f64 	%fd69, %fd68, %fd67;
	selp.f64 	%fd70, %fd67, %fd69, %p9;
	mul.f64 	%fd71, %fd2, %fd10;
	mul.f64 	%fd72, %fd1, %fd70;
	sub.f64 	%fd73, %fd71, %fd72;
	mul.f64 	%fd74, %fd2, %fd70;
	fma.rn.f64 	%fd75, %fd1, %fd10, %fd74;
	st.global.v2.f64 	[%rd2], {%fd73, %fd75};
$L__BB7_11:
	ret;

}
	// .globl	_Z20kernelApplyTwoModeQQP7double2miiPKiPKdPKmd
.visible .entry _Z20kernelApplyTwoModeQQP7double2miiPKiPKdPKmd(
	.param .u64 .ptr .align 1 _Z20kernelApplyTwoModeQQP7double2miiPKiPKdPKmd_param_0,
	.param .u64 _Z20kernelApplyTwoModeQQP7double2miiPKiPKdPKmd_param_1,
	.param .u32 _Z20kernelApplyTwoModeQQP7double2miiPKiPKdPKmd_param_2,
	.param .u32 _Z20kernelApplyTwoModeQQP7double2miiPKiPKdPKmd_param_3,
	.param .u64 .ptr .align 1 _Z20kernelApplyTwoModeQQP7double2miiPKiPKdPKmd_param_4,
	.param .u64 .ptr .align 1 _Z20kernelApplyTwoModeQQP7double2miiPKiPKdPKmd_param_5,
	.param .u64 .ptr .align 1 _Z20kernelApplyTwoModeQQP7double2miiPKiPKdPKmd_param_6,
	.param .f64 _Z20kernelApplyTwoModeQQP7double2miiPKiPKdPKmd_param_7
)
{
	.reg .pred 	%p<10>;
	.reg .b32 	%r<52>;
	.reg .b64 	%rd<33>;
	.reg .b64 	%fd<82>;

	ld.param.u64 	%rd3, [_Z20kernelApplyTwoModeQQP7double2miiPKiPKdPKmd_param_0];
	ld.param.u64 	%rd7, [_Z20kernelApplyTwoModeQQP7double2miiPKiPKdPKmd_param_1];
	ld.param.u32 	%r9, [_Z20kernelApplyTwoModeQQP7double2miiPKiPKdPKmd_param_2];
	ld.param.u32 	%r10, [_Z20kernelApplyTwoModeQQP7double2miiPKiPKdPKmd_param_3];
	ld.param.u64 	%rd4, [_Z20kernelApplyTwoModeQQP7double2miiPKiPKdPKmd_param_4];
	ld.param.u64 	%rd5, [_Z20kernelApplyTwoModeQQP7double2miiPKiPKdPKmd_param_5];
	ld.param.u64 	%rd6, [_Z20kernelApplyTwoModeQQP7double2miiPKiPKdPKmd_param_6];
	ld.param.f64 	%fd15, [_Z20kernelApplyTwoModeQQP7double2miiPKiPKdPKmd_param_7];
	mov.u32 	%r11, %ctaid.x;
	mov.u32 	%r12, %ntid.x;
	mov.u32 	%r13, %tid.x;
	mad.lo.s32 	%r14, %r11, %r12, %r13;
	cvt.u64.u32 	%rd1, %r14;
	setp.le.u64 	%p1, %rd7, %rd1;
	@%p1 bra 	$L__BB8_11;
	cvta.to.global.u64 	%rd8, %rd4;
	cvta.to.global.u64 	%rd9, %rd5;
	cvta.to.global.u64 	%rd10, %rd6;
	cvta.to.global.u64 	%rd11, %rd3;
	mul.wide.s32 	%rd12, %r9, 4;
	add.s64 	%rd13, %rd8, %rd12;
	ld.global.u32 	%r15, [%rd13];
	mov.b32 	%r16, 1;
	shl.b32 	%r17, %r16, %r15;
	mul.wide.s32 	%rd14, %r10, 4;
	add.s64 	%rd15, %rd8, %rd14;
	ld.global.u32 	%r18, [%rd15];
	shl.b32 	%r19, %r16, %r18;
	mul.wide.s32 	%rd16, %r9, 8;
	add.s64 	%rd17, %rd9, %rd16;
	ld.global.f64 	%fd16, [%rd17];
	mul.wide.s32 	%rd18, %r10, 8;
	add.s64 	%rd19, %rd9, %rd18;
	ld.global.f64 	%fd17, [%rd19];
	add.s64 	%rd20, %rd10, %rd16;
	ld.global.u32 	%r20, [%rd20];
	shr.u64 	%rd21, %rd1, %r20;
	mov.b32 	%r21, -1;
	shl.b32 	%r22, %r21, %r15;
	not.b32 	%r23, %r22;
	add.s64 	%rd22, %rd10, %rd18;
	ld.global.u32 	%r24, [%rd22];
	shr.u64 	%rd23, %rd1, %r24;
	shl.b32 	%r25, %r21, %r18;
	not.b32 	%r26, %r25;
	cvt.u32.u64 	%r27, %rd21;
	and.b32  	%r28, %r27, %r23;
	shr.u32 	%r29, %r17, 31;
	add.s32 	%r30, %r17, %r29;
	shr.s32 	%r31, %r30, 1;
	sub.s32 	%r32, %r28, %r31;
	cvt.rn.f64.s32 	%fd18, %r32;
	mul.f64 	%fd19, %fd16, %fd18;
	cvt.u32.u64 	%r33, %rd23;
	and.b32  	%r34, %r33, %r26;
	shr.u32 	%r35, %r19, 31;
	add.s32 	%r36, %r19, %r35;
	shr.s32 	%r37, %r36, 1;
	sub.s32 	%r38, %r34, %r37;
	cvt.rn.f64.s32 	%fd20, %r38;
	mul.f64 	%fd21, %fd17, %fd20;
	shl.b64 	%rd24, %rd1, 4;
	add.s64 	%rd2, %rd11, %rd24;
	ld.global.v2.f64 	{%fd2, %fd1}, [%rd2];
	mul.f64 	%fd22, %fd15, %fd19;
	mul.f64 	%fd3, %fd22, %fd21;
	abs.f64 	%fd4, %fd3;
	setp.neu.f64 	%p2, %fd4, 0d7FF0000000000000;
	@%p2 bra 	$L__BB8_3;
	mov.f64 	%fd28, 0d0000000000000000;
	mul.rn.f64 	%fd80, %fd3, %fd28;
	mov.b32 	%r50, 1;
	bra.uni 	$L__BB8_6;
$L__BB8_3:
	mul.f64 	%fd23, %fd3, 0d3FE45F306DC9C883;
	cvt.rni.s32.f64 	%r49, %fd23;
	cvt.rn.f64.s32 	%fd24, %r49;
	fma.rn.f64 	%fd25, %fd24, 0dBFF921FB54442D18, %fd3;
	fma.rn.f64 	%fd26, %fd24, 0dBC91A62633145C00, %fd25;
	fma.rn.f64 	%fd80, %fd24, 0dB97B839A252049C0, %fd26;
	setp.ltu.f64 	%p3, %fd4, 0d41E0000000000000;
	@%p3 bra 	$L__BB8_5;
	{ // callseq 12, 0
	.param .b64 param0;
	st.param.f64 	[param0], %fd3;
	.param .align 16 .b8 retval0[16];
	call.uni (retval0), 
	__internal_trig_reduction_slowpathd, 
	(
	param0
	);
	ld.param.f64 	%fd80, [retval0];
	ld.param.b32 	%r49, [retval0+8];
	} // callseq 12
$L__BB8_5:
	add.s32 	%r50, %r49, 1;
$L__BB8_6:
	setp.neu.f64 	%p4, %fd4, 0d7FF0000000000000;
	shl.b32 	%r41, %r50, 6;
	cvt.u64.u32 	%rd25, %r41;
	and.b64  	%rd26, %rd25, 64;
	mov.u64 	%rd27, __cudart_sin_cos_coeffs;
	add.s64 	%rd28, %rd27, %rd26;
	mul.rn.f64 	%fd29, %fd80, %fd80;
	and.b32  	%r42, %r50, 1;
	setp.eq.b32 	%p5, %r42, 1;
	selp.f64 	%fd30, 0dBDA8FF8320FD8164, 0d3DE5DB65F9785EBA, %p5;
	ld.global.nc.v2.f64 	{%fd31, %fd32}, [%rd28];
	fma.rn.f64 	%fd33, %fd30, %fd29, %fd31;
	fma.rn.f64 	%fd34, %fd33, %fd29, %fd32;
	ld.global.nc.v2.f64 	{%fd35, %fd36}, [%rd28+16];
	fma.rn.f64 	%fd37, %fd34, %fd29, %fd35;
	fma.rn.f64 	%fd38, %fd37, %fd29, %fd36;
	ld.global.nc.v2.f64 	{%fd39, %fd40}, [%rd28+32];
	fma.rn.f64 	%fd41, %fd38, %fd29, %fd39;
	fma.rn.f64 	%fd42, %fd41, %fd29, %fd40;
	fma.rn.f64 	%fd43, %fd42, %fd80, %fd80;
	fma.rn.f64 	%fd44, %fd42, %fd29, 0d3FF0000000000000;
	selp.f64 	%fd45, %fd44, %fd43, %p5;
	and.b32  	%r43, %r50, 2;
	setp.eq.s32 	%p6, %r43, 0;
	mov.f64 	%fd46, 0d0000000000000000;
	sub.f64 	%fd47, %fd46, %fd45;
	selp.f64 	%fd10, %fd45, %fd47, %p6;
	@%p4 bra 	$L__BB8_8;
	mov.f64 	%fd53, 0d0000000000000000;
	mul.rn.f64 	%fd81, %fd3, %fd53;
	mov.b32 	%r51, 0;
	bra.uni 	$L__BB8_10;
$L__BB8_8:
	mul.f64 	%fd48, %fd3, 0d3FE45F306DC9C883;
	cvt.rni.s32.f64 	%r51, %fd48;
	cvt.rn.f64.s32 	%fd49, %r51;
	fma.rn.f64 	%fd50, %fd49, 0dBFF921FB54442D18, %fd3;
	fma.rn.f64 	%fd51, %fd49, 0dBC91A62633145C00, %fd50;
	fma.rn.f64 	%fd81, %fd49, 0dB97B839A252049C0, %fd51;
	setp.ltu.f64 	%p7, %fd4, 0d41E0000000000000;
	@%p7 bra 	$L__BB8_10;
	{ // callseq 13, 0
	.param .b64 param0;
	st.param.f64 	[param0], %fd3;
	.param .align 16 .b8 retval0[16];
	call.uni (retval0), 
	__internal_trig_reduction_slowpathd, 
	(
	param0
	);
	ld.param.f64 	%fd81, [retval0];
	ld.param.b32 	%r51, [retval0+8];
	} // callseq 13
$L__BB8_10:
	shl.b32 	%r46, %r51, 6;
	cvt.u64.u32 	%rd29, %r46;
	and.b64  	%rd30, %rd29, 64;
	add.s64 	%rd32, %rd27, %rd30;
	mul.rn.f64 	%fd54, %fd81, %fd81;
	and.b32  	%r47, %r51, 1;
	setp.eq.b32 	%p8, %r47, 1;
	selp.f64 	%fd55, 0dBDA8FF8320FD8164, 0d3DE5DB65F9785EBA, %p8;
	ld.global.nc.v2.f64 	{%fd56, %fd57}, [%rd32];
	fma.rn.f64 	%fd58, %fd55, %fd54, %fd56;
	fma.rn.f64 	%fd59, %fd58, %fd54, %fd57;
	ld.global.nc.v2.f64 	{%fd60, %fd61}, [%rd32+16];
	fma.rn.f64 	%fd62, %fd59, %fd54, %fd60;
	fma.rn.f64 	%fd63, %fd62, %fd54, %fd61;
	ld.global.nc.v2.f64 	{%fd64, %fd65}, [%rd32+32];
	fma.rn.f64 	%fd66, %fd63, %fd54, %fd64;
	fma.rn.f64 	%fd67, %fd66, %fd54, %fd65;
	fma.rn.f64 	%fd68, %fd67, %fd81, %fd81;
	fma.rn.f64 	%fd69, %fd67, %fd54, 0d3FF0000000000000;
	selp.f64 	%fd70, %fd69, %fd68, %p8;
	and.b32  	%r48, %r51, 2;
	setp.eq.s32 	%p9, %r48, 0;
	mov.f64 	%fd71, 0d0000000000000000;
	sub.f64 	%fd72, %fd71, %fd70;
	selp.f64 	%fd73, %fd70, %fd72, %p9;
	mul.f64 	%fd74, %fd2, %fd10;
	mul.f64 	%fd75, %fd1, %fd73;
	sub.f64 	%fd76, %fd74, %fd75;
	mul.f64 	%fd77, %fd2, %fd73;
	fma.rn.f64 	%fd78, %fd1, %fd10, %fd77;
	st.global.v2.f64 	[%rd2], {%fd76, %fd78};
$L__BB8_11:
	ret;

}
	// .globl	_Z25kernelApplyScalarRegisterP7double2miPKid
.visible .entry _Z25kernelApplyScalarRegisterP7double2miPKid(
	.param .u64 .ptr .align 1 _Z25kernelApplyScalarRegisterP7double2miPKid_param_0,
	.param .u64 _Z25kernelApplyScalarRegisterP7double2miPKid_param_1,
	.param .u32 _Z25kernelApplyScalarRegisterP7double2miPKid_param_2,
	.param .u64 .ptr .align 1 _Z25kernelApplyScalarRegisterP7double2miPKid_param_3,
	.param .f64 _Z25kernelApplyScalarRegisterP7double2miPKid_param_4
)
{
	.reg .pred 	%p<2>;
	.reg .b32 	%r<5>;
	.reg .b64 	%rd<7>;
	.reg .b64 	%fd<6>;

	ld.param.u64 	%rd2, [_Z25kernelApplyScalarRegisterP7double2miPKid_param_0];
	ld.param.u64 	%rd3, [_Z25kernelApplyScalarRegisterP7double2miPKid_param_1];
	ld.param.f64 	%fd1, [_Z25kernelApplyScalarRegisterP7double2miPKid_param_4];
	mov.u32 	%r1, %ctaid.x;
	mov.u32 	%r2, %ntid.x;
	mov.u32 	%r3, %tid.x;
	mad.lo.s32 	%r4, %r1, %r2, %r3;
	cvt.u64.u32 	%rd1, %r4;
	setp.le.u64 	%p1, %rd3, %rd1;
	@%p1 bra 	$L__BB9_2;
	cvta.to.global.u64 	%rd4, %rd2;
	shl.b64 	%rd5, %rd1, 4;
	add.s64 	%rd6, %rd4, %rd5;
	ld.global.v2.f64 	{%fd2, %fd3}, [%rd6];
	mul.f64 	%fd4, %fd1, %fd2;
	mul.f64 	%fd5, %fd1, %fd3;
	st.global.v2.f64 	[%rd6], {%fd4, %fd5};
$L__BB9_2:
	ret;

}
	// .globl	_Z30kernelComputeWignerSingleSlicePdPK7double2iPKiididdS4_PKm
.visible .entry _Z30kernelComputeWignerSingleSlicePdPK7double2iPKiididdS4_PKm(
	.param .u64 .ptr .align 1 _Z30kernelComputeWignerSingleSlicePdPK7double2iPKiididdS4_PKm_param_0,
	.param .u64 .ptr .align 1 _Z30kernelComputeWignerSingleSlicePdPK7double2iPKiididdS4_PKm_param_1,
	.param .u32 _Z30kernelComputeWignerSingleSlicePdPK7double2iPKiididdS4_PKm_param_2,
	.param .u64 .ptr .align 1 _Z30kernelComputeWignerSingleSlicePdPK7double2iPKiididdS4_PKm_param_3,
	.param .u32 _Z30kernelComputeWignerSingleSlicePdPK7double2iPKiididdS4_PKm_param_4,
	.param .f64 _Z30kernelComputeWignerSingleSlicePdPK7double2iPKiididdS4_PKm_param_5,
	.param .u32 _Z30kernelComputeWignerSingleSlicePdPK7double2iPKiididdS4_PKm_param_6,
	.param .f64 _Z30kernelComputeWignerSingleSlicePdPK7double2iPKiididdS4_PKm_param_7,
	.param .f64 _Z30kernelComputeWignerSingleSlicePdPK7double2iPKiididdS4_PKm_param_8,
	.param .u64 .ptr .align 1 _Z30kernelComputeWignerSingleSlicePdPK7double2iPKiididdS4_PKm_param_9,
	.param .u64 .ptr .align 1 _Z30kernelComputeWignerSingleSlicePdPK7double2iPKiididdS4_PKm_param_10
)
{
	.reg .pred 	%p<15>;
	.reg .b32 	%r<57>;
	.reg .b64 	%rd<47>;
	.reg .b64 	%fd<118>;

	ld.param.u32 	%r20, [_Z30kernelComputeWignerSingleSlicePdPK7double2iPKiididdS4_PKm_param_2];
	ld.param.u64 	%rd12, [_Z30kernelComputeWignerSingleSlicePdPK7double2iPKiididdS4_PKm_param_3];
	ld.param.u32 	%r21, [_Z30kernelComputeWignerSingleSlicePdPK7double2iPKiididdS4_PKm_param_4];
	ld.param.f64 	%fd23, [_Z30kernelComputeWignerSingleSlicePdPK7double2iPKiididdS4_PKm_param_5];
	ld.param.u32 	%r22, [_Z30kernelComputeWignerSingleSlicePdPK7double2iPKiididdS4_PKm_param_6];
	ld.param.f64 	%fd24, [_Z30kernelComputeWignerSingleSlicePdPK7double2iPKiididdS4_PKm_param_7];
	ld.param.f64 	%fd25, [_Z30kernelComputeWignerSingleSlicePdPK7double2iPKiididdS4_PKm_param_8];
	ld.param.u64 	%rd13, [_Z30kernelComputeWignerSingleSlicePdPK7double2iPKiididdS4_PKm_param_10];
	cvta.to.global.u64 	%rd1, %rd13;
	mov.u32 	%r23, %ctaid.x;
	mov.u32 	%r24, %ntid.x;
	mov.u32 	%r25, %tid.x;
	mad.lo.s32 	%r1, %r23, %r24, %r25;
	mul.lo.s32 	%r26, %r22, %r22;
	setp.ge.s32 	%p1, %r1, %r26;
	@%p1 bra 	$L__BB10_20;
	div.s32 	%r27, %r1, %r22;
	mul.lo.s32 	%r28, %r27, %r22;
	sub.s32 	%r29, %r1, %r28;
	add.f64 	%fd26, %fd24, %fd24;
	add.s32 	%r30, %r22, -1;
	cvt.rn.f64.s32 	%fd27, %r30;
	div.rn.f64 	%fd28, %fd26, %fd27;
	add.f64 	%fd29, %fd25, %fd25;
	div.rn.f64 	%fd30, %fd29, %fd27;
	cvt.rn.f64.s32 	%fd31, %r29;
	mul.f64 	%fd32, %fd28, %fd31;
	sub.f64 	%fd1, %fd32, %fd24;
	cvt.rn.f64.s32 	%fd33, %r27;
	mul.f64 	%fd34, %fd30, %fd33;
	sub.f64 	%fd2, %fd34, %fd25;
	cvta.to.global.u64 	%rd2, %rd12;
	mov.b64 	%rd44, 0;
	mov.u64 	%rd46, %rd44;
$L__BB10_2:
	shl.b64 	%rd15, %rd44, 3;
	add.s64 	%rd5, %rd1, %rd15;
	cvt.u32.u64 	%r31, %rd44;
	setp.eq.s32 	%p2, %r20, %r31;
	@%p2 bra 	$L__BB10_4;
	ld.global.u32 	%r32, [%rd5];
	mov.b32 	%r33, 1;
	shl.b32 	%r34, %r33, %r32;
	shl.b64 	%rd16, %rd44, 2;
	add.s64 	%rd17, %rd2, %rd16;
	ld.global.u32 	%r35, [%rd17];
	mul.wide.s32 	%rd18, %r34, %r35;
	add.s64 	%rd46, %rd18, %rd46;
$L__BB10_4:
	add.s64 	%rd44, %rd44, 1;
	ld.global.u64 	%rd19, [%rd5+8];
	setp.ne.s64 	%p3, %rd19, 0;
	@%p3 bra 	$L__BB10_2;
	mul.wide.s32 	%rd20, %r20, 8;
	add.s64 	%rd21, %rd1, %rd20;
	ld.global.u32 	%r36, [%rd21];
	mov.b32 	%r37, 1;
	shl.b32 	%r2, %r37, %r36;
	setp.lt.s32 	%p4, %r21, 1;
	mov.f64 	%fd116, 0d0000000000000000;
	@%p4 bra 	$L__BB10_19;
	cvt.s64.s32 	%rd9, %r2;
	shr.u32 	%r3, %r21, 1;
	add.f64 	%fd3, %fd2, %fd2;
	neg.s32 	%r53, %r3;
	neg.s32 	%r52, %r21;
	mov.f64 	%fd116, 0d0000000000000000;
	mov.u64 	%rd33, __cudart_sin_cos_coeffs;
$L__BB10_7:
	cvt.rn.f64.s32 	%fd37, %r53;
	mul.f64 	%fd5, %fd23, %fd37;
	add.f64 	%fd38, %fd1, %fd5;
	div.rn.f64 	%fd39, %fd38, %fd23;
	mov.f64 	%fd40, 0d3FE0000000000000;
	copysign.f64 	%fd41, %fd39, %fd40;
	add.rz.f64 	%fd42, %fd39, %fd41;
	cvt.rzi.f64.f64 	%fd43, %fd42;
	cvt.rzi.s32.f64 	%r38, %fd43;
	add.s32 	%r8, %r38, %r3;
	sub.f64 	%fd44, %fd1, %fd5;
	div.rn.f64 	%fd45, %fd44, %fd23;
	copysign.f64 	%fd46, %fd45, %fd40;
	add.rz.f64 	%fd47, %fd45, %fd46;
	cvt.rzi.f64.f64 	%fd48, %fd47;
	cvt.rzi.s32.f64 	%r39, %fd48;
	add.s32 	%r40, %r39, %r3;
	max.u32 	%r41, %r8, %r40;
	setp.ge.u32 	%p5, %r41, %r21;
	@%p5 bra 	$L__BB10_18;
	ld.param.u64 	%rd43, [_Z30kernelComputeWignerSingleSlicePdPK7double2iPKiididdS4_PKm_param_1];
	cvt.u64.u32 	%rd22, %r8;
	mad.lo.s64 	%rd23, %rd22, %rd9, %rd46;
	cvt.u64.u32 	%rd24, %r40;
	mad.lo.s64 	%rd25, %rd24, %rd9, %rd46;
	cvta.to.global.u64 	%rd26, %rd43;
	shl.b64 	%rd27, %rd23, 4;
	add.s64 	%rd28, %rd26, %rd27;
	ld.global.v2.f64 	{%fd49, %fd50}, [%rd28];
	shl.b64 	%rd29, %rd25, 4;
	add.s64 	%rd30, %rd26, %rd29;
	ld.global.v2.f64 	{%fd51, %fd52}, [%rd30];
	mul.f64 	%fd53, %fd50, %fd52;
	fma.rn.f64 	%fd6, %fd49, %fd51, %fd53;
	mul.f64 	%fd54, %fd49, %fd52;
	mul.f64 	%fd55, %fd50, %fd51;
	sub.f64 	%fd7, %fd54, %fd55;
	mul.f64 	%fd8, %fd3, %fd5;
	abs.f64 	%fd9, %fd8;
	setp.neu.f64 	%p6, %fd9, 0d7FF0000000000000;
	@%p6 bra 	$L__BB10_10;
	mov.f64 	%fd61, 0d0000000000000000;
	mul.rn.f64 	%fd114, %fd8, %fd61;
	mov.b32 	%r55, 1;
	bra.uni 	$L__BB10_13;
$L__BB10_10:
	mul.f64 	%fd56, %fd8, 0d3FE45F306DC9C883;
	cvt.rni.s32.f64 	%r54, %fd56;
	cvt.rn.f64.s32 	%fd57, %r54;
	fma.rn.f64 	%fd58, %fd57, 0dBFF921FB54442D18, %fd8;
	fma.rn.f64 	%fd59, %fd57, 0dBC91A62633145C00, %fd58;
	fma.rn.f64 	%fd114, %fd57, 0dB97B839A252049C0, %fd59;
	setp.ltu.f64 	%p7, %fd9, 0d41E0000000000000;
	@%p7 bra 	$L__BB10_12;
	{ // callseq 14, 0
	.param .b64 param0;
	st.param.f64 	[param0], %fd8;
	.param .align 16 .b8 retval0[16];
	call.uni (retval0), 
	__internal_trig_reduction_slowpathd, 
	(
	param0
	);
	ld.param.f64 	%fd114, [retval0];
	ld.param.b32 	%r54, [retval0+8];
	} // callseq 14
$L__BB10_12:
	add.s32 	%r55, %r54, 1;
$L__BB10_13:
	setp.neu.f64 	%p8, %fd9, 0d7FF0000000000000;
	shl.b32 	%r44, %r55, 6;
	cvt.u64.u32 	%rd31, %r44;
	and.b64  	%rd32, %rd31, 64;
	add.s64 	%rd34, %rd33, %rd32;
	mul.rn.f64 	%fd62, %fd114, %fd114;
	and.b32  	%r45, %r55, 1;
	setp.eq.b32 	%p9, %r45, 1;
	selp.f64 	%fd63, 0dBDA8FF8320FD8164, 0d3DE5DB65F9785EBA, %p9;
	ld.global.nc.v2.f64 	{%fd64, %fd65}, [%rd34];
	fma.rn.f64 	%fd66, %fd63, %fd62, %fd64;
	fma.rn.f64 	%fd67, %fd66, %fd62, %fd65;
	ld.global.nc.v2.f64 	{%fd68, %fd69}, [%rd34+16];
	fma.rn.f64 	%fd70, %fd67, %fd62, %fd68;
	fma.rn.f64 	%fd71, %fd70, %fd62, %fd69;
	ld.global.nc.v2.f64 	{%fd72, %fd73}, [%rd34+32];
	fma.rn.f64 	%fd74, %fd71, %fd62, %fd72;
	fma.rn.f64 	%fd75, %fd74, %fd62, %fd73;
	fma.rn.f64 	%fd76, %fd75, %fd114, %fd114;
	fma.rn.f64 	%fd77, %fd75, %fd62, 0d3FF0000000000000;
	selp.f64 	%fd78, %fd77, %fd76, %p9;
	and.b32  	%r46, %r55, 2;
	setp.eq.s32 	%p10, %r46, 0;
	mov.f64 	%fd79, 0d0000000000000000;
	sub.f64 	%fd80, %fd79, %fd78;
	selp.f64 	%fd81, %fd78, %fd80, %p10;
	mul.f64 	%fd15, %fd6, %fd81;
	@%p8 bra 	$L__BB10_15;
	mov.f64 	%fd87, 0d0000000000000000;
	mul.rn.f64 	%fd115, %fd8, %fd87;
	mov.b32 	%r56, 0;
	bra.uni 	$L__BB10_17;
$L__BB10_15:
	mul.f64 	%fd82, %fd8, 0d3FE45F306DC9C883;
	cvt.rni.s32.f64 	%r56, %fd82;
	cvt.rn.f64.s32 	%fd83, %r56;
	fma.rn.f64 	%fd84, %fd83, 0dBFF921FB54442D18, %fd8;
	fma.rn.f64 	%fd85, %fd83, 0dBC91A62633145C00, %fd84;
	fma.rn.f64 	%fd115, %fd83, 0dB97B839A252049C0, %fd85;
	setp.ltu.f64 	%p11, %fd9, 0d41E0000000000000;
	@%p11 bra 	$L__BB10_17;
	{ // callseq 15, 0
	.param .b64 param0;
	st.param.f64 	[param0], %fd8;
	.param .align 16 .b8 retval0[16];
	call.uni (retval0), 
	__internal_trig_reduction_slowpathd, 
	(
	param0
	);
	ld.param.f64 	%fd115, [retval0];
	ld.param.b32 	%r56, [retval0+8];
	} // callseq 15
$L__BB10_17:
	shl.b32 	%r49, %r56, 6;
	cvt.u64.u32 	%rd35, %r49;
	and.b64  	%rd36, %rd35, 64;
	add.s64 	%rd38, %rd33, %rd36;
	mul.rn.f64 	%fd88, %fd115, %fd115;
	and.b32  	%r50, %r56, 1;
	setp.eq.b32 	%p12, %r50, 1;
	selp.f64 	%fd89, 0dBDA8FF8320FD8164, 0d3DE5DB65F9785EBA, %p12;
	ld.global.nc.v2.f64 	{%fd90, %fd91}, [%rd38];
	fma.rn.f64 	%fd92, %fd89, %fd88, %fd90;
	fma.rn.f64 	%fd93, %fd92, %fd88, %fd91;
	ld.global.nc.v2.f64 	{%fd94, %fd95}, [%rd38+16];
	fma.rn.f64 	%fd96, %fd93, %fd88, %fd94;
	fma.rn.f64 	%fd97, %fd96, %fd88, %fd95;
	ld.global.nc.v2.f64 	{%fd98, %fd99}, [%rd38+32];
	fma.rn.f64 	%fd100, %fd97, %fd88, %fd98;
	fma.rn.f64 	%fd101, %fd100, %fd88, %fd99;
	fma.rn.f64 	%fd102, %fd101, %fd115, %fd115;
	fma.rn.f64 	%fd103, %fd101, %fd88, 0d3FF0000000000000;
	selp.f64 	%fd104, %fd103, %fd102, %p12;
	and.b32  	%r51, %r56, 2;
	setp.eq.s32 	%p13, %r51, 0;
	mov.f64 	%fd105, 0d0000000000000000;
	sub.f64 	%fd106, %fd105, %fd104;
	selp.f64 	%fd107, %fd104, %fd106, %p13;
	mul.f64 	%fd108, %fd7, %fd107;
	sub.f64 	%fd109, %fd15, %fd108;
	add.f64 	%fd116, %fd116, %fd109;
$L__BB10_18:
	add.s32 	%r53, %r53, 1;
	add.s32 	%r52, %r52, 1;
	setp.ne.s32 	%p14, %r52, 0;
	@%p14 bra 	$L__BB10_7;
$L__BB10_19:
	ld.param.u64 	%rd42, [_Z30kernelComputeWignerSingleSlicePdPK7double2iPKiididdS4_PKm_param_0];
	mul.f64 	%fd110, %fd23, %fd116;
	div.rn.f64 	%fd111, %fd110, 0d400921FB54442D18;
	cvta.to.global.u64 	%rd39, %rd42;
	mul.wide.s32 	%rd40, %r1, 8;
	add.s64 	%rd41, %rd39, %rd40;
	st.global.f64 	[%rd41], %fd111;
$L__BB10_20:
	ret;

}
	// .globl	_Z27kernelComputeWignerFullModePdPK7double2iididdiPKiPKm
.visible .entry _Z27kernelComputeWignerFullModePdPK7double2iididdiPKiPKm(
	.param .u64 .ptr .align 1 _Z27kernelComputeWignerFullModePdPK7double2iididdiPKiPKm_param_0,
	.param .u64 .ptr .align 1 _Z27kernelComputeWignerFullModePdPK7double2iididdiPKiPKm_param_1,
	.param .u32 _Z27kernelComputeWignerFullModePdPK7double2iididdiPKiPKm_param_2,
	.param .u32 _Z27kernelComputeWignerFullModePdPK7double2iididdiPKiPKm_param_3,
	.param .f64 _Z27kernelComputeWignerFullModePdPK7double2iididdiPKiPKm_param_4,
	.param .u32 _Z27kernelComputeWignerFullModePdPK7double2iididdiPKiPKm_param_5,
	.param .f64 _Z27kernelComputeWignerFullModePdPK7double2iididdiPKiPKm_param_6,
	.param .f64 _Z27kernelComputeWignerFullModePdPK7double2iididdiPKiPKm_param_7,
	.param .u32 _Z27kernelComputeWignerFullModePdPK7double2iididdiPKiPKm_param_8,
	.param .u64 .ptr .align 1 _Z27kernelComputeWignerFullModePdPK7double2iididdiPKiPKm_param_9,
	.param .u64 .ptr .align 1 _Z27kernelComputeWignerFullModePdPK7double2iididdiPKiPKm_param_10
)
{
	.reg .pred 	%p<109>;
	.reg .b32 	%r<429>;
	.reg .b64 	%rd<554>;
	.reg .b64 	%fd<231>;

	ld.param.u64 	%rd233, [_Z27kernelComputeWignerFullModePdPK7double2iididdiPKiPKm_param_0];
	ld.param.u64 	%rd235, [_Z27kernelComputeWignerFullModePdPK7double2iididdiPKiPKm_param_1];
	ld.param.u32 	%r94, [_Z27kernelComputeWignerFullModePdPK7double2iididdiPKiPKm_param_2];
	ld.param.u32 	%r95, [_Z27kernelComputeWignerFullModePdPK7double2iididdiPKiPKm_param_3];
	ld.param.f64 	%fd48, [_Z27kernelComputeWignerFullModePdPK7double2iididdiPKiPKm_param_4];
	ld.param.u32 	%r96, [_Z27kernelComputeWignerFullModePdPK7double2iididdiPKiPKm_param_5];
	ld.param.f64 	%fd49, [_Z27kernelComputeWignerFullModePdPK7double2iididdiPKiPKm_param_6];
	ld.param.f64 	%fd50, [_Z27kernelComputeWignerFullModePdPK7double2iididdiPKiPKm_param_7];
	ld.param.u32 	%r97, [_Z27kernelComputeWignerFullModePdPK7double2iididdiPKiPKm_param_8];
	ld.param.u64 	%rd236, [_Z27kernelComputeWignerFullModePdPK7double2iididdiPKiPKm_param_9];
	ld.param.u64 	%rd237, [_Z27kernelComputeWignerFullModePdPK7double2iididdiPKiPKm_param_10];
	cvta.to.global.u64 	%rd1, %rd236;
	cvta.to.global.u64 	%rd2, %rd235;
	cvta.to.global.u64 	%rd3, %rd233;
	cvta.to.global.u64 	%rd4, %rd237;
	mov.u32 	%r98, %ctaid.x;
	mov.u32 	%r1, %ntid.x;
	mov.u32 	%r99, %tid.x;
	mad.lo.s32 	%r2, %r98, %r1, %r99;
	mul.lo.s32 	%r3, %r96, %r96;
	add.f64 	%fd51, %fd49, %fd49;
	add.s32 	%r100, %r96, -1;
	cvt.rn.f64.s32 	%fd52, %r100;
	div.rn.f64 	%fd1, %fd51, %fd52;
	add.f64 	%fd53, %fd50, %fd50;
	div.rn.f64 	%fd2, %fd53, %fd52;
	mul.wide.s32 	%rd238, %r94, 8;
	add.s64 	%rd239, %rd4, %rd238;
	ld.global.u32 	%r101, [%rd239];
	mov.b32 	%r102, 1;
	shl.b32 	%r103, %r102, %r101;
	cvt.s64.s32 	%rd5, %r103;
	setp.lt.s32 	%p1, %r97, 1;
	mov.b64 	%rd538, 1;
	@%p1 bra 	$L__BB11_71;
	and.b32  	%r4, %r97, 15;
	setp.lt.u32 	%p2, %r97, 16;
	mov.b64 	%rd538, 1;
	mov.b32 	%r403, 0;
	@%p2 bra 	$L__BB11_36;
	and.b32  	%r403, %r97, 2147483632;
	mov.b64 	%rd538, 1;
	mov.b32 	%r427, 0;
$L__BB11_3:
	.pragma "nounroll";
	setp.eq.s32 	%p3, %r427, %r94;
	mul.wide.u32 	%rd243, %r427, 4;
	add.s64 	%rd200, %rd1, %rd243;
	@%p3 bra 	$L__BB11_5;
	ld.global.u32 	%r106, [%rd200];
	mov.b32 	%r107, 1;
	shl.b32 	%r108, %r107, %r106;
	cvt.s64.s32 	%rd244, %r108;
	mul.lo.s64 	%rd538, %rd538, %rd244;
$L__BB11_5:
	add.s32 	%r109, %r427, 1;
	setp.eq.s32 	%p4, %r109, %r94;
	@%p4 bra 	$L__BB11_7;
	ld.global.u32 	%r110, [%rd200+4];
	mov.b32 	%r111, 1;
	shl.b32 	%r112, %r111, %r110;
	cvt.s64.s32 	%rd245, %r112;
	mul.lo.s64 	%rd538, %rd538, %rd245;
$L__BB11_7:
	add.s32 	%r113, %r427, 2;
	setp.eq.s32 	%p5, %r113, %r94;
	@%p5 bra 	$L__BB11_9;
	ld.global.u32 	%r114, [%rd200+8];
	mov.b32 	%r115, 1;
	shl.b32 	%r116, %r115, %r114;
	cvt.s64.s32 	%rd246, %r116;
	mul.lo.s64 	%rd538, %rd538, %rd246;
$L__BB11_9:
	add.s32 	%r117, %r427, 3;
	setp.eq.s32 	%p6, %r117, %r94;
	@%p6 bra 	$L__BB11_11;
	ld.global.u32 	%r118, [%rd200+12];
	mov.b32 	%r119, 1;
	shl.b32 	%r120, %r119, %r118;
	cvt.s64.s32 	%rd247, %r120;
	mul.lo.s64 	%rd538, %rd538, %rd247;
$L__BB11_11:
	add.s32 	%r121, %r427, 4;
	setp.eq.s32 	%p7, %r121, %r94;
	@%p7 bra 	$L__BB11_13;
	ld.global.u32 	%r122, [%rd200+16];
	mov.b32 	%r123, 1;
	shl.b32 	%r124, %r123, %r122;
	cvt.s64.s32 	%rd248, %r124;
	mul.lo.s64 	%rd538, %rd538, %rd248;
$L__BB11_13:
	add.s32 	%r125, %r427, 5;
	setp.eq.s32 	%p8, %r125, %r94;
	@%p8 bra 	$L__BB11_15;
	ld.global.u32 	%r126, [%rd200+20];
	mov.b32 	%r127, 1;
	shl.b32 	%r128, %r127, %r126;
	cvt.s64.s32 	%rd249, %r128;
	mul.lo.s64 	%rd538, %rd538, %rd249;
$L__BB11_15:
	add.s32 	%r129, %r427, 6;
	setp.eq.s32 	%p9, %r129, %r94;
	@%p9 bra 	$L__BB11_17;
	ld.global.u32 	%r130, [%rd200+24];
	mov.b32 	%r131, 1;
	shl.b32 	%r132, %r131, %r130;
	cvt.s64.s32 	%rd250, %r132;
	mul.lo.s64 	%rd538, %rd538, %rd250;
$L__BB11_17:
	add.s32 	%r133, %r427, 7;
	setp.eq.s32 	%p10, %r133, %r94;
	@%p10 bra 	$L__BB11_19;
	ld.global.u32 	%r134, [%rd200+28];
	mov.b32 	%r135, 1;
	shl.b32 	%r136, %r135, %r134;
	cvt.s64.s32 	%rd251, %r136;
	mul.lo.s64 	%rd538, %rd538, %rd251;
$L__BB11_19:
	add.s32 	%r137, %r427, 8;
	setp.eq.s32 	%p11, %r137, %r94;
	@%p11 bra 	$L__BB11_21;
	ld.global.u32 	%r138, [%rd200+32];
	mov.b32 	%r139, 1;
	shl.b32 	%r140, %r139, %r138;
	cvt.s64.s32 	%rd252, %r140;
	mul.lo.s64 	%rd538, %rd538, %rd252;
$L__BB11_21:
	add.s32 	%r141, %r427, 9;
	setp.eq.s32 	%p12, %r141, %r94;
	@%p12 bra 	$L__BB11_23;
	ld.global.u32 	%r142, [%rd200+36];
	mov.b32 	%r143, 1;
	shl.b32 	%r144, %r143, %r142;
	cvt.s64.s32 	%rd253, %r144;
	mul.lo.s64 	%rd538, %rd538, %rd253;
$L__BB11_23:
	add.s32 	%r145, %r427, 10;
	setp.eq.s32 	%p13, %r145, %r94;
	@%p13 bra 	$L__BB11_25;
	ld.global.u32 	%r146, [%rd200+40];
	mov.b32 	%r147, 1;
	shl.b32 	%r148, %r147, %r146;
	cvt.s64.s32 	%rd254, %r148;
	mul.lo.s64 	%rd538, %rd538, %rd254;
$L__BB11_25:
	add.s32 	%r149, %r427, 11;
	setp.eq.s32 	%p14, %r149, %r94;
	@%p14 bra 	$L__BB11_27;
	ld.global.u32 	%r150, [%rd200+44];
	mov.b32 	%r151, 1;
	shl.b32 	%r152, %r151, %r150;
	cvt.s64.s32 	%rd255, %r152;
	mul.lo.s64 	%rd538, %rd538, %rd255;
$L__BB11_27:
	add.s32 	%r153, %r427, 12;
	setp.eq.s32 	%p15, %r153, %r94;
	@%p15 bra 	$L__BB11_29;
	ld.global.u32 	%r154, [%rd200+48];
	mov.b32 	%r155, 1;
	shl.b32 	%r156, %r155, %r154;
	cvt.s64.s32 	%rd256, %r156;
	mul.lo.s64 	%rd538, %rd538, %rd256;
$L__BB11_29:
	add.s32 	%r157, %r427, 13;
	setp.eq.s32 	%p16, %r157, %r94;
	@%p16 bra 	$L__BB11_31;
	ld.global.u32 	%r158, [%rd200+52];
	mov.b32 	%r159, 1;
	shl.b32 	%r160, %r159, %r158;
	cvt.s64.s32 	%rd257, %r160;
	mul.lo.s64 	%rd538, %rd538, %rd257;
$L__BB11_31:
	add.s32 	%r161, %r427, 14;
	setp.eq.s32 	%p17, %r161, %r94;
	@%p17 bra 	$L__BB11_33;
	ld.global.u32 	%r162, [%rd200+56];
	mov.b32 	%r163, 1;
	shl.b32 	%r164, %r163, %r162;
	cvt.s64.s32 	%rd258, %r164;
	mul.lo.s64 	%rd538, %rd538, %rd258;
$L__BB11_33:
	add.s32 	%r165, %r427, 15;
	setp.eq.s32 	%p18, %r165, %r94;
	@%p18 bra 	$L__BB11_35;
	ld.global.u32 	%r166, [%rd200+60];
	mov.b32 	%r167, 1;
	shl.b32 	%r168, %r167, %r166;
	cvt.s64.s32 	%rd259, %r168;
	mul.lo.s64 	%rd538, %rd538, %rd259;
$L__BB11_35:
	add.s32 	%r427, %r427, 16;
	setp.eq.s32 	%p19, %r427, %r403;
	@%p19 bra 	$L__BB11_36;
	bra.uni 	$L__BB11_3;
$L__BB11_36:
	setp.eq.s32 	%p20, %r4, 0;
	@%p20 bra 	$L__BB11_71;
	and.b32  	%r7, %r97, 7;
	setp.lt.u32 	%p21, %r4, 8;
	@%p21 bra 	$L__BB11_55;
	setp.eq.s32 	%p22, %r403, %r94;
	mul.wide.u32 	%rd261, %r403, 4;
	add.s64 	%rd8, %rd1, %rd261;
	@%p22 bra 	$L__BB11_40;
	ld.global.u32 	%r169, [%rd8];
	mov.b32 	%r170, 1;
	shl.b32 	%r171, %r170, %r169;
	cvt.s64.s32 	%rd262, %r171;
	mul.lo.s64 	%rd538, %rd538, %rd262;
$L__BB11_40:
	add.s32 	%r172, %r403, 1;
	setp.eq.s32 	%p23, %r172, %r94;
	@%p23 bra 	$L__BB11_42;
	ld.global.u32 	%r173, [%rd8+4];
	mov.b32 	%r174, 1;
	shl.b32 	%r175, %r174, %r173;
	cvt.s64.s32 	%rd263, %r175;
	mul.lo.s64 	%rd538, %rd538, %rd263;
$L__BB11_42:
	add.s32 	%r176, %r403, 2;
	setp.eq.s32 	%p24, %r176, %r94;
	@%p24 bra 	$L__BB11_44;
	ld.global.u32 	%r177, [%rd8+8];
	mov.b32 	%r178, 1;
	shl.b32 	%r179, %r178, %r177;
	cvt.s64.s32 	%rd264, %r179;
	mul.lo.s64 	%rd538, %rd538, %rd264;
$L__BB11_44:
	add.s32 	%r180, %r403, 3;
	setp.eq.s32 	%p25, %r180, %r94;
	@%p25 bra 	$L__BB11_46;
	ld.global.u32 	%r181, [%rd8+12];
	mov.b32 	%r182, 1;
	shl.b32 	%r183, %r182, %r181;
	cvt.s64.s32 	%rd265, %r183;
	mul.lo.s64 	%rd538, %rd538, %rd265;
$L__BB11_46:
	add.s32 	%r184, %r403, 4;
	setp.eq.s32 	%p26, %r184, %r94;
	@%p26 bra 	$L__BB11_48;
	ld.global.u32 	%r185, [%rd8+16];
	mov.b32 	%r186, 1;
	shl.b32 	%r187, %r186, %r185;
	cvt.s64.s32 	%rd266, %r187;
	mul.lo.s64 	%rd538, %rd538, %rd266;
$L__BB11_48:
	add.s32 	%r188, %r403, 5;
	setp.eq.s32 	%p27, %r188, %r94;
	@%p27 bra 	$L__BB11_50;
	ld.global.u32 	%r189, [%rd8+20];
	mov.b32 	%r190, 1;
	shl.b32 	%r191, %r190, %r189;
	cvt.s64.s32 	%rd267, %r191;
	mul.lo.s64 	%rd538, %rd538, %rd267;
$L__BB11_50:
	add.s32 	%r192, %r403, 6;
	setp.eq.s32 	%p28, %r192, %r94;
	@%p28 bra 	$L__BB11_52;
	ld.global.u32 	%r193, [%rd8+24];
	mov.b32 	%r194, 1;
	shl.b32 	%r195, %r194, %r193;
	cvt.s64.s32 	%rd268, %r195;
	mul.lo.s64 	%rd538, %rd538, %rd268;
$L__BB11_52:
	add.s32 	%r196, %r403, 7;
	setp.eq.s32 	%p29, %r196, %r94;
	@%p29 bra 	$L__BB11_54;
	ld.global.u32 	%r197, [%rd8+28];
	mov.b32 	%r198, 1;
	shl.b32 	%r199, %r198, %r197;
	cvt.s64.s32 	%rd269, %r199;
	mul.lo.s64 	%rd538, %rd538, %rd269;
$L__BB11_54:
	add.s32 	%r403, %r403, 8;
$L__BB11_55:
	setp.eq.s32 	%p30, %r7, 0;
	@%p30 bra 	$L__BB11_71;
	and.b32  	%r10, %r97, 3;
	setp.lt.u32 	%p31, %r7, 4;
	@%p31 bra 	$L__BB11_66;
	setp.eq.s32 	%p32, %r403, %r94;
	mul.wide.u32 	%rd271, %r403, 4;
	add.s64 	%rd27, %rd1, %rd271;
	@%p32 bra 	$L__BB11_59;
	ld.global.u32 	%r200, [%rd27];
	mov.b32 	%r201, 1;
	shl.b32 	%r202, %r201, %r200;
	cvt.s64.s32 	%rd272, %r202;
	mul.lo.s64 	%rd538, %rd538, %rd272;
$L__BB11_59:
	add.s32 	%r203, %r403, 1;
	setp.eq.s32 	%p33, %r203, %r94;
	@%p33 bra 	$L__BB11_61;
	ld.global.u32 	%r204, [%rd27+4];
	mov.b32 	%r205, 1;
	shl.b32 	%r206, %r205, %r204;
	cvt.s64.s32 	%rd273, %r206;
	mul.lo.s64 	%rd538, %rd538, %rd273;
$L__BB11_61:
	add.s32 	%r207, %r403, 2;
	setp.eq.s32 	%p34, %r207, %r94;
	@%p34 bra 	$L__BB11_63;
	ld.global.u32 	%r208, [%rd27+8];
	mov.b32 	%r209, 1;
	shl.b32 	%r210, %r209, %r208;
	cvt.s64.s32 	%rd274, %r210;
	mul.lo.s64 	%rd538, %rd538, %rd274;
$L__BB11_63:
	add.s32 	%r211, %r403, 3;
	setp.eq.s32 	%p35, %r211, %r94;
	@%p35 bra 	$L__BB11_65;
	ld.global.u32 	%r212, [%rd27+12];
	mov.b32 	%r213, 1;
	shl.b32 	%r214, %r213, %r212;
	cvt.s64.s32 	%rd275, %r214;
	mul.lo.s64 	%rd538, %rd538, %rd275;
$L__BB11_65:
	add.s32 	%r403, %r403, 4;
$L__BB11_66:
	setp.eq.s32 	%p36, %r10, 0;
	@%p36 bra 	$L__BB11_71;
	mov.b32 	%r407, 0;
$L__BB11_68:
	.pragma "nounroll";
	setp.eq.s32 	%p37, %r403, %r94;
	@%p37 bra 	$L__BB11_70;
	mul.wide.u32 	%rd276, %r403, 4;
	add.s64 	%rd277, %rd1, %rd276;
	ld.global.u32 	%r216, [%rd277];
	mov.b32 	%r217, 1;
	shl.b32 	%r218, %r217, %r216;
	cvt.s64.s32 	%rd278, %r218;
	mul.lo.s64 	%rd538, %rd538, %rd278;
$L__BB11_70:
	add.s32 	%r403, %r403, 1;
	add.s32 	%r407, %r407, 1;
	setp.ne.s32 	%p38, %r407, %r10;
	@%p38 bra 	$L__BB11_68;
$L__BB11_71:
	setp.ge.s32 	%p39, %r2, %r3;
	@%p39 bra 	$L__BB11_199;
	setp.ne.s64 	%p40, %rd538, 0;
	shr.u32 	%r17, %r95, 1;
	mov.u32 	%r219, %nctaid.x;
	mul.lo.s32 	%r18, %r1, %r219;
	@%p40 bra 	$L__BB11_75;
	mul.f64 	%fd218, %fd48, 0d0000000000000000;
	div.rn.f64 	%fd3, %fd218, 0d400921FB54442D18;
$L__BB11_74:
	mul.wide.s32 	%rd446, %r2, 8;
	add.s64 	%rd447, %rd3, %rd446;
	st.global.f64 	[%rd447], %fd3;
	add.s32 	%r2, %r2, %r18;
	setp.lt.s32 	%p108, %r2, %r3;
	@%p108 bra 	$L__BB11_74;
	bra.uni 	$L__BB11_199;
$L__BB11_75:
	setp.lt.s32 	%p41, %r95, 1;
	@%p41 bra 	$L__BB11_194;
	setp.gt.s32 	%p45, %r97, 0;
	@%p45 bra 	$L__BB11_77;
	bra.uni 	$L__BB11_178;
$L__BB11_77:
	and.b32  	%r21, %r97, 7;
$L__BB11_78:
	div.s32 	%r239, %r2, %r96;
	mul.lo.s32 	%r240, %r239, %r96;
	sub.s32 	%r241, %r2, %r240;
	cvt.rn.f64.s32 	%fd138, %r241;
	mul.f64 	%fd139, %fd1, %fd138;
	sub.f64 	%fd4, %fd139, %fd49;
	cvt.rn.f64.s32 	%fd140, %r239;
	mul.f64 	%fd141, %fd2, %fd140;
	sub.f64 	%fd142, %fd141, %fd50;
	add.f64 	%fd5, %fd142, %fd142;
	mov.f64 	%fd224, 0d0000000000000000;
	mov.b64 	%rd470, 0;
$L__BB11_79:
	setp.lt.u32 	%p58, %r97, 8;
	mov.b64 	%rd475, 0;
	mov.u32 	%r419, %r97;
	mov.u64 	%rd471, %rd470;
	@%p58 bra 	$L__BB11_123;
	sub.s32 	%r242, %r94, %r97;
	add.s32 	%r411, %r242, 4;
	sub.s32 	%r412, %r97, %r94;
	and.b32  	%r243, %r97, 2147483640;
	neg.s32 	%r410, %r243;
	add.s32 	%r413, %r97, -4;
	mov.b64 	%rd475, 0;
	mov.u64 	%rd471, %rd470;
$L__BB11_81:
	.pragma "nounroll";
	setp.eq.s32 	%p59, %r411, 3;
	@%p59 bra 	$L__BB11_86;
	add.s32 	%r244, %r413, 3;
	mul.wide.u32 	%rd306, %r244, 4;
	add.s64 	%rd307, %rd1, %rd306;
	ld.global.u32 	%r245, [%rd307];
	mov.b32 	%r246, 1;
	shl.b32 	%r247, %r246, %r245;
	cvt.s64.s32 	%rd45, %r247;
	mul.wide.u32 	%rd308, %r244, 8;
	add.s64 	%rd309, %rd4, %rd308;
	ld.global.u32 	%r248, [%rd309];
	shl.b32 	%r31, %r246, %r248;
	or.b64  	%rd310, %rd471, %rd45;
	and.b64  	%rd311, %rd310, -4294967296;
	setp.ne.s64 	%p60, %rd311, 0;
	@%p60 bra 	$L__BB11_84;
	cvt.u32.u64 	%r249, %rd45;
	cvt.u32.u64 	%r250, %rd471;
	div.u32 	%r251, %r250, %r249;
	mul.lo.s32 	%r252, %r251, %r249;
	sub.s32 	%r253, %r250, %r252;
	cvt.u64.u32 	%rd471, %r251;
	cvt.u64.u32 	%rd474, %r253;
	bra.uni 	$L__BB11_85;
$L__BB11_84:
	div.u64 	%rd48, %rd471, %rd45;
	mul.lo.s64 	%rd312, %rd48, %rd45;
	sub.s64 	%rd474, %rd471, %rd312;
	mov.u64 	%rd471, %rd48;
$L__BB11_85:
	cvt.s64.s32 	%rd313, %r31;
	mad.lo.s64 	%rd475, %rd474, %rd313, %rd475;
$L__BB11_86:
	setp.eq.s32 	%p61, %r411, 2;
	@%p61 bra 	$L__BB11_91;
	add.s32 	%r254, %r413, 2;
	mul.wide.u32 	%rd314, %r254, 4;
	add.s64 	%rd315, %rd1, %rd314;
	ld.global.u32 	%r255, [%rd315];
	mov.b32 	%r256, 1;
	shl.b32 	%r257, %r256, %r255;
	cvt.s64.s32 	%rd55, %r257;
	mul.wide.u32 	%rd316, %r254, 8;
	add.s64 	%rd317, %rd4, %rd316;
	ld.global.u32 	%r258, [%rd317];
	shl.b32 	%r32, %r256, %r258;
	or.b64  	%rd318, %rd471, %rd55;
	and.b64  	%rd319, %rd318, -4294967296;
	setp.ne.s64 	%p62, %rd319, 0;
	@%p62 bra 	$L__BB11_89;
	cvt.u32.u64 	%r259, %rd55;
	cvt.u32.u64 	%r260, %rd471;
	div.u32 	%r261, %r260, %r259;
	mul.lo.s32 	%r262, %r261, %r259;
	sub.s32 	%r263, %r260, %r262;
	cvt.u64.u32 	%rd471, %r261;
	cvt.u64.u32 	%rd478, %r263;
	bra.uni 	$L__BB11_90;
$L__BB11_89:
	div.u64 	%rd58, %rd471, %rd55;
	mul.lo.s64 	%rd320, %rd58, %rd55;
	sub.s64 	%rd478, %rd471, %rd320;
	mov.u64 	%rd471, %rd58;
$L__BB11_90:
	cvt.s64.s32 	%rd321, %r32;
	mad.lo.s64 	%rd475, %rd478, %rd321, %rd475;
$L__BB11_91:
	setp.eq.s32 	%p63, %r411, 1;
	@%p63 bra 	$L__BB11_96;
	add.s32 	%r264, %r413, 1;
	mul.wide.u32 	%rd322, %r264, 4;
	add.s64 	%rd323, %rd1, %rd322;
	ld.global.u32 	%r265, [%rd323];
	mov.b32 	%r266, 1;
	shl.b32 	%r267, %r266, %r265;
	cvt.s64.s32 	%rd65, %r267;
	mul.wide.u32 	%rd324, %r264, 8;
	add.s64 	%rd325, %rd4, %rd324;
	ld.global.u32 	%r268, [%rd325];
	shl.b32 	%r33, %r266, %r268;
	or.b64  	%rd326, %rd471, %rd65;
	and.b64  	%rd327, %rd326, -4294967296;
	setp.ne.s64 	%p64, %rd327, 0;
	@%p64 bra 	$L__BB11_94;
	cvt.u32.u64 	%r269, %rd65;
	cvt.u32.u64 	%r270, %rd471;
	div.u32 	%r271, %r270, %r269;
	mul.lo.s32 	%r272, %r271, %r269;
	sub.s32 	%r273, %r270, %r272;
	cvt.u64.u32 	%rd471, %r271;
	cvt.u64.u32 	%rd482, %r273;
	bra.uni 	$L__BB11_95;
$L__BB11_94:
	div.u64 	%rd68, %rd471, %rd65;
	mul.lo.s64 	%rd328, %rd68, %rd65;
	sub.s64 	%rd482, %rd471, %rd328;
	mov.u64 	%rd471, %rd68;
$L__BB11_95:
	cvt.s64.s32 	%rd329, %r33;
	mad.lo.s64 	%rd475, %rd482, %rd329, %rd475;
$L__BB11_96:
	setp.eq.s32 	%p65, %r411, 0;
	@%p65 bra 	$L__BB11_101;
	mul.wide.u32 	%rd330, %r413, 4;
	add.s64 	%rd331, %rd1, %rd330;
	ld.global.u32 	%r274, [%rd331];
	mov.b32 	%r275, 1;
	shl.b32 	%r276, %r275, %r274;
	cvt.s64.s32 	%rd75, %r276;
	mul.wide.u32 	%rd332, %r413, 8;
	add.s64 	%rd333, %rd4, %rd332;
	ld.global.u32 	%r277, [%rd333];
	shl.b32 	%r34, %r275, %r277;
	or.b64  	%rd334, %rd471, %rd75;
	and.b64  	%rd335, %rd334, -4294967296;
	setp.ne.s64 	%p66, %rd335, 0;
	@%p66 bra 	$L__BB11_99;
	cvt.u32.u64 	%r278, %rd75;
	cvt.u32.u64 	%r279, %rd471;
	div.u32 	%r280, %r279, %r278;
	mul.lo.s32 	%r281, %r280, %r278;
	sub.s32 	%r282, %r279, %r281;
	cvt.u64.u32 	%rd471, %r280;
	cvt.u64.u32 	%rd486, %r282;
	bra.uni 	$L__BB11_100;
$L__BB11_99:
	div.u64 	%rd78, %rd471, %rd75;
	mul.lo.s64 	%rd336, %rd78, %rd75;
	sub.s64 	%rd486, %rd471, %rd336;
	mov.u64 	%rd471, %rd78;
$L__BB11_100:
	cvt.s64.s32 	%rd337, %r34;
	mad.lo.s64 	%rd475, %rd486, %rd337, %rd475;
$L__BB11_101:
	setp.eq.s32 	%p67, %r411, -1;
	@%p67 bra 	$L__BB11_106;
	add.s32 	%r283, %r413, -1;
	mul.wide.u32 	%rd338, %r283, 4;
	add.s64 	%rd339, %rd1, %rd338;
	ld.global.u32 	%r284, [%rd339];
	mov.b32 	%r285, 1;
	shl.b32 	%r286, %r285, %r284;
	cvt.s64.s32 	%rd85, %r286;
	mul.wide.u32 	%rd340, %r283, 8;
	add.s64 	%rd341, %rd4, %rd340;
	ld.global.u32 	%r287, [%rd341];
	shl.b32 	%r35, %r285, %r287;
	or.b64  	%rd342, %rd471, %rd85;
	and.b64  	%rd343, %rd342, -4294967296;
	setp.ne.s64 	%p68, %rd343, 0;
	@%p68 bra 	$L__BB11_104;
	cvt.u32.u64 	%r288, %rd85;
	cvt.u32.u64 	%r289, %rd471;
	div.u32 	%r290, %r289, %r288;
	mul.lo.s32 	%r291, %r290, %r288;
	sub.s32 	%r292, %r289, %r291;
	cvt.u64.u32 	%rd471, %r290;
	cvt.u64.u32 	%rd490, %r292;
	bra.uni 	$L__BB11_105;
$L__BB11_104:
	div.u64 	%rd88, %rd471, %rd85;
	mul.lo.s64 	%rd344, %rd88, %rd85;
	sub.s64 	%rd490, %rd471, %rd344;
	mov.u64 	%rd471, %rd88;
$L__BB11_105:
	cvt.s64.s32 	%rd345, %r35;
	mad.lo.s64 	%rd475, %rd490, %rd345, %rd475;
$L__BB11_106:
	setp.eq.s32 	%p69, %r411, -2;
	@%p69 bra 	$L__BB11_111;
	add.s32 	%r293, %r413, -2;
	mul.wide.u32 	%rd346, %r293, 4;
	add.s64 	%rd347, %rd1, %rd346;
	ld.global.u32 	%r294, [%rd347];
	mov.b32 	%r295, 1;
	shl.b32 	%r296, %r295, %r294;
	cvt.s64.s32 	%rd95, %r296;
	mul.wide.u32 	%rd348, %r293, 8;
	add.s64 	%rd349, %rd4, %rd348;
	ld.global.u32 	%r297, [%rd349];
	shl.b32 	%r36, %r295, %r297;
	or.b64  	%rd350, %rd471, %rd95;
	and.b64  	%rd351, %rd350, -4294967296;
	setp.ne.s64 	%p70, %rd351, 0;
	@%p70 bra 	$L__BB11_109;
	cvt.u32.u64 	%r298, %rd95;
	cvt.u32.u64 	%r299, %rd471;
	div.u32 	%r300, %r299, %r298;
	mul.lo.s32 	%r301, %r300, %r298;
	sub.s32 	%r302, %r299, %r301;
	cvt.u64.u32 	%rd471, %r300;
	cvt.u64.u32 	%rd494, %r302;
	bra.uni 	$L__BB11_110;
$L__BB11_109:
	div.u64 	%rd98, %rd471, %rd95;
	mul.lo.s64 	%rd352, %rd98, %rd95;
	sub.s64 	%rd494, %rd471, %rd352;
	mov.u64 	%rd471, %rd98;
$L__BB11_110:
	cvt.s64.s32 	%rd353, %r36;
	mad.lo.s64 	%rd475, %rd494, %rd353, %rd475;
$L__BB11_111:
	setp.eq.s32 	%p71, %r411, -3;
	@%p71 bra 	$L__BB11_116;
	add.s32 	%r303, %r413, -3;
	mul.wide.u32 	%rd354, %r303, 4;
	add.s64 	%rd355, %rd1, %rd354;
	ld.global.u32 	%r304, [%rd355];
	mov.b32 	%r305, 1;
	shl.b32 	%r306, %r305, %r304;
	cvt.s64.s32 	%rd105, %r306;
	mul.wide.u32 	%rd356, %r303, 8;
	add.s64 	%rd357, %rd4, %rd356;
	ld.global.u32 	%r307, [%rd357];
	shl.b32 	%r37, %r305, %r307;
	or.b64  	%rd358, %rd471, %rd105;
	and.b64  	%rd359, %rd358, -4294967296;
	setp.ne.s64 	%p72, %rd359, 0;
	@%p72 bra 	$L__BB11_114;
	cvt.u32.u64 	%r308, %rd105;
	cvt.u32.u64 	%r309, %rd471;
	div.u32 	%r310, %r309, %r308;
	mul.lo.s32 	%r311, %r310, %r308;
	sub.s32 	%r312, %r309, %r311;
	cvt.u64.u32 	%rd471, %r310;
	cvt.u64.u32 	%rd498, %r312;
	bra.uni 	$L__BB11_115;
$L__BB11_114:
	div.u64 	%rd108, %rd471, %rd105;
	mul.lo.s64 	%rd360, %rd108, %rd105;
	sub.s64 	%rd498, %rd471, %rd360;
	mov.u64 	%rd471, %rd108;
$L__BB11_115:
	cvt.s64.s32 	%rd361, %r37;
	mad.lo.s64 	%rd475, %rd498, %rd361, %rd475;
$L__BB11_116:
	setp.eq.s32 	%p73, %r412, 8;
	@%p73 bra 	$L__BB11_121;
	add.s32 	%r313, %r413, -4;
	mul.wide.u32 	%rd362, %r313, 4;
	add.s64 	%rd363, %rd1, %rd362;
	ld.global.u32 	%r314, [%rd363];
	mov.b32 	%r315, 1;
	shl.b32 	%r316, %r315, %r314;
	cvt.s64.s32 	%rd115, %r316;
	mul.wide.u32 	%rd364, %r313, 8;
	add.s64 	%rd365, %rd4, %rd364;
	ld.global.u32 	%r317, [%rd365];
	shl.b32 	%r38, %r315, %r317;
	or.b64  	%rd366, %rd471, %rd115;
	and.b64  	%rd367, %rd366, -4294967296;
	setp.ne.s64 	%p74, %rd367, 0;
	@%p74 bra 	$L__BB11_119;
	cvt.u32.u64 	%r318, %rd115;
	cvt.u32.u64 	%r319, %rd471;
	div.u32 	%r320, %r319, %r318;
	mul.lo.s32 	%r321, %r320, %r318;
	sub.s32 	%r322, %r319, %r321;
	cvt.u64.u32 	%rd471, %r320;
	cvt.u64.u32 	%rd502, %r322;
	bra.uni 	$L__BB11_120;
$L__BB11_119:
	div.u64 	%rd118, %rd471, %rd115;
	mul.lo.s64 	%rd368, %rd118, %rd115;
	sub.s64 	%rd502, %rd471, %rd368;
	mov.u64 	%rd471, %rd118;
$L__BB11_120:
	cvt.s64.s32 	%rd369, %r38;
	mad.lo.s64 	%rd475, %rd502, %rd369, %rd475;
$L__BB11_121:
	add.s32 	%r413, %r413, -8;
	add.s32 	%r412, %r412, -8;
	add.s32 	%r411, %r411, 8;
	add.s32 	%r410, %r410, 8;
	setp.eq.s32 	%p75, %r410, 0;
	@%p75 bra 	$L__BB11_122;
	bra.uni 	$L__BB11_81;
$L__BB11_122:
	add.s32 	%r419, %r413, 4;
$L__BB11_123:
	setp.eq.s32 	%p76, %r21, 0;
	@%p76 bra 	$L__BB11_177;
	add.s32 	%r323, %r21, -1;
	setp.lt.u32 	%p77, %r323, 3;
	@%p77 bra 	$L__BB11_159;
	add.s32 	%r57, %r419, -1;
	setp.eq.s32 	%p78, %r57, %r94;
	@%p78 bra 	$L__BB11_144;
	mul.wide.u32 	%rd371, %r57, 4;
	add.s64 	%rd372, %rd1, %rd371;
	ld.global.u32 	%r324, [%rd372];
	mov.b32 	%r325, 1;
	shl.b32 	%r326, %r325, %r324;
	cvt.s64.s32 	%rd129, %r326;
	mul.wide.u32 	%rd373, %r57, 8;
	add.s64 	%rd374, %rd4, %rd373;
	ld.global.u32 	%r327, [%rd374];
	shl.b32 	%r58, %r325, %r327;
	or.b64  	%rd375, %rd471, %rd129;
	and.b64  	%rd376, %rd375, -4294967296;
	setp.ne.s64 	%p79, %rd376, 0;
	@%p79 bra 	$L__BB11_142;
	cvt.u32.u64 	%r328, %rd129;
	cvt.u32.u64 	%r329, %rd471;
	div.u32 	%r330, %r329, %r328;
	mul.lo.s32 	%r331, %r330, %r328;
	sub.s32 	%r332, %r329, %r331;
	cvt.u64.u32 	%rd471, %r330;
	cvt.u64.u32 	%rd509, %r332;
	bra.uni 	$L__BB11_143;
$L__BB11_128:
	sub.s32 	%r388, %r414, %r17;
	cvt.rn.f64.s32 	%fd143, %r388;
	mul.f64 	%fd8, %fd48, %fd143;
	add.f64 	%fd144, %fd4, %fd8;
	div.rn.f64 	%fd145, %fd144, %fd48;
	mov.f64 	%fd146, 0d3FE0000000000000;
	copysign.f64 	%fd147, %fd145, %fd146;
	add.rz.f64 	%fd148, %fd145, %fd147;
	cvt.rzi.f64.f64 	%fd149, %fd148;
	cvt.rzi.s32.f64 	%r389, %fd149;
	add.s32 	%r44, %r389, %r17;
	sub.f64 	%fd150, %fd4, %fd8;
	div.rn.f64 	%fd151, %fd150, %fd48;
	copysign.f64 	%fd152, %fd151, %fd146;
	add.rz.f64 	%fd153, %fd151, %fd152;
	cvt.rzi.f64.f64 	%fd154, %fd153;
	cvt.rzi.s32.f64 	%r390, %fd154;
	add.s32 	%r391, %r390, %r17;
	max.u32 	%r392, %r44, %r391;
	setp.ge.u32 	%p96, %r392, %r95;
	@%p96 bra 	$L__BB11_139;
	cvt.u64.u32 	%rd427, %r44;
	mad.lo.s64 	%rd428, %rd427, %rd5, %rd475;
	cvt.u64.u32 	%rd429, %r391;
	mad.lo.s64 	%rd430, %rd429, %rd5, %rd475;
	shl.b64 	%rd431, %rd428, 4;
	add.s64 	%rd432, %rd2, %rd431;
	ld.global.v2.f64 	{%fd155, %fd156}, [%rd432];
	shl.b64 	%rd433, %rd430, 4;
	add.s64 	%rd434, %rd2, %rd433;
	ld.global.v2.f64 	{%fd157, %fd158}, [%rd434];
	mul.f64 	%fd159, %fd156, %fd158;
	fma.rn.f64 	%fd9, %fd155, %fd157, %fd159;
	mul.f64 	%fd160, %fd155, %fd158;
	mul.f64 	%fd161, %fd156, %fd157;
	sub.f64 	%fd10, %fd160, %fd161;
	mul.f64 	%fd11, %fd5, %fd8;
	abs.f64 	%fd12, %fd11;
	setp.eq.f64 	%p97, %fd12, 0d7FF0000000000000;
	@%p97 bra 	$L__BB11_133;
	mul.f64 	%fd162, %fd11, 0d3FE45F306DC9C883;
	cvt.rni.s32.f64 	%r415, %fd162;
	cvt.rn.f64.s32 	%fd163, %r415;
	fma.rn.f64 	%fd164, %fd163, 0dBFF921FB54442D18, %fd11;
	fma.rn.f64 	%fd165, %fd163, 0dBC91A62633145C00, %fd164;
	fma.rn.f64 	%fd222, %fd163, 0dB97B839A252049C0, %fd165;
	setp.ltu.f64 	%p98, %fd12, 0d41E0000000000000;
	@%p98 bra 	$L__BB11_132;
	{ // callseq 18, 0
	.param .b64 param0;
	st.param.f64 	[param0], %fd11;
	.param .align 16 .b8 retval0[16];
	call.uni (retval0), 
	__internal_trig_reduction_slowpathd, 
	(
	param0
	);
	ld.param.f64 	%fd222, [retval0];
	ld.param.b32 	%r415, [retval0+8];
	} // callseq 18
$L__BB11_132:
	add.s32 	%r416, %r415, 1;
	bra.uni 	$L__BB11_134;
$L__BB11_133:
	mov.f64 	%fd167, 0d0000000000000000;
	mul.rn.f64 	%fd222, %fd11, %fd167;
	mov.b32 	%r416, 1;
$L__BB11_134:
	shl.b32 	%r395, %r416, 6;
	cvt.u64.u32 	%rd435, %r395;
	and.b64  	%rd436, %rd435, 64;
	mov.u64 	%rd437, __cudart_sin_cos_coeffs;
	add.s64 	%rd438, %rd437, %rd436;
	mul.rn.f64 	%fd168, %fd222, %fd222;
	and.b32  	%r396, %r416, 1;
	setp.eq.b32 	%p100, %r396, 1;
	selp.f64 	%fd169, 0dBDA8FF8320FD8164, 0d3DE5DB65F9785EBA, %p100;
	ld.global.nc.v2.f64 	{%fd170, %fd171}, [%rd438];
	fma.rn.f64 	%fd172, %fd169, %fd168, %fd170;
	fma.rn.f64 	%fd173, %fd172, %fd168, %fd171;
	ld.global.nc.v2.f64 	{%fd174, %fd175}, [%rd438+16];
	fma.rn.f64 	%fd176, %fd173, %fd168, %fd174;
	fma.rn.f64 	%fd177, %fd176, %fd168, %fd175;
	ld.global.nc.v2.f64 	{%fd178, %fd179}, [%rd438+32];
	fma.rn.f64 	%fd180, %fd177, %fd168, %fd178;
	fma.rn.f64 	%fd181, %fd180, %fd168, %fd179;
	fma.rn.f64 	%fd182, %fd181, %fd222, %fd222;
	fma.rn.f64 	%fd183, %fd181, %fd168, 0d3FF0000000000000;
	selp.f64 	%fd184, %fd183, %fd182, %p100;
	and.b32  	%r397, %r416, 2;
	setp.eq.s32 	%p101, %r397, 0;
	mov.f64 	%fd185, 0d0000000000000000;
	sub.f64 	%fd186, %fd185, %fd184;
	selp.f64 	%fd187, %fd184, %fd186, %p101;
	mul.f64 	%fd18, %fd9, %fd187;
	@%p97 bra 	$L__BB11_137;
	mul.f64 	%fd188, %fd11, 0d3FE45F306DC9C883;
	cvt.rni.s32.f64 	%r417, %fd188;
	cvt.rn.f64.s32 	%fd189, %r417;
	fma.rn.f64 	%fd190, %fd189, 0dBFF921FB54442D18, %fd11;
	fma.rn.f64 	%fd191, %fd189, 0dBC91A62633145C00, %fd190;
	fma.rn.f64 	%fd223, %fd189, 0dB97B839A252049C0, %fd191;
	setp.ltu.f64 	%p102, %fd12, 0d41E0000000000000;
	@%p102 bra 	$L__BB11_138;
	{ // callseq 19, 0
	.param .b64 param0;
	st.param.f64 	[param0], %fd11;
	.param .align 16 .b8 retval0[16];
	call.uni (retval0), 
	__internal_trig_reduction_slowpathd, 
	(
	param0
	);
	ld.param.f64 	%fd223, [retval0];
	ld.param.b32 	%r417, [retval0+8];
	} // callseq 19
	bra.uni 	$L__BB11_138;
$L__BB11_137:
	mov.f64 	%fd193, 0d0000000000000000;
	mul.rn.f64 	%fd223, %fd11, %fd193;
	mov.b32 	%r417, 0;
$L__BB11_138:
	shl.b32 	%r400, %r417, 6;
	cvt.u64.u32 	%rd439, %r400;
	and.b64  	%rd440, %rd439, 64;
	mov.u64 	%rd441, __cudart_sin_cos_coeffs;
	add.s64 	%rd442, %rd441, %rd440;
	mul.rn.f64 	%fd194, %fd223, %fd223;
	and.b32  	%r401, %r417, 1;
	setp.eq.b32 	%p103, %r401, 1;
	selp.f64 	%fd195, 0dBDA8FF8320FD8164, 0d3DE5DB65F9785EBA, %p103;
	ld.global.nc.v2.f64 	{%fd196, %fd197}, [%rd442];
	fma.rn.f64 	%fd198, %fd195, %fd194, %fd196;
	fma.rn.f64 	%fd199, %fd198, %fd194, %fd197;
	ld.global.nc.v2.f64 	{%fd200, %fd201}, [%rd442+16];
	fma.rn.f64 	%fd202, %fd199, %fd194, %fd200;
	fma.rn.f64 	%fd203, %fd202, %fd194, %fd201;
	ld.global.nc.v2.f64 	{%fd204, %fd205}, [%rd442+32];
	fma.rn.f64 	%fd206, %fd203, %fd194, %fd204;
	fma.rn.f64 	%fd207, %fd206, %fd194, %fd205;
	fma.rn.f64 	%fd208, %fd207, %fd223, %fd223;
	fma.rn.f64 	%fd209, %fd207, %fd194, 0d3FF0000000000000;
	selp.f64 	%fd210, %fd209, %fd208, %p103;
	and.b32  	%r402, %r417, 2;
	setp.eq.s32 	%p104, %r402, 0;
	mov.f64 	%fd211, 0d0000000000000000;
	sub.f64 	%fd212, %fd211, %fd210;
	selp.f64 	%fd213, %fd210, %fd212, %p104;
	mul.f64 	%fd214, %fd10, %fd213;
	sub.f64 	%fd215, %fd18, %fd214;
	add.f64 	%fd224, %fd224, %fd215;
$L__BB11_139:
	add.s32 	%r414, %r414, 1;
	setp.ne.s32 	%p105, %r414, %r95;
	@%p105 bra 	$L__BB11_128;
	add.s64 	%rd470, %rd470, 1;
	setp.eq.s64 	%p106, %rd470, %rd538;
	@%p106 bra 	$L__BB11_141;
	bra.uni 	$L__BB11_79;
$L__BB11_141:
	ld.param.u64 	%rd448, [_Z27kernelComputeWignerFullModePdPK7double2iididdiPKiPKm_param_0];
	mul.f64 	%fd216, %fd48, %fd224;
	div.rn.f64 	%fd217, %fd216, 0d400921FB54442D18;
	cvta.to.global.u64 	%rd443, %rd448;
	mul.wide.s32 	%rd444, %r2, 8;
	add.s64 	%rd445, %rd443, %rd444;
	st.global.f64 	[%rd445], %fd217;
	add.s32 	%r2, %r2, %r18;
	setp.lt.s32 	%p107, %r2, %r3;
	@%p107 bra 	$L__BB11_78;
	bra.uni 	$L__BB11_199;
$L__BB11_142:
	div.u64 	%rd132, %rd471, %rd129;
	mul.lo.s64 	%rd377, %rd132, %rd129;
	sub.s64 	%rd509, %rd471, %rd377;
	mov.u64 	%rd471, %rd132;
$L__BB11_143:
	cvt.s64.s32 	%rd378, %r58;
	mad.lo.s64 	%rd475, %rd509, %rd378, %rd475;
$L__BB11_144:
	add.s32 	%r59, %r419, -2;
	setp.eq.s32 	%p80, %r59, %r94;
	@%p80 bra 	$L__BB11_149;
	mul.wide.u32 	%rd379, %r59, 4;
	add.s64 	%rd380, %rd1, %rd379;
	ld.global.u32 	%r333, [%rd380];
	mov.b32 	%r334, 1;
	shl.b32 	%r335, %r334, %r333;
	cvt.s64.s32 	%rd139, %r335;
	mul.wide.u32 	%rd381, %r59, 8;
	add.s64 	%rd382, %rd4, %rd381;
	ld.global.u32 	%r336, [%rd382];
	shl.b32 	%r60, %r334, %r336;
	or.b64  	%rd383, %rd471, %rd139;
	and.b64  	%rd384, %rd383, -4294967296;
	setp.ne.s64 	%p81, %rd384, 0;
	@%p81 bra 	$L__BB11_147;
	cvt.u32.u64 	%r337, %rd139;
	cvt.u32.u64 	%r338, %rd471;
	div.u32 	%r339, %r338, %r337;
	mul.lo.s32 	%r340, %r339, %r337;
	sub.s32 	%r341, %r338, %r340;
	cvt.u64.u32 	%rd471, %r339;
	cvt.u64.u32 	%rd513, %r341;
	bra.uni 	$L__BB11_148;
$L__BB11_147:
	div.u64 	%rd142, %rd471, %rd139;
	mul.lo.s64 	%rd385, %rd142, %rd139;
	sub.s64 	%rd513, %rd471, %rd385;
	mov.u64 	%rd471, %rd142;
$L__BB11_148:
	cvt.s64.s32 	%rd386, %r60;
	mad.lo.s64 	%rd475, %rd513, %rd386, %rd475;
$L__BB11_149:
	add.s32 	%r61, %r419, -3;
	setp.eq.s32 	%p82, %r61, %r94;
	@%p82 bra 	$L__BB11_154;
	mul.wide.u32 	%rd387, %r61, 4;
	add.s64 	%rd388, %rd1, %rd387;
	ld.global.u32 	%r342, [%rd388];
	mov.b32 	%r343, 1;
	shl.b32 	%r344, %r343, %r342;
	cvt.s64.s32 	%rd149, %r344;
	mul.wide.u32 	%rd389, %r61, 8;
	add.s64 	%rd390, %rd4, %rd389;
	ld.global.u32 	%r345, [%rd390];
	shl.b32 	%r62, %r343, %r345;
	or.b64  	%rd391, %rd471, %rd149;
	and.b64  	%rd392, %rd391, -4294967296;
	setp.ne.s64 	%p83, %rd392, 0;
	@%p83 bra 	$L__BB11_152;
	cvt.u32.u64 	%r346, %rd149;
	cvt.u32.u64 	%r347, %rd471;
	div.u32 	%r348, %r347, %r346;
	mul.lo.s32 	%r349, %r348, %r346;
	sub.s32 	%r350, %r347, %r349;
	cvt.u64.u32 	%rd471, %r348;
	cvt.u64.u32 	%rd517, %r350;
	bra.uni 	$L__BB11_153;
$L__BB11_152:
	div.u64 	%rd152, %rd471, %rd149;
	mul.lo.s64 	%rd393, %rd152, %rd149;
	sub.s64 	%rd517, %rd471, %rd393;
	mov.u64 	%rd471, %rd152;
$L__BB11_153:
	cvt.s64.s32 	%rd394, %r62;
	mad.lo.s64 	%rd475, %rd517, %rd394, %rd475;
$L__BB11_154:
	add.s32 	%r63, %r419, -4;
	setp.eq.s32 	%p84, %r63, %r94;
	mov.u32 	%r419, %r94;
	@%p84 bra 	$L__BB11_159;
	mul.wide.u32 	%rd395, %r63, 4;
	add.s64 	%rd396, %rd1, %rd395;
	ld.global.u32 	%r351, [%rd396];
	mov.b32 	%r352, 1;
	shl.b32 	%r353, %r352, %r351;
	cvt.s64.s32 	%rd159, %r353;
	mul.wide.u32 	%rd397, %r63, 8;
	add.s64 	%rd398, %rd4, %rd397;
	ld.global.u32 	%r354, [%rd398];
	shl.b32 	%r64, %r352, %r354;
	or.b64  	%rd399, %rd471, %rd159;
	and.b64  	%rd400, %rd399, -4294967296;
	setp.ne.s64 	%p85, %rd400, 0;
	@%p85 bra 	$L__BB11_157;
	cvt.u32.u64 	%r355, %rd159;
	cvt.u32.u64 	%r356, %rd471;
	div.u32 	%r357, %r356, %r355;
	mul.lo.s32 	%r358, %r357, %r355;
	sub.s32 	%r359, %r356, %r358;
	cvt.u64.u32 	%rd471, %r357;
	cvt.u64.u32 	%rd521, %r359;
	bra.uni 	$L__BB11_158;
$L__BB11_157:
	div.u64 	%rd162, %rd471, %rd159;
	mul.lo.s64 	%rd401, %rd162, %rd159;
	sub.s64 	%rd521, %rd471, %rd401;
	mov.u64 	%rd471, %rd162;
$L__BB11_158:
	cvt.s64.s32 	%rd402, %r64;
	mad.lo.s64 	%rd475, %rd521, %rd402, %rd475;
	mov.u32 	%r419, %r63;
$L__BB11_159:
	and.b32  	%r360, %r97, 3;
	setp.eq.s32 	%p86, %r360, 0;
	@%p86 bra 	$L__BB11_177;
	setp.eq.s32 	%p87, %r360, 1;
	@%p87 bra 	$L__BB11_171;
	add.s32 	%r66, %r419, -1;
	setp.eq.s32 	%p88, %r66, %r94;
	@%p88 bra 	$L__BB11_166;
	mul.wide.u32 	%rd404, %r66, 4;
	add.s64 	%rd405, %rd1, %rd404;
	ld.global.u32 	%r361, [%rd405];
	mov.b32 	%r362, 1;
	shl.b32 	%r363, %r362, %r361;
	cvt.s64.s32 	%rd170, %r363;
	mul.wide.u32 	%rd406, %r66, 8;
	add.s64 	%rd407, %rd4, %rd406;
	ld.global.u32 	%r364, [%rd407];
	shl.b32 	%r67, %r362, %r364;
	or.b64  	%rd408, %rd471, %rd170;
	and.b64  	%rd409, %rd408, -4294967296;
	setp.ne.s64 	%p89, %rd409, 0;
	@%p89 bra 	$L__BB11_164;
	cvt.u32.u64 	%r365, %rd170;
	cvt.u32.u64 	%r366, %rd471;
	div.u32 	%r367, %r366, %r365;
	mul.lo.s32 	%r368, %r367, %r365;
	sub.s32 	%r369, %r366, %r368;
	cvt.u64.u32 	%rd471, %r367;
	cvt.u64.u32 	%rd526, %r369;
	bra.uni 	$L__BB11_165;
$L__BB11_164:
	div.u64 	%rd173, %rd471, %rd170;
	mul.lo.s64 	%rd410, %rd173, %rd170;
	sub.s64 	%rd526, %rd471, %rd410;
	mov.u64 	%rd471, %rd173;
$L__BB11_165:
	cvt.s64.s32 	%rd411, %r67;
	mad.lo.s64 	%rd475, %rd526, %rd411, %rd475;
$L__BB11_166:
	add.s32 	%r68, %r419, -2;
	setp.eq.s32 	%p90, %r68, %r94;
	mov.u32 	%r419, %r94;
	@%p90 bra 	$L__BB11_171;
	mul.wide.u32 	%rd412, %r68, 4;
	add.s64 	%rd413, %rd1, %rd412;
	ld.global.u32 	%r370, [%rd413];
	mov.b32 	%r371, 1;
	shl.b32 	%r372, %r371, %r370;
	cvt.s64.s32 	%rd180, %r372;
	mul.wide.u32 	%rd414, %r68, 8;
	add.s64 	%rd415, %rd4, %rd414;
	ld.global.u32 	%r373, [%rd415];
	shl.b32 	%r69, %r371, %r373;
	or.b64  	%rd416, %rd471, %rd180;
	and.b64  	%rd417, %rd416, -4294967296;
	setp.ne.s64 	%p91, %rd417, 0;
	@%p91 bra 	$L__BB11_169;
	cvt.u32.u64 	%r374, %rd180;
	cvt.u32.u64 	%r375, %rd471;
	div.u32 	%r376, %r375, %r374;
	mul.lo.s32 	%r377, %r376, %r374;
	sub.s32 	%r378, %r375, %r377;
	cvt.u64.u32 	%rd471, %r376;
	cvt.u64.u32 	%rd530, %r378;
	bra.uni 	$L__BB11_170;
$L__BB11_169:
	div.u64 	%rd183, %rd471, %rd180;
	mul.lo.s64 	%rd418, %rd183, %rd180;
	sub.s64 	%rd530, %rd471, %rd418;
	mov.u64 	%rd471, %rd183;
$L__BB11_170:
	cvt.s64.s32 	%rd419, %r69;
	mad.lo.s64 	%rd475, %rd530, %rd419, %rd475;
	mov.u32 	%r419, %r68;
$L__BB11_171:
	and.b32  	%r379, %r97, 1;
	setp.eq.b32 	%p92, %r379, 1;
	not.pred 	%p93, %p92;
	@%p93 bra 	$L__BB11_177;
	add.s32 	%r71, %r419, -1;
	setp.eq.s32 	%p94, %r71, %r94;
	@%p94 bra 	$L__BB11_177;
	mul.wide.u32 	%rd420, %r71, 4;
	add.s64 	%rd421, %rd1, %rd420;
	ld.global.u32 	%r380, [%rd421];
	mov.b32 	%r381, 1;
	shl.b32 	%r382, %r381, %r380;
	cvt.s64.s32 	%rd191, %r382;
	mul.wide.u32 	%rd422, %r71, 8;
	add.s64 	%rd423, %rd4, %rd422;
	ld.global.u32 	%r383, [%rd423];
	shl.b32 	%r72, %r381, %r383;
	or.b64  	%rd424, %rd471, %rd191;
	and.b64  	%rd425, %rd424, -4294967296;
	setp.ne.s64 	%p95, %rd425, 0;
	@%p95 bra 	$L__BB11_175;
	cvt.u32.u64 	%r384, %rd191;
	cvt.u32.u64 	%r385, %rd471;
	rem.u32 	%r386, %r385, %r384;
	cvt.u64.u32 	%rd534, %r386;
	bra.uni 	$L__BB11_176;
$L__BB11_175:
	rem.u64 	%rd534, %rd471, %rd191;
$L__BB11_176:
	cvt.s64.s32 	%rd426, %r72;
	mad.lo.s64 	%rd475, %rd534, %rd426, %rd475;
$L__BB11_177:
	mov.b32 	%r414, 0;
	bra.uni 	$L__BB11_128;
$L__BB11_178:
	div.s32 	%r220, %r2, %r96;
	mul.lo.s32 	%r221, %r220, %r96;
	sub.s32 	%r222, %r2, %r221;
	cvt.rn.f64.s32 	%fd57, %r222;
	mul.f64 	%fd58, %fd1, %fd57;
	sub.f64 	%fd25, %fd58, %fd49;
	cvt.rn.f64.s32 	%fd59, %r220;
	mul.f64 	%fd60, %fd2, %fd59;
	sub.f64 	%fd61, %fd60, %fd50;
	add.f64 	%fd26, %fd61, %fd61;
	mov.f64 	%fd230, 0d0000000000000000;
	mov.b64 	%rd536, 0;
$L__BB11_179:
	mov.b32 	%r422, 0;
$L__BB11_180:
	sub.s32 	%r224, %r422, %r17;
	cvt.rn.f64.s32 	%fd62, %r224;
	mul.f64 	%fd29, %fd48, %fd62;
	add.f64 	%fd63, %fd25, %fd29;
	div.rn.f64 	%fd64, %fd63, %fd48;
	mov.f64 	%fd65, 0d3FE0000000000000;
	copysign.f64 	%fd66, %fd64, %fd65;
	add.rz.f64 	%fd67, %fd64, %fd66;
	cvt.rzi.f64.f64 	%fd68, %fd67;
	cvt.rzi.s32.f64 	%r225, %fd68;
	add.s32 	%r76, %r225, %r17;
	sub.f64 	%fd69, %fd25, %fd29;
	div.rn.f64 	%fd70, %fd69, %fd48;
	copysign.f64 	%fd71, %fd70, %fd65;
	add.rz.f64 	%fd72, %fd70, %fd71;
	cvt.rzi.f64.f64 	%fd73, %fd72;
	cvt.rzi.s32.f64 	%r226, %fd73;
	add.s32 	%r227, %r226, %r17;
	max.u32 	%r228, %r76, %r227;
	setp.ge.u32 	%p46, %r228, %r95;
	@%p46 bra 	$L__BB11_191;
	cvt.u64.u32 	%rd284, %r76;
	mul.lo.s64 	%rd285, %rd284, %rd5;
	cvt.u64.u32 	%rd286, %r227;
	mul.lo.s64 	%rd287, %rd286, %rd5;
	shl.b64 	%rd288, %rd285, 4;
	add.s64 	%rd289, %rd2, %rd288;
	ld.global.v2.f64 	{%fd74, %fd75}, [%rd289];
	shl.b64 	%rd290, %rd287, 4;
	add.s64 	%rd291, %rd2, %rd290;
	ld.global.v2.f64 	{%fd76, %fd77}, [%rd291];
	mul.f64 	%fd78, %fd75, %fd77;
	fma.rn.f64 	%fd30, %fd74, %fd76, %fd78;
	mul.f64 	%fd79, %fd74, %fd77;
	mul.f64 	%fd80, %fd75, %fd76;
	sub.f64 	%fd31, %fd79, %fd80;
	mul.f64 	%fd32, %fd26, %fd29;
	abs.f64 	%fd33, %fd32;
	setp.eq.f64 	%p47, %fd33, 0d7FF0000000000000;
	@%p47 bra 	$L__BB11_185;
	mul.f64 	%fd81, %fd32, 0d3FE45F306DC9C883;
	cvt.rni.s32.f64 	%r423, %fd81;
	cvt.rn.f64.s32 	%fd82, %r423;
	fma.rn.f64 	%fd83, %fd82, 0dBFF921FB54442D18, %fd32;
	fma.rn.f64 	%fd84, %fd82, 0dBC91A62633145C00, %fd83;
	fma.rn.f64 	%fd228, %fd82, 0dB97B839A252049C0, %fd84;
	setp.ltu.f64 	%p48, %fd33, 0d41E0000000000000;
	@%p48 bra 	$L__BB11_184;
	{ // callseq 16, 0
	.param .b64 param0;
	st.param.f64 	[param0], %fd32;
	.param .align 16 .b8 retval0[16];
	call.uni (retval0), 
	__internal_trig_reduction_slowpathd, 
	(
	param0
	);
	ld.param.f64 	%fd228, [retval0];
	ld.param.b32 	%r423, [retval0+8];
	} // callseq 16
$L__BB11_184:
	add.s32 	%r424, %r423, 1;
	bra.uni 	$L__BB11_186;
$L__BB11_185:
	mov.f64 	%fd86, 0d0000000000000000;
	mul.rn.f64 	%fd228, %fd32, %fd86;
	mov.b32 	%r424, 1;
$L__BB11_186:
	shl.b32 	%r231, %r424, 6;
	cvt.u64.u32 	%rd292, %r231;
	and.b64  	%rd293, %rd292, 64;
	mov.u64 	%rd294, __cudart_sin_cos_coeffs;
	add.s64 	%rd295, %rd294, %rd293;
	mul.rn.f64 	%fd87, %fd228, %fd228;
	and.b32  	%r232, %r424, 1;
	setp.eq.b32 	%p50, %r232, 1;
	selp.f64 	%fd88, 0dBDA8FF8320FD8164, 0d3DE5DB65F9785EBA, %p50;
	ld.global.nc.v2.f64 	{%fd89, %fd90}, [%rd295];
	fma.rn.f64 	%fd91, %fd88, %fd87, %fd89;
	fma.rn.f64 	%fd92, %fd91, %fd87, %fd90;
	ld.global.nc.v2.f64 	{%fd93, %fd94}, [%rd295+16];
	fma.rn.f64 	%fd95, %fd92, %fd87, %fd93;
	fma.rn.f64 	%fd96, %fd95, %fd87, %fd94;
	ld.global.nc.v2.f64 	{%fd97, %fd98}, [%rd295+32];
	fma.rn.f64 	%fd99, %fd96, %fd87, %fd97;
	fma.rn.f64 	%fd100, %fd99, %fd87, %fd98;
	fma.rn.f64 	%fd101, %fd100, %fd228, %fd228;
	fma.rn.f64 	%fd102, %fd100, %fd87, 0d3FF0000000000000;
	selp.f64 	%fd103, %fd102, %fd101, %p50;
	and.b32  	%r233, %r424, 2;
	setp.eq.s32 	%p51, %r233, 0;
	mov.f64 	%fd104, 0d0000000000000000;
	sub.f64 	%fd105, %fd104, %fd103;
	selp.f64 	%fd106, %fd103, %fd105, %p51;
	mul.f64 	%fd39, %fd30, %fd106;
	@%p47 bra 	$L__BB11_189;
	mul.f64 	%fd107, %fd32, 0d3FE45F306DC9C883;
	cvt.rni.s32.f64 	%r425, %fd107;
	cvt.rn.f64.s32 	%fd108, %r425;
	fma.rn.f64 	%fd109, %fd108, 0dBFF921FB54442D18, %fd32;
	fma.rn.f64 	%fd110, %fd108, 0dBC91A62633145C00, %fd109;
	fma.rn.f64 	%fd229, %fd108, 0dB97B839A252049C0, %fd110;
	setp.ltu.f64 	%p52, %fd33, 0d41E0000000000000;
	@%p52 bra 	$L__BB11_190;
	{ // callseq 17, 0
	.param .b64 param0;
	st.param.f64 	[param0], %fd32;
	.param .align 16 .b8 retval0[16];
	call.uni (retval0), 
	__internal_trig_reduction_slowpathd, 
	(
	param0
	);
	ld.param.f64 	%fd229, [retval0];
	ld.param.b32 	%r425, [retval0+8];
	} // callseq 17
	bra.uni 	$L__BB11_190;
$L__BB11_189:
	mov.f64 	%fd112, 0d0000000000000000;
	mul.rn.f64 	%fd229, %fd32, %fd112;
	mov.b32 	%r425, 0;
$L__BB11_190:
	shl.b32 	%r236, %r425, 6;
	cvt.u64.u32 	%rd296, %r236;
	and.b64  	%rd297, %rd296, 64;
	mov.u64 	%rd298, __cudart_sin_cos_coeffs;
	add.s64 	%rd299, %rd298, %rd297;
	mul.rn.f64 	%fd113, %fd229, %fd229;
	and.b32  	%r237, %r425, 1;
	setp.eq.b32 	%p53, %r237, 1;
	selp.f64 	%fd114, 0dBDA8FF8320FD8164, 0d3DE5DB65F9785EBA, %p53;
	ld.global.nc.v2.f64 	{%fd115, %fd116}, [%rd299];
	fma.rn.f64 	%fd117, %fd114, %fd113, %fd115;
	fma.rn.f64 	%fd118, %fd117, %fd113, %fd116;
	ld.global.nc.v2.f64 	{%fd119, %fd120}, [%rd299+16];
	fma.rn.f64 	%fd121, %fd118, %fd113, %fd119;
	fma.rn.f64 	%fd122, %fd121, %fd113, %fd120;
	ld.global.nc.v2.f64 	{%fd123, %fd124}, [%rd299+32];
	fma.rn.f64 	%fd125, %fd122, %fd113, %fd123;
	fma.rn.f64 	%fd126, %fd125, %fd113, %fd124;
	fma.rn.f64 	%fd127, %fd126, %fd229, %fd229;
	fma.rn.f64 	%fd128, %fd126, %fd113, 0d3FF0000000000000;
	selp.f64 	%fd129, %fd128, %fd127, %p53;
	and.b32  	%r238, %r425, 2;
	setp.eq.s32 	%p54, %r238, 0;
	mov.f64 	%fd130, 0d0000000000000000;
	sub.f64 	%fd131, %fd130, %fd129;
	selp.f64 	%fd132, %fd129, %fd131, %p54;
	mul.f64 	%fd133, %fd31, %fd132;
	sub.f64 	%fd134, %fd39, %fd133;
	add.f64 	%fd230, %fd230, %fd134;
$L__BB11_191:
	add.s32 	%r422, %r422, 1;
	setp.ne.s32 	%p55, %r422, %r95;
	@%p55 bra 	$L__BB11_180;
	add.s64 	%rd536, %rd536, 1;
	setp.ne.s64 	%p56, %rd536, %rd538;
	@%p56 bra 	$L__BB11_179;
	mul.f64 	%fd135, %fd48, %fd230;
	div.rn.f64 	%fd136, %fd135, 0d400921FB54442D18;
	mul.wide.s32 	%rd300, %r2, 8;
	add.s64 	%rd301, %rd3, %rd300;
	st.global.f64 	[%rd301], %fd136;
	add.s32 	%r2, %r2, %r18;
	setp.lt.s32 	%p57, %r2, %r3;
	@%p57 bra 	$L__BB11_178;
	bra.uni 	$L__BB11_199;
$L__BB11_194:
	setp.lt.s32 	%p42, %r97, 1;
	@%p42 bra 	$L__BB11_197;
	mul.f64 	%fd55, %fd48, 0d0000000000000000;
	div.rn.f64 	%fd46, %fd55, 0d400921FB54442D18;
$L__BB11_196:
	mul.wide.s32 	%rd281, %r2, 8;
	add.s64 	%rd282, %rd3, %rd281;
	st.global.f64 	[%rd282], %fd46;
	add.s32 	%r2, %r2, %r18;
	setp.lt.s32 	%p44, %r2, %r3;
	@%p44 bra 	$L__BB11_196;
	bra.uni 	$L__BB11_199;
$L__BB11_197:
	mul.f64 	%fd54, %fd48, 0d0000000000000000;
	div.rn.f64 	%fd47, %fd54, 0d400921FB54442D18;
$L__BB11_198:
	mul.wide.s32 	%rd279, %r2, 8;
	add.s64 	%rd280, %rd3, %rd279;
	st.global.f64 	[%rd280], %fd47;
	add.s32 	%r2, %r2, %r18;
	setp.lt.s32 	%p43, %r2, %r3;
	@%p43 bra 	$L__BB11_198;
$L__BB11_199:
	ret;

}
	// .globl	_Z28kernelComputeHusimiQFullModePdPK7double2ididiPKiPKm
.visible .entry _Z28kernelComputeHusimiQFullModePdPK7double2ididiPKiPKm(
	.param .u64 .ptr .align 1 _Z28kernelComputeHusimiQFullModePdPK7double2ididiPKiPKm_param_0,
	.param .u64 .ptr .align 1 _Z28kernelComputeHusimiQFullModePdPK7double2ididiPKiPKm_param_1,
	.param .u32 _Z28kernelComputeHusimiQFullModePdPK7double2ididiPKiPKm_param_2,
	.param .f64 _Z28kernelComputeHusimiQFullModePdPK7double2ididiPKiPKm_param_3,
	.param .u32 _Z28kernelComputeHusimiQFullModePdPK7double2ididiPKiPKm_param_4,
	.param .f64 _Z28kernelComputeHusimiQFullModePdPK7double2ididiPKiPKm_param_5,
	.param .u32 _Z28kernelComputeHusimiQFullModePdPK7double2ididiPKiPKm_param_6,
	.param .u64 .ptr .align 1 _Z28kernelComputeHusimiQFullModePdPK7double2ididiPKiPKm_param_7,
	.param .u64 .ptr .align 1 _Z28kernelComputeHusimiQFullModePdPK7double2ididiPKiPKm_param_8
)
{
	.reg .pred 	%p<15>;
	.reg .b32 	%r<83>;
	.reg .b32 	%f<3>;
	.reg .b64 	%rd<39>;
	.reg .b64 	%fd<130>;

	ld.param.u64 	%rd6, [_Z28kernelComputeHusimiQFullModePdPK7double2ididiPKiPKm_param_1];
	ld.param.u32 	%r23, [_Z28kernelComputeHusimiQFullModePdPK7double2ididiPKiPKm_param_2];
	ld.param.f64 	%fd29, [_Z28kernelComputeHusimiQFullModePdPK7double2ididiPKiPKm_param_3];
	ld.param.u32 	%r24, [_Z28kernelComputeHusimiQFullModePdPK7double2ididiPKiPKm_param_4];
	ld.param.f64 	%fd30, [_Z28kernelComputeHusimiQFullModePdPK7double2ididiPKiPKm_param_5];
	ld.param.u64 	%rd7, [_Z28kernelComputeHusimiQFullModePdPK7double2ididiPKiPKm_param_7];
	ld.param.u64 	%rd8, [_Z28kernelComputeHusimiQFullModePdPK7double2ididiPKiPKm_param_8];
	mov.u32 	%r25, %ctaid.x;
	mov.u32 	%r26, %ntid.x;
	mov.u32 	%r27, %tid.x;
	mad.lo.s32 	%r1, %r25, %r26, %r27;
	mul.lo.s32 	%r28, %r24, %r24;
	setp.ge.s32 	%p1, %r1, %r28;
	@%p1 bra 	$L__BB12_18;
	cvta.to.global.u64 	%rd10, %rd7;
	cvta.to.global.u64 	%rd11, %rd8;
	add.f64 	%fd32, %fd30, %fd30;
	add.s32 	%r29, %r24, -1;
	cvt.rn.f64.s32 	%fd33, %r29;
	div.rn.f64 	%fd34, %fd32, %fd33;
	div.s32 	%r30, %r1, %r24;
	mul.lo.s32 	%r31, %r30, %r24;
	sub.s32 	%r32, %r1, %r31;
	shr.u32 	%r33, %r24, 31;
	add.s32 	%r34, %r24, %r33;
	shr.s32 	%r35, %r34, 1;
	sub.s32 	%r36, %r32, %r35;
	cvt.rn.f64.s32 	%fd35, %r36;
	mul.f64 	%fd1, %fd34, %fd35;
	sub.s32 	%r37, %r30, %r35;
	cvt.rn.f64.s32 	%fd36, %r37;
	mul.f64 	%fd2, %fd34, %fd36;
	mul.wide.s32 	%rd12, %r23, 4;
	add.s64 	%rd13, %rd10, %rd12;
	ld.global.u32 	%r2, [%rd13];
	mov.b32 	%r38, 1;
	shl.b32 	%r39, %r38, %r2;
	ld.global.u32 	%r40, [%rd10];
	ld.global.u32 	%r41, [%rd11];
	sub.s32 	%r42, %r40, %r2;
	add.s32 	%r43, %r42, %r41;
	shl.b32 	%r44, %r38, %r43;
	cvt.s64.s32 	%rd1, %r44;
	mul.wide.s32 	%rd14, %r23, 8;
	add.s64 	%rd15, %rd11, %rd14;
	ld.global.u32 	%r3, [%rd15];
	shr.u32 	%r45, %r39, 31;
	add.s32 	%r46, %r39, %r45;
	shr.s32 	%r47, %r46, 1;
	neg.s32 	%r4, %r47;
	sqrt.rn.f64 	%fd3, %fd29;
	cvta.to.global.u64 	%rd2, %rd6;
	mov.f64 	%fd123, 0d0000000000000000;
	mov.b64 	%rd38, 0;
$L__BB12_2:
	mov.b32 	%r49, 1;
	shl.b32 	%r50, %r49, %r2;
	neg.s32 	%r78, %r50;
	mov.b32 	%r79, 0;
	mov.f64 	%fd124, 0d0000000000000000;
	mov.u32 	%r77, %r4;
	mov.f64 	%fd125, %fd124;
$L__BB12_3:
	cvt.rn.f64.s32 	%fd38, %r77;
	mul.f64 	%fd7, %fd29, %fd38;
	sub.f64 	%fd39, %fd7, %fd1;
	mul.f64 	%fd40, %fd39, 0dBFE0000000000000;
	mul.f64 	%fd8, %fd39, %fd40;
	fma.rn.f64 	%fd41, %fd8, 0d3FF71547652B82FE, 0d4338000000000000;
	{
	.reg .b32 %temp; 
	mov.b64 	{%r9, %temp}, %fd41;
	}
	mov.f64 	%fd42, 0dC338000000000000;
	add.rn.f64 	%fd43, %fd41, %fd42;
	fma.rn.f64 	%fd44, %fd43, 0dBFE62E42FEFA39EF, %fd8;
	fma.rn.f64 	%fd45, %fd43, 0dBC7ABC9E3B39803F, %fd44;
	fma.rn.f64 	%fd46, %fd45, 0d3E5ADE1569CE2BDF, 0d3E928AF3FCA213EA;
	fma.rn.f64 	%fd47, %fd46, %fd45, 0d3EC71DEE62401315;
	fma.rn.f64 	%fd48, %fd47, %fd45, 0d3EFA01997C89EB71;
	fma.rn.f64 	%fd49, %fd48, %fd45, 0d3F2A01A014761F65;
	fma.rn.f64 	%fd50, %fd49, %fd45, 0d3F56C16C1852B7AF;
	fma.rn.f64 	%fd51, %fd50, %fd45, 0d3F81111111122322;
	fma.rn.f64 	%fd52, %fd51, %fd45, 0d3FA55555555502A1;
	fma.rn.f64 	%fd53, %fd52, %fd45, 0d3FC5555555555511;
	fma.rn.f64 	%fd54, %fd53, %fd45, 0d3FE000000000000B;
	fma.rn.f64 	%fd55, %fd54, %fd45, 0d3FF0000000000000;
	fma.rn.f64 	%fd56, %fd55, %fd45, 0d3FF0000000000000;
	{
	.reg .b32 %temp; 
	mov.b64 	{%r10, %temp}, %fd56;
	}
	{
	.reg .b32 %temp; 
	mov.b64 	{%temp, %r11}, %fd56;
	}
	shl.b32 	%r51, %r9, 20;
	add.s32 	%r52, %r51, %r11;
	mov.b64 	%fd126, {%r10, %r52};
	{
	.reg .b32 %temp; 
	mov.b64 	{%temp, %r53}, %fd8;
	}
	mov.b32 	%f2, %r53;
	abs.f32 	%f1, %f2;
	setp.lt.f32 	%p2, %f1, 0f4086232B;
	@%p2 bra 	$L__BB12_6;
	setp.lt.f64 	%p3, %fd8, 0d0000000000000000;
	add.f64 	%fd57, %fd8, 0d7FF0000000000000;
	selp.f64 	%fd126, 0d0000000000000000, %fd57, %p3;
	setp.geu.f32 	%p4, %f1, 0f40874800;
	@%p4 bra 	$L__BB12_6;
	shr.u32 	%r54, %r9, 31;
	add.s32 	%r55, %r9, %r54;
	shr.s32 	%r56, %r55, 1;
	shl.b32 	%r57, %r56, 20;
	add.s32 	%r58, %r11, %r57;
	mov.b64 	%fd58, {%r10, %r58};
	sub.s32 	%r59, %r9, %r56;
	shl.b32 	%r60, %r59, 20;
	add.s32 	%r61, %r60, 1072693248;
	mov.b32 	%r62, 0;
	mov.b64 	%fd59, {%r62, %r61};
	mul.f64 	%fd126, %fd59, %fd58;
$L__BB12_6:
	mul.f64 	%fd13, %fd126, 0d3FE8093870155910;
	fma.rn.f64 	%fd60, %fd1, 0dBFE0000000000000, %fd7;
	mul.f64 	%fd14, %fd2, %fd60;
	abs.f64 	%fd15, %fd14;
	setp.neu.f64 	%p5, %fd15, 0d7FF0000000000000;
	@%p5 bra 	$L__BB12_8;
	mov.f64 	%fd66, 0d0000000000000000;
	mul.rn.f64 	%fd128, %fd14, %fd66;
	mov.b32 	%r81, 1;
	bra.uni 	$L__BB12_11;
$L__BB12_8:
	mul.f64 	%fd61, %fd14, 0d3FE45F306DC9C883;
	cvt.rni.s32.f64 	%r80, %fd61;
	cvt.rn.f64.s32 	%fd62, %r80;
	fma.rn.f64 	%fd63, %fd62, 0dBFF921FB54442D18, %fd14;
	fma.rn.f64 	%fd64, %fd62, 0dBC91A62633145C00, %fd63;
	fma.rn.f64 	%fd128, %fd62, 0dB97B839A252049C0, %fd64;
	setp.ltu.f64 	%p6, %fd15, 0d41E0000000000000;
	@%p6 bra 	$L__BB12_10;
	{ // callseq 20, 0
	.param .b64 param0;
	st.param.f64 	[param0], %fd14;
	.param .align 16 .b8 retval0[16];
	call.uni (retval0), 
	__internal_trig_reduction_slowpathd, 
	(
	param0
	);
	ld.param.f64 	%fd128, [retval0];
	ld.param.b32 	%r80, [retval0+8];
	} // callseq 20
$L__BB12_10:
	add.s32 	%r81, %r80, 1;
$L__BB12_11:
	shl.b32 	%r65, %r81, 6;
	cvt.u64.u32 	%rd16, %r65;
	and.b64  	%rd17, %rd16, 64;
	mov.u64 	%rd18, __cudart_sin_cos_coeffs;
	add.s64 	%rd19, %rd18, %rd17;
	mul.rn.f64 	%fd67, %fd128, %fd128;
	and.b32  	%r66, %r81, 1;
	setp.eq.b32 	%p8, %r66, 1;
	selp.f64 	%fd68, 0dBDA8FF8320FD8164, 0d3DE5DB65F9785EBA, %p8;
	ld.global.nc.v2.f64 	{%fd69, %fd70}, [%rd19];
	fma.rn.f64 	%fd71, %fd68, %fd67, %fd69;
	fma.rn.f64 	%fd72, %fd71, %fd67, %fd70;
	ld.global.nc.v2.f64 	{%fd73, %fd74}, [%rd19+16];
	fma.rn.f64 	%fd75, %fd72, %fd67, %fd73;
	fma.rn.f64 	%fd76, %fd75, %fd67, %fd74;
	ld.global.nc.v2.f64 	{%fd77, %fd78}, [%rd19+32];
	fma.rn.f64 	%fd79, %fd76, %fd67, %fd77;
	fma.rn.f64 	%fd80, %fd79, %fd67, %fd78;
	fma.rn.f64 	%fd81, %fd80, %fd128, %fd128;
	fma.rn.f64 	%fd82, %fd80, %fd67, 0d3FF0000000000000;
	selp.f64 	%fd83, %fd82, %fd81, %p8;
	and.b32  	%r67, %r81, 2;
	setp.eq.s32 	%p9, %r67, 0;
	mov.f64 	%fd84, 0d0000000000000000;
	sub.f64 	%fd85, %fd84, %fd83;
	selp.f64 	%fd21, %fd83, %fd85, %p9;
	@%p5 bra 	$L__BB12_13;
	mov.f64 	%fd91, 0d0000000000000000;
	mul.rn.f64 	%fd129, %fd14, %fd91;
	mov.b32 	%r82, 0;
	bra.uni 	$L__BB12_15;
$L__BB12_13:
	mul.f64 	%fd86, %fd14, 0d3FE45F306DC9C883;
	cvt.rni.s32.f64 	%r82, %fd86;
	cvt.rn.f64.s32 	%fd87, %r82;
	fma.rn.f64 	%fd88, %fd87, 0dBFF921FB54442D18, %fd14;
	fma.rn.f64 	%fd89, %fd87, 0dBC91A62633145C00, %fd88;
	fma.rn.f64 	%fd129, %fd87, 0dB97B839A252049C0, %fd89;
	setp.ltu.f64 	%p10, %fd15, 0d41E0000000000000;
	@%p10 bra 	$L__BB12_15;
	{ // callseq 21, 0
	.param .b64 param0;
	st.param.f64 	[param0], %fd14;
	.param .align 16 .b8 retval0[16];
	call.uni (retval0), 
	__internal_trig_reduction_slowpathd, 
	(
	param0
	);
	ld.param.f64 	%fd129, [retval0];
	ld.param.b32 	%r82, [retval0+8];
	} // callseq 21
$L__BB12_15:
	mul.f64 	%fd92, %fd3, %fd13;
	shl.b32 	%r70, %r82, 6;
	cvt.u64.u32 	%rd20, %r70;
	and.b64  	%rd21, %rd20, 64;
	mov.u64 	%rd22, __cudart_sin_cos_coeffs;
	add.s64 	%rd23, %rd22, %rd21;
	mul.rn.f64 	%fd93, %fd129, %fd129;
	and.b32  	%r71, %r82, 1;
	setp.eq.b32 	%p11, %r71, 1;
	selp.f64 	%fd94, 0dBDA8FF8320FD8164, 0d3DE5DB65F9785EBA, %p11;
	ld.global.nc.v2.f64 	{%fd95, %fd96}, [%rd23];
	fma.rn.f64 	%fd97, %fd94, %fd93, %fd95;
	fma.rn.f64 	%fd98, %fd97, %fd93, %fd96;
	ld.global.nc.v2.f64 	{%fd99, %fd100}, [%rd23+16];
	fma.rn.f64 	%fd101, %fd98, %fd93, %fd99;
	fma.rn.f64 	%fd102, %fd101, %fd93, %fd100;
	ld.global.nc.v2.f64 	{%fd103, %fd104}, [%rd23+32];
	fma.rn.f64 	%fd105, %fd102, %fd93, %fd103;
	fma.rn.f64 	%fd106, %fd105, %fd93, %fd104;
	fma.rn.f64 	%fd107, %fd106, %fd129, %fd129;
	fma.rn.f64 	%fd108, %fd106, %fd93, 0d3FF0000000000000;
	selp.f64 	%fd109, %fd108, %fd107, %p11;
	and.b32  	%r72, %r82, 2;
	setp.eq.s32 	%p12, %r72, 0;
	mov.f64 	%fd110, 0d0000000000000000;
	sub.f64 	%fd111, %fd110, %fd109;
	selp.f64 	%fd112, %fd109, %fd111, %p12;
	shl.b32 	%r73, %r79, %r3;
	cvt.s64.s32 	%rd24, %r73;
	mov.b32 	%r74, -1;
	shl.b32 	%r75, %r74, %r3;
	not.b32 	%r76, %r75;
	cvt.u64.u32 	%rd25, %r76;
	and.b64  	%rd26, %rd38, %rd25;
	not.b64 	%rd27, %rd25;
	and.b64  	%rd28, %rd38, %rd27;
	shl.b64 	%rd29, %rd28, %r2;
	or.b64  	%rd30, %rd26, %rd29;
	or.b64  	%rd31, %rd30, %rd24;
	shl.b64 	%rd32, %rd31, 4;
	add.s64 	%rd33, %rd2, %rd32;
	ld.global.v2.f64 	{%fd113, %fd114}, [%rd33];
	mul.f64 	%fd115, %fd114, %fd112;
	fma.rn.f64 	%fd116, %fd21, %fd113, %fd115;
	mul.f64 	%fd117, %fd21, %fd114;
	mul.f64 	%fd118, %fd113, %fd112;
	sub.f64 	%fd119, %fd117, %fd118;
	fma.rn.f64 	%fd124, %fd92, %fd116, %fd124;
	fma.rn.f64 	%fd125, %fd92, %fd119, %fd125;
	add.s32 	%r79, %r79, 1;
	add.s32 	%r78, %r78, 1;
	setp.ne.s32 	%p13, %r78, 0;
	add.s32 	%r77, %r77, 1;
	@%p13 bra 	$L__BB12_3;
	mul.f64 	%fd120, %fd125, %fd125;
	fma.rn.f64 	%fd121, %fd124, %fd124, %fd120;
	add.f64 	%fd123, %fd123, %fd121;
	add.s64 	%rd38, %rd38, 1;
	setp.ne.s64 	%p14, %rd38, %rd1;
	@%p14 bra 	$L__BB12_2;
	ld.param.u64 	%rd37, [_Z28kernelComputeHusimiQFullModePdPK7double2ididiPKiPKm_param_0];
	div.rn.f64 	%fd122, %fd123, 0d400921FB54442D18;
	cvta.to.global.u64 	%rd34, %rd37;
	mul.wide.s32 	%rd35, %r1, 8;
	add.s64 	%rd36, %rd34, %rd35;
	st.global.f64 	[%rd36], %fd122;
$L__BB12_18:
	ret;

}
	// .globl	_Z25kernelComputeJointMeasurePdPK7double2iimiPKiPKm
.visible .entry _Z25kernelComputeJointMeasurePdPK7double2iimiPKiPKm(
	.param .u64 .ptr .align 1 _Z25kernelComputeJointMeasurePdPK7double2iimiPKiPKm_param_0,
	.param .u64 .ptr .align 1 _Z25kernelComputeJointMeasurePdPK7double2iimiPKiPKm_param_1,
	.param .u32 _Z25kernelComputeJointMeasurePdPK7double2iimiPKiPKm_param_2,
	.param .u32 _Z25kernelComputeJointMeasurePdPK7double2iimiPKiPKm_param_3,
	.param .u64 _Z25kernelComputeJointMeasurePdPK7double2iimiPKiPKm_param_4,
	.param .u32 _Z25kernelComputeJointMeasurePdPK7double2iimiPKiPKm_param_5,
	.param .u64 .ptr .align 1 _Z25kernelComputeJointMeasurePdPK7double2iimiPKiPKm_param_6,
	.param .u64 .ptr .align 1 _Z25kernelComputeJointMeasurePdPK7double2iimiPKiPKm_param_7
)
{
	.reg .pred 	%p<41>;
	.reg .b32 	%r<117>;
	.reg .b64 	%rd<184>;
	.reg .b64 	%fd<78>;

	ld.param.u64 	%rd90, [_Z25kernelComputeJointMeasurePdPK7double2iimiPKiPKm_param_1];
	ld.param.u32 	%r11, [_Z25kernelComputeJointMeasurePdPK7double2iimiPKiPKm_param_2];
	ld.param.u32 	%r12, [_Z25kernelComputeJointMeasurePdPK7double2iimiPKiPKm_param_3];
	ld.param.u64 	%rd88, [_Z25kernelComputeJointMeasurePdPK7double2iimiPKiPKm_param_4];
	ld.param.u64 	%rd91, [_Z25kernelComputeJointMeasurePdPK7double2iimiPKiPKm_param_6];
	cvta.to.global.u64 	%rd1, %rd90;
	cvta.to.global.u64 	%rd2, %rd91;
	mov.u32 	%r14, %ctaid.x;
	mov.u32 	%r15, %ntid.x;
	mov.u32 	%r16, %tid.x;
	mad.lo.s32 	%r17, %r14, %r15, %r16;
	cvt.u64.u32 	%rd3, %r17;
	mul.wide.s32 	%rd92, %r11, 4;
	add.s64 	%rd93, %rd2, %rd92;
	ld.global.u32 	%r18, [%rd93];
	mov.b32 	%r19, 1;
	shl.b32 	%r20, %r19, %r18;
	mul.wide.s32 	%rd94, %r12, 4;
	add.s64 	%rd95, %rd2, %rd94;
	ld.global.u32 	%r1, [%rd95];
	shl.b32 	%r21, %r20, %r1;
	cvt.s64.s32 	%rd4, %r21;
	setp.ge.u64 	%p1, %rd3, %rd4;
	@%p1 bra 	$L__BB13_66;
	mov.b32 	%r22, 1;
	shl.b32 	%r23, %r22, %r1;
	cvt.s64.s32 	%rd5, %r23;
	and.b64  	%rd96, %rd5, -4294967296;
	setp.ne.s64 	%p2, %rd96, 0;
	@%p2 bra 	$L__BB13_3;
	cvt.u32.u64 	%r24, %rd5;
	cvt.u32.u64 	%r25, %rd3;
	div.u32 	%r26, %r25, %r24;
	mul.lo.s32 	%r27, %r26, %r24;
	sub.s32 	%r28, %r25, %r27;
	cvt.u64.u32 	%rd159, %r26;
	cvt.u64.u32 	%rd160, %r28;
	bra.uni 	$L__BB13_4;
$L__BB13_3:
	div.u64 	%rd159, %rd3, %rd5;
	mul.lo.s64 	%rd97, %rd159, %rd5;
	sub.s64 	%rd160, %rd3, %rd97;
$L__BB13_4:
	or.b64  	%rd98, %rd88, %rd4;
	and.b64  	%rd99, %rd98, -4294967296;
	setp.ne.s64 	%p3, %rd99, 0;
	@%p3 bra 	$L__BB13_6;
	cvt.u32.u64 	%r29, %rd4;
	cvt.u32.u64 	%r30, %rd88;
	div.u32 	%r31, %r30, %r29;
	cvt.u64.u32 	%rd161, %r31;
	bra.uni 	$L__BB13_7;
$L__BB13_6:
	div.u64 	%rd161, %rd88, %rd4;
$L__BB13_7:
	setp.lt.u64 	%p4, %rd88, %rd4;
	mov.f64 	%fd77, 0d0000000000000000;
	@%p4 bra 	$L__BB13_65;
	ld.param.u32 	%r111, [_Z25kernelComputeJointMeasurePdPK7double2iimiPKiPKm_param_5];
	setp.lt.s32 	%p5, %r111, 1;
	@%p5 bra 	$L__BB13_53;
	ld.param.u32 	%r112, [_Z25kernelComputeJointMeasurePdPK7double2iimiPKiPKm_param_5];
	and.b32  	%r2, %r112, 3;
	mov.f64 	%fd77, 0d0000000000000000;
	mov.b64 	%rd162, 0;
$L__BB13_10:
	ld.param.u32 	%r113, [_Z25kernelComputeJointMeasurePdPK7double2iimiPKiPKm_param_5];
	setp.lt.u32 	%p14, %r113, 4;
	mov.b64 	%rd181, 0;
	mov.b32 	%r116, 0;
	mov.u64 	%rd165, %rd162;
	@%p14 bra 	$L__BB13_33;
	mov.b64 	%rd181, 0;
	mov.b32 	%r115, 0;
	mov.u64 	%rd165, %rd162;
$L__BB13_12:
	setp.eq.s32 	%p15, %r115, %r11;
	mov.u64 	%rd166, %rd159;
	@%p15 bra 	$L__BB13_17;
	setp.eq.s32 	%p16, %r115, %r12;
	mov.u64 	%rd166, %rd160;
	@%p16 bra 	$L__BB13_17;
	mul.wide.u32 	%rd106, %r115, 4;
	add.s64 	%rd107, %rd2, %rd106;
	ld.global.u32 	%r34, [%rd107];
	mov.b32 	%r35, 1;
	shl.b32 	%r36, %r35, %r34;
	cvt.s64.s32 	%rd18, %r36;
	or.b64  	%rd108, %rd165, %rd18;
	and.b64  	%rd109, %rd108, -4294967296;
	setp.ne.s64 	%p17, %rd109, 0;
	@%p17 bra 	$L__BB13_16;
	cvt.u32.u64 	%r37, %rd18;
	cvt.u32.u64 	%r38, %rd165;
	div.u32 	%r39, %r38, %r37;
	mul.lo.s32 	%r40, %r39, %r37;
	sub.s32 	%r41, %r38, %r40;
	cvt.u64.u32 	%rd165, %r39;
	cvt.u64.u32 	%rd166, %r41;
	bra.uni 	$L__BB13_17;
$L__BB13_16:
	div.u64 	%rd21, %rd165, %rd18;
	mul.lo.s64 	%rd110, %rd21, %rd18;
	sub.s64 	%rd166, %rd165, %rd110;
	mov.u64 	%rd165, %rd21;
$L__BB13_17:
	ld.param.u64 	%rd157, [_Z25kernelComputeJointMeasurePdPK7double2iimiPKiPKm_param_7];
	cvta.to.global.u64 	%rd111, %rd157;
	mul.wide.u32 	%rd112, %r115, 8;
	add.s64 	%rd25, %rd111, %rd112;
	ld.global.u32 	%r42, [%rd25];
	mov.b32 	%r43, 1;
	shl.b32 	%r44, %r43, %r42;
	cvt.s64.s32 	%rd113, %r44;
	mad.lo.s64 	%rd26, %rd166, %rd113, %rd181;
	add.s32 	%r4, %r115, 1;
	setp.eq.s32 	%p18, %r4, %r11;
	mov.u64 	%rd168, %rd159;
	@%p18 bra 	$L__BB13_22;
	setp.eq.s32 	%p19, %r4, %r12;
	mov.u64 	%rd168, %rd160;
	@%p19 bra 	$L__BB13_22;
	mul.wide.u32 	%rd114, %r115, 4;
	add.s64 	%rd115, %rd2, %rd114;
	ld.global.u32 	%r45, [%rd115+4];
	mov.b32 	%r46, 1;
	shl.b32 	%r47, %r46, %r45;
	cvt.s64.s32 	%rd27, %r47;
	or.b64  	%rd116, %rd165, %rd27;
	and.b64  	%rd117, %rd116, -4294967296;
	setp.ne.s64 	%p20, %rd117, 0;
	@%p20 bra 	$L__BB13_21;
	cvt.u32.u64 	%r48, %rd27;
	cvt.u32.u64 	%r49, %rd165;
	div.u32 	%r50, %r49, %r48;
	mul.lo.s32 	%r51, %r50, %r48;
	sub.s32 	%r52, %r49, %r51;
	cvt.u64.u32 	%rd165, %r50;
	cvt.u64.u32 	%rd168, %r52;
	bra.uni 	$L__BB13_22;
$L__BB13_21:
	div.u64 	%rd30, %rd165, %rd27;
	mul.lo.s64 	%rd118, %rd30, %rd27;
	sub.s64 	%rd168, %rd165, %rd118;
	mov.u64 	%rd165, %rd30;
$L__BB13_22:
	ld.global.u32 	%r53, [%rd25+8];
	mov.b32 	%r54, 1;
	shl.b32 	%r55, %r54, %r53;
	cvt.s64.s32 	%rd119, %r55;
	mad.lo.s64 	%rd34, %rd168, %rd119, %rd26;
	add.s32 	%r5, %r115, 2;
	setp.eq.s32 	%p21, %r5, %r11;
	mov.u64 	%rd170, %rd159;
	@%p21 bra 	$L__BB13_27;
	setp.eq.s32 	%p22, %r5, %r12;
	mov.u64 	%rd170, %rd160;
	@%p22 bra 	$L__BB13_27;
	mul.wide.u32 	%rd120, %r115, 4;
	add.s64 	%rd121, %rd2, %rd120;
	ld.global.u32 	%r56, [%rd121+8];
	mov.b32 	%r57, 1;
	shl.b32 	%r58, %r57, %r56;
	cvt.s64.s32 	%rd35, %r58;
	or.b64  	%rd122, %rd165, %rd35;
	and.b64  	%rd123, %rd122, -4294967296;
	setp.ne.s64 	%p23, %rd123, 0;
	@%p23 bra 	$L__BB13_26;
	cvt.u32.u64 	%r59, %rd35;
	cvt.u32.u64 	%r60, %rd165;
	div.u32 	%r61, %r60, %r59;
	mul.lo.s32 	%r62, %r61, %r59;
	sub.s32 	%r63, %r60, %r62;
	cvt.u64.u32 	%rd165, %r61;
	cvt.u64.u32 	%rd170, %r63;
	bra.uni 	$L__BB13_27;
$L__BB13_26:
	div.u64 	%rd38, %rd165, %rd35;
	mul.lo.s64 	%rd124, %rd38, %rd35;
	sub.s64 	%rd170, %rd165, %rd124;
	mov.u64 	%rd165, %rd38;
$L__BB13_27:
	ld.global.u32 	%r64, [%rd25+16];
	mov.b32 	%r65, 1;
	shl.b32 	%r66, %r65, %r64;
	cvt.s64.s32 	%rd125, %r66;
	mad.lo.s64 	%rd42, %rd170, %rd125, %rd34;
	add.s32 	%r6, %r115, 3;
	setp.eq.s32 	%p24, %r6, %r11;
	mov.u64 	%rd172, %rd159;
	@%p24 bra 	$L__BB13_32;
	setp.eq.s32 	%p25, %r6, %r12;
	mov.u64 	%rd172, %rd160;
	@%p25 bra 	$L__BB13_32;
	mul.wide.u32 	%rd126, %r115, 4;
	add.s64 	%rd127, %rd2, %rd126;
	ld.global.u32 	%r67, [%rd127+12];
	mov.b32 	%r68, 1;
	shl.b32 	%r69, %r68, %r67;
	cvt.s64.s32 	%rd43, %r69;
	or.b64  	%rd128, %rd165, %rd43;
	and.b64  	%rd129, %rd128, -4294967296;
	setp.ne.s64 	%p26, %rd129, 0;
	@%p26 bra 	$L__BB13_31;
	cvt.u32.u64 	%r70, %rd43;
	cvt.u32.u64 	%r71, %rd165;
	div.u32 	%r72, %r71, %r70;
	mul.lo.s32 	%r73, %r72, %r70;
	sub.s32 	%r74, %r71, %r73;
	cvt.u64.u32 	%rd165, %r72;
	cvt.u64.u32 	%rd172, %r74;
	bra.uni 	$L__BB13_32;
$L__BB13_31:
	div.u64 	%rd46, %rd165, %rd43;
	mul.lo.s64 	%rd130, %rd46, %rd43;
	sub.s64 	%rd172, %rd165, %rd130;
	mov.u64 	%rd165, %rd46;
$L__BB13_32:
	ld.param.u32 	%r114, [_Z25kernelComputeJointMeasurePdPK7double2iimiPKiPKm_param_5];
	ld.global.u32 	%r75, [%rd25+24];
	mov.b32 	%r76, 1;
	shl.b32 	%r77, %r76, %r75;
	cvt.s64.s32 	%rd131, %r77;
	mad.lo.s64 	%rd181, %rd172, %rd131, %rd42;
	add.s32 	%r115, %r115, 4;
	and.b32  	%r116, %r114, 2147483644;
	setp.ne.s32 	%p27, %r115, %r116;
	@%p27 bra 	$L__BB13_12;
$L__BB13_33:
	setp.eq.s32 	%p28, %r2, 0;
	@%p28 bra 	$L__BB13_52;
	setp.eq.s32 	%p29, %r116, %r11;
	mov.u64 	%rd177, %rd159;
	@%p29 bra 	$L__BB13_39;
	setp.eq.s32 	%p30, %r116, %r12;
	mov.u64 	%rd177, %rd160;
	@%p30 bra 	$L__BB13_39;
	mul.wide.u32 	%rd132, %r116, 4;
	add.s64 	%rd133, %rd2, %rd132;
	ld.global.u32 	%r78, [%rd133];
	mov.b32 	%r79, 1;
	shl.b32 	%r80, %r79, %r78;
	cvt.s64.s32 	%rd54, %r80;
	or.b64  	%rd134, %rd165, %rd54;
	and.b64  	%rd135, %rd134, -4294967296;
	setp.ne.s64 	%p31, %rd135, 0;
	@%p31 bra 	$L__BB13_38;
	cvt.u32.u64 	%r81, %rd54;
	cvt.u32.u64 	%r82, %rd165;
	div.u32 	%r83, %r82, %r81;
	mul.lo.s32 	%r84, %r83, %r81;
	sub.s32 	%r85, %r82, %r84;
	cvt.u64.u32 	%rd165, %r83;
	cvt.u64.u32 	%rd177, %r85;
	bra.uni 	$L__BB13_39;
$L__BB13_38:
	div.u64 	%rd57, %rd165, %rd54;
	mul.lo.s64 	%rd136, %rd57, %rd54;
	sub.s64 	%rd177, %rd165, %rd136;
	mov.u64 	%rd165, %rd57;
$L__BB13_39:
	ld.param.u64 	%rd158, [_Z25kernelComputeJointMeasurePdPK7double2iimiPKiPKm_param_7];
	setp.eq.s32 	%p32, %r2, 1;
	cvta.to.global.u64 	%rd137, %rd158;
	mul.wide.u32 	%rd138, %r116, 8;
	add.s64 	%rd61, %rd137, %rd138;
	ld.global.u32 	%r86, [%rd61];
	mov.b32 	%r87, 1;
	shl.b32 	%r88, %r87, %r86;
	cvt.s64.s32 	%rd139, %r88;
	mad.lo.s64 	%rd181, %rd177, %rd139, %rd181;
	@%p32 bra 	$L__BB13_52;
	add.s32 	%r89, %r116, 1;
	setp.eq.s32 	%p33, %r89, %r11;
	mov.u64 	%rd179, %rd159;
	@%p33 bra 	$L__BB13_45;
	setp.eq.s32 	%p34, %r89, %r12;
	mov.u64 	%rd179, %rd160;
	@%p34 bra 	$L__BB13_45;
	mul.wide.u32 	%rd140, %r116, 4;
	add.s64 	%rd141, %rd2, %rd140;
	ld.global.u32 	%r91, [%rd141+4];
	mov.b32 	%r92, 1;
	shl.b32 	%r93, %r92, %r91;
	cvt.s64.s32 	%rd63, %r93;
	or.b64  	%rd142, %rd165, %rd63;
	and.b64  	%rd143, %rd142, -4294967296;
	setp.ne.s64 	%p35, %rd143, 0;
	@%p35 bra 	$L__BB13_44;
	cvt.u32.u64 	%r94, %rd63;
	cvt.u32.u64 	%r95, %rd165;
	div.u32 	%r96, %r95, %r94;
	mul.lo.s32 	%r97, %r96, %r94;
	sub.s32 	%r98, %r95, %r97;
	cvt.u64.u32 	%rd165, %r96;
	cvt.u64.u32 	%rd179, %r98;
	bra.uni 	$L__BB13_45;
$L__BB13_44:
	div.u64 	%rd66, %rd165, %rd63;
	mul.lo.s64 	%rd144, %rd66, %rd63;
	sub.s64 	%rd179, %rd165, %rd144;
	mov.u64 	%rd165, %rd66;
$L__BB13_45:
	setp.eq.s32 	%p36, %r2, 2;
	ld.global.u32 	%r99, [%rd61+8];
	mov.b32 	%r100, 1;
	shl.b32 	%r101, %r100, %r99;
	cvt.s64.s32 	%rd145, %r101;
	mad.lo.s64 	%rd181, %rd179, %rd145, %rd181;
	add.s32 	%r10, %r116, 2;
	@%p36 bra 	$L__BB13_52;
	setp.eq.s32 	%p37, %r10, %r11;
	mov.u64 	%rd180, %rd159;
	@%p37 bra 	$L__BB13_51;
	setp.eq.s32 	%p38, %r10, %r12;
	mov.u64 	%rd180, %rd160;
	@%p38 bra 	$L__BB13_51;
	mul.wide.u32 	%rd146, %r116, 4;
	add.s64 	%rd147, %rd2, %rd146;
	ld.global.u32 	%r102, [%rd147+8];
	mov.b32 	%r103, 1;
	shl.b32 	%r104, %r103, %r102;
	cvt.s64.s32 	%rd71, %r104;
	or.b64  	%rd148, %rd165, %rd71;
	and.b64  	%rd149, %rd148, -4294967296;
	setp.ne.s64 	%p39, %rd149, 0;
	@%p39 bra 	$L__BB13_50;
	cvt.u32.u64 	%r105, %rd71;
	cvt.u32.u64 	%r106, %rd165;
	rem.u32 	%r107, %r106, %r105;
	cvt.u64.u32 	%rd180, %r107;
	bra.uni 	$L__BB13_51;
$L__BB13_50:
	rem.u64 	%rd180, %rd165, %rd71;
$L__BB13_51:
	ld.global.u32 	%r108, [%rd61+16];
	mov.b32 	%r109, 1;
	shl.b32 	%r110, %r109, %r108;
	cvt.s64.s32 	%rd150, %r110;
	mad.lo.s64 	%rd181, %rd180, %rd150, %rd181;
$L__BB13_52:
	shl.b64 	%rd151, %rd181, 4;
	add.s64 	%rd152, %rd1, %rd151;
	ld.global.v2.f64 	{%fd64, %fd65}, [%rd152];
	mul.f64 	%fd66, %fd65, %fd65;
	fma.rn.f64 	%fd67, %fd64, %fd64, %fd66;
	add.f64 	%fd77, %fd77, %fd67;
	add.s64 	%rd162, %rd162, 1;
	setp.lt.u64 	%p40, %rd162, %rd161;
	@%p40 bra 	$L__BB13_10;
	bra.uni 	$L__BB13_65;
$L__BB13_53:
	max.u64 	%rd78, %rd161, 1;
	and.b64  	%rd79, %rd78, 15;
	setp.lt.u64 	%p6, %rd161, 16;
	mov.f64 	%fd77, 0d0000000000000000;
	@%p6 bra 	$L__BB13_56;
	and.b64  	%rd80, %rd78, -16;
	ld.global.v2.f64 	{%fd22, %fd23}, [%rd1];
	mul.f64 	%fd24, %fd23, %fd23;
	fma.rn.f64 	%fd3, %fd22, %fd22, %fd24;
	mov.b64 	%rd182, 0;
	mov.f64 	%fd77, 0d0000000000000000;
$L__BB13_55:
	.pragma "nounroll";
	add.f64 	%fd25, %fd77, %fd3;
	add.f64 	%fd26, %fd25, %fd3;
	add.f64 	%fd27, %fd26, %fd3;
	add.f64 	%fd28, %fd27, %fd3;
	add.f64 	%fd29, %fd28, %fd3;
	add.f64 	%fd30, %fd29, %fd3;
	add.f64 	%fd31, %fd30, %fd3;
	add.f64 	%fd32, %fd31, %fd3;
	add.f64 	%fd33, %fd32, %fd3;
	add.f64 	%fd34, %fd33, %fd3;
	add.f64 	%fd35, %fd34, %fd3;
	add.f64 	%fd36, %fd35, %fd3;
	add.f64 	%fd37, %fd36, %fd3;
	add.f64 	%fd38, %fd37, %fd3;
	add.f64 	%fd39, %fd38, %fd3;
	add.f64 	%fd77, %fd39, %fd3;
	add.s64 	%rd182, %rd182, 16;
	setp.ne.s64 	%p7, %rd182, %rd80;
	@%p7 bra 	$L__BB13_55;
$L__BB13_56:
	setp.eq.s64 	%p8, %rd79, 0;
	@%p8 bra 	$L__BB13_65;
	and.b64  	%rd83, %rd78, 7;
	setp.lt.u64 	%p9, %rd79, 8;
	@%p9 bra 	$L__BB13_59;
	ld.global.v2.f64 	{%fd41, %fd42}, [%rd1];
	mul.f64 	%fd43, %fd42, %fd42;
	fma.rn.f64 	%fd44, %fd41, %fd41, %fd43;
	add.f64 	%fd45, %fd77, %fd44;
	add.f64 	%fd46, %fd45, %fd44;
	add.f64 	%fd47, %fd46, %fd44;
	add.f64 	%fd48, %fd47, %fd44;
	add.f64 	%fd49, %fd48, %fd44;
	add.f64 	%fd50, %fd49, %fd44;
	add.f64 	%fd51, %fd50, %fd44;
	add.f64 	%fd77, %fd51, %fd44;
$L__BB13_59:
	setp.eq.s64 	%p10, %rd83, 0;
	@%p10 bra 	$L__BB13_65;
	and.b64  	%rd84, %rd78, 3;
	setp.lt.u64 	%p11, %rd83, 4;
	@%p11 bra 	$L__BB13_62;
	ld.global.v2.f64 	{%fd53, %fd54}, [%rd1];
	mul.f64 	%fd55, %fd54, %fd54;
	fma.rn.f64 	%fd56, %fd53, %fd53, %fd55;
	add.f64 	%fd57, %fd77, %fd56;
	add.f64 	%fd58, %fd57, %fd56;
	add.f64 	%fd59, %fd58, %fd56;
	add.f64 	%fd77, %fd59, %fd56;
$L__BB13_62:
	setp.eq.s64 	%p12, %rd84, 0;
	@%p12 bra 	$L__BB13_65;
	ld.global.v2.f64 	{%fd60, %fd61}, [%rd1];
	mul.f64 	%fd62, %fd61, %fd61;
	fma.rn.f64 	%fd14, %fd60, %fd60, %fd62;
	mov.b64 	%rd183, 0;
$L__BB13_64:
	.pragma "nounroll";
	add.f64 	%fd77, %fd77, %fd14;
	add.s64 	%rd183, %rd183, 1;
	setp.ne.s64 	%p13, %rd183, %rd84;
	@%p13 bra 	$L__BB13_64;
$L__BB13_65:
	ld.param.u64 	%rd156, [_Z25kernelComputeJointMeasurePdPK7double2iimiPKiPKm_param_0];
	cvta.to.global.u64 	%rd153, %rd156;
	shl.b64 	%rd154, %rd3, 3;
	add.s64 	%rd155, %rd153, %rd154;
	st.global.f64 	[%rd155], %fd77;
$L__BB13_66:
	ret;

}
	// .globl	_Z25kernelComputeInnerProductP7double2PKS_PS0_iPKiPKmm
.visible .entry _Z25kernelComputeInnerProductP7double2PKS_PS0_iPKiPKmm(
	.param .u64 .ptr .align 1 _Z25kernelComputeInnerProductP7double2PKS_PS0_iPKiPKmm_param_0,
	.param .u64 .ptr .align 1 _Z25kernelComputeInnerProductP7double2PKS_PS0_iPKiPKmm_param_1,
	.param .u64 .ptr .align 1 _Z25kernelComputeInnerProductP7double2PKS_PS0_iPKiPKmm_param_2,
	.param .u32 _Z25kernelComputeInnerProductP7double2PKS_PS0_iPKiPKmm_param_3,
	.param .u64 .ptr .align 1 _Z25kernelComputeInnerProductP7double2PKS_PS0_iPKiPKmm_param_4,
	.param .u64 .ptr .align 1 _Z25kernelComputeInnerProductP7double2PKS_PS0_iPKiPKmm_param_5,
	.param .u64 _Z25kernelComputeInnerProductP7double2PKS_PS0_iPKiPKmm_param_6
)
{
	.reg .pred 	%p<14>;
	.reg .b32 	%r<60>;
	.reg .b64 	%rd<98>;
	.reg .b64 	%fd<119>;

	ld.param.u64 	%rd22, [_Z25kernelComputeInnerProductP7double2PKS_PS0_iPKiPKmm_param_1];
	ld.param.u64 	%rd23, [_Z25kernelComputeInnerProductP7double2PKS_PS0_iPKiPKmm_param_2];
	ld.param.u32 	%r16, [_Z25kernelComputeInnerProductP7double2PKS_PS0_iPKiPKmm_param_3];
	ld.param.u64 	%rd24, [_Z25kernelComputeInnerProductP7double2PKS_PS0_iPKiPKmm_param_4];
	ld.param.u64 	%rd25, [_Z25kernelComputeInnerProductP7double2PKS_PS0_iPKiPKmm_param_5];
	ld.param.u64 	%rd21, [_Z25kernelComputeInnerProductP7double2PKS_PS0_iPKiPKmm_param_6];
	cvta.to.global.u64 	%rd1, %rd23;
	cvta.to.global.u64 	%rd2, %rd24;
	cvta.to.global.u64 	%rd3, %rd25;
	cvta.to.global.u64 	%rd4, %rd22;
	mov.u32 	%r1, %ctaid.x;
	mov.u32 	%r59, %ntid.x;
	mov.u32 	%r3, %tid.x;
	mad.lo.s32 	%r17, %r1, %r59, %r3;
	cvt.u64.u32 	%rd93, %r17;
	setp.le.u64 	%p1, %rd21, %rd93;
	mov.f64 	%fd117, 0d0000000000000000;
	mov.f64 	%fd118, %fd117;
	@%p1 bra 	$L__BB14_14;
	setp.gt.s32 	%p2, %r16, 0;
	mov.u32 	%r18, %nctaid.x;
	mul.lo.s32 	%r19, %r59, %r18;
	cvt.u64.u32 	%rd6, %r19;
	@%p2 bra 	$L__BB14_4;
	mov.f64 	%fd118, 0d0000000000000000;
	mov.f64 	%fd117, %fd118;
$L__BB14_3:
	shl.b64 	%rd26, %rd93, 4;
	add.s64 	%rd27, %rd4, %rd26;
	ld.global.v2.f64 	{%fd31, %fd32}, [%rd27];
	fma.rn.f64 	%fd33, %fd32, 0d0000000000000000, %fd31;
	mul.f64 	%fd34, %fd31, 0d0000000000000000;
	sub.f64 	%fd35, %fd34, %fd32;
	add.f64 	%fd118, %fd118, %fd33;
	add.f64 	%fd117, %fd117, %fd35;
	add.s64 	%rd93, %rd93, %rd6;
	setp.lt.u64 	%p3, %rd93, %rd21;
	@%p3 bra 	$L__BB14_3;
	bra.uni 	$L__BB14_14;
$L__BB14_4:
	and.b32  	%r4, %r16, 3;
	and.b32  	%r5, %r16, 2147483644;
	and.b32  	%r6, %r16, 1;
	neg.s32 	%r7, %r5;
	mov.f64 	%fd118, 0d0000000000000000;
	mov.f64 	%fd117, %fd118;
$L__BB14_5:
	setp.lt.u32 	%p4, %r16, 4;
	mov.b32 	%r58, 0;
	mov.f64 	%fd106, 0d0000000000000000;
	mov.f64 	%fd105, 0d3FF0000000000000;
	@%p4 bra 	$L__BB14_8;
	add.s64 	%rd96, %rd3, 16;
	add.s64 	%rd95, %rd2, 8;
	add.s64 	%rd94, %rd1, 16;
	mov.f64 	%fd106, 0d0000000000000000;
	mov.f64 	%fd105, 0d3FF0000000000000;
	mov.u32 	%r56, %r7;
$L__BB14_7:
	.pragma "nounroll";
	ld.global.u32 	%r21, [%rd96+-16];
	ld.global.u32 	%r22, [%rd95+-8];
	shr.u64 	%rd28, %rd93, %r21;
	mov.b32 	%r23, -1;
	shl.b32 	%r24, %r23, %r22;
	not.b32 	%r25, %r24;
	cvt.u64.u32 	%rd29, %r25;
	and.b64  	%rd30, %rd28, %rd29;
	ld.global.u64 	%rd31, [%rd94+-16];
	cvta.to.global.u64 	%rd32, %rd31;
	shl.b64 	%rd33, %rd30, 4;
	add.s64 	%rd34, %rd32, %rd33;
	ld.global.v2.f64 	{%fd42, %fd43}, [%rd34];
	mul.f64 	%fd44, %fd105, %fd42;
	mul.f64 	%fd45, %fd106, %fd43;
	sub.f64 	%fd46, %fd44, %fd45;
	mul.f64 	%fd47, %fd105, %fd43;
	fma.rn.f64 	%fd48, %fd106, %fd42, %fd47;
	ld.global.u32 	%r26, [%rd96+-8];
	ld.global.u32 	%r27, [%rd95+-4];
	shr.u64 	%rd35, %rd93, %r26;
	shl.b32 	%r28, %r23, %r27;
	not.b32 	%r29, %r28;
	cvt.u64.u32 	%rd36, %r29;
	and.b64  	%rd37, %rd35, %rd36;
	ld.global.u64 	%rd38, [%rd94+-8];
	cvta.to.global.u64 	%rd39, %rd38;
	shl.b64 	%rd40, %rd37, 4;
	add.s64 	%rd41, %rd39, %rd40;
	ld.global.v2.f64 	{%fd49, %fd50}, [%rd41];
	mul.f64 	%fd51, %fd46, %fd49;
	mul.f64 	%fd52, %fd48, %fd50;
	sub.f64 	%fd53, %fd51, %fd52;
	mul.f64 	%fd54, %fd46, %fd50;
	fma.rn.f64 	%fd55, %fd48, %fd49, %fd54;
	ld.global.u32 	%r30, [%rd96];
	ld.global.u32 	%r31, [%rd95];
	shr.u64 	%rd42, %rd93, %r30;
	shl.b32 	%r32, %r23, %r31;
	not.b32 	%r33, %r32;
	cvt.u64.u32 	%rd43, %r33;
	and.b64  	%rd44, %rd42, %rd43;
	ld.global.u64 	%rd45, [%rd94];
	cvta.to.global.u64 	%rd46, %rd45;
	shl.b64 	%rd47, %rd44, 4;
	add.s64 	%rd48, %rd46, %rd47;
	ld.global.v2.f64 	{%fd56, %fd57}, [%rd48];
	mul.f64 	%fd58, %fd53, %fd56;
	mul.f64 	%fd59, %fd55, %fd57;
	sub.f64 	%fd60, %fd58, %fd59;
	mul.f64 	%fd61, %fd53, %fd57;
	fma.rn.f64 	%fd62, %fd55, %fd56, %fd61;
	ld.global.u32 	%r34, [%rd96+8];
	ld.global.u32 	%r35, [%rd95+4];
	shr.u64 	%rd49, %rd93, %r34;
	shl.b32 	%r36, %r23, %r35;
	not.b32 	%r37, %r36;
	cvt.u64.u32 	%rd50, %r37;
	and.b64  	%rd51, %rd49, %rd50;
	ld.global.u64 	%rd52, [%rd94+8];
	cvta.to.global.u64 	%rd53, %rd52;
	shl.b64 	%rd54, %rd51, 4;
	add.s64 	%rd55, %rd53, %rd54;
	ld.global.v2.f64 	{%fd63, %fd64}, [%rd55];
	mul.f64 	%fd65, %fd60, %fd63;
	mul.f64 	%fd66, %fd62, %fd64;
	sub.f64 	%fd105, %fd65, %fd66;
	mul.f64 	%fd67, %fd60, %fd64;
	fma.rn.f64 	%fd106, %fd62, %fd63, %fd67;
	add.s32 	%r56, %r56, 4;
	add.s64 	%rd96, %rd96, 32;
	add.s64 	%rd95, %rd95, 16;
	add.s64 	%rd94, %rd94, 32;
	setp.ne.s32 	%p5, %r56, 0;
	mov.u32 	%r58, %r5;
	@%p5 bra 	$L__BB14_7;
$L__BB14_8:
	setp.eq.s32 	%p6, %r4, 0;
	@%p6 bra 	$L__BB14_13;
	setp.eq.s32 	%p7, %r4, 1;
	@%p7 bra 	$L__BB14_11;
	mul.wide.u32 	%rd56, %r58, 8;
	add.s64 	%rd57, %rd3, %rd56;
	ld.global.u32 	%r38, [%rd57];
	mul.wide.u32 	%rd58, %r58, 4;
	add.s64 	%rd59, %rd2, %rd58;
	ld.global.u32 	%r39, [%rd59];
	shr.u64 	%rd60, %rd93, %r38;
	mov.b32 	%r40, -1;
	shl.b32 	%r41, %r40, %r39;
	not.b32 	%r42, %r41;
	cvt.u64.u32 	%rd61, %r42;
	and.b64  	%rd62, %rd60, %rd61;
	add.s64 	%rd63, %rd1, %rd56;
	ld.global.u64 	%rd64, [%rd63];
	cvta.to.global.u64 	%rd65, %rd64;
	shl.b64 	%rd66, %rd62, 4;
	add.s64 	%rd67, %rd65, %rd66;
	ld.global.v2.f64 	{%fd69, %fd70}, [%rd67];
	mul.f64 	%fd71, %fd105, %fd69;
	mul.f64 	%fd72, %fd106, %fd70;
	sub.f64 	%fd73, %fd71, %fd72;
	mul.f64 	%fd74, %fd105, %fd70;
	fma.rn.f64 	%fd75, %fd106, %fd69, %fd74;
	ld.global.u32 	%r43, [%rd57+8];
	ld.global.u32 	%r44, [%rd59+4];
	shr.u64 	%rd68, %rd93, %r43;
	shl.b32 	%r45, %r40, %r44;
	not.b32 	%r46, %r45;
	cvt.u64.u32 	%rd69, %r46;
	and.b64  	%rd70, %rd68, %rd69;
	ld.global.u64 	%rd71, [%rd63+8];
	cvta.to.global.u64 	%rd72, %rd71;
	shl.b64 	%rd73, %rd70, 4;
	add.s64 	%rd74, %rd72, %rd73;
	ld.global.v2.f64 	{%fd76, %fd77}, [%rd74];
	mul.f64 	%fd78, %fd73, %fd76;
	mul.f64 	%fd79, %fd75, %fd77;
	sub.f64 	%fd105, %fd78, %fd79;
	mul.f64 	%fd80, %fd73, %fd77;
	fma.rn.f64 	%fd106, %fd75, %fd76, %fd80;
	add.s32 	%r58, %r58, 2;
$L__BB14_11:
	setp.eq.s32 	%p8, %r6, 0;
	@%p8 bra 	$L__BB14_13;
	mul.wide.u32 	%rd75, %r58, 8;
	add.s64 	%rd76, %rd3, %rd75;
	ld.global.u32 	%r47, [%rd76];
	mul.wide.u32 	%rd77, %r58, 4;
	add.s64 	%rd78, %rd2, %rd77;
	ld.global.u32 	%r48, [%rd78];
	shr.u64 	%rd79, %rd93, %r47;
	mov.b32 	%r49, -1;
	shl.b32 	%r50, %r49, %r48;
	not.b32 	%r51, %r50;
	cvt.u64.u32 	%rd80, %r51;
	and.b64  	%rd81, %rd79, %rd80;
	add.s64 	%rd82, %rd1, %rd75;
	ld.global.u64 	%rd83, [%rd82];
	cvta.to.global.u64 	%rd84, %rd83;
	shl.b64 	%rd85, %rd81, 4;
	add.s64 	%rd86, %rd84, %rd85;
	ld.global.v2.f64 	{%fd81, %fd82}, [%rd86];
	mul.f64 	%fd83, %fd105, %fd81;
	mul.f64 	%fd84, %fd106, %fd82;
	sub.f64 	%fd17, %fd83, %fd84;
	mul.f64 	%fd85, %fd105, %fd82;
	fma.rn.f64 	%fd106, %fd106, %fd81, %fd85;
	mov.f64 	%fd105, %fd17;
$L__BB14_13:
	shl.b64 	%rd87, %rd93, 4;
	add.s64 	%rd88, %rd4, %rd87;
	ld.global.v2.f64 	{%fd86, %fd87}, [%rd88];
	mul.f64 	%fd88, %fd106, %fd87;
	fma.rn.f64 	%fd89, %fd105, %fd86, %fd88;
	mul.f64 	%fd90, %fd106, %fd86;
	mul.f64 	%fd91, %fd105, %fd87;
	sub.f64 	%fd92, %fd90, %fd91;
	add.f64 	%fd118, %fd118, %fd89;
	add.f64 	%fd117, %fd117, %fd92;
	add.s64 	%rd93, %rd93, %rd6;
	setp.lt.u64 	%p9, %rd93, %rd21;
	@%p9 bra 	$L__BB14_5;
$L__BB14_14:
	shl.b32 	%r52, %r3, 4;
	mov.u32 	%r53, sdata;
	add.s32 	%r13, %r53, %r52;
	st.shared.v2.f64 	[%r13], {%fd118, %fd117};
	bar.sync 	0;
	setp.lt.u32 	%p10, %r59, 2;
	@%p10 bra 	$L__BB14_18;
$L__BB14_15:
	shr.u32 	%r15, %r59, 1;
	setp.ge.u32 	%p11, %r3, %r15;
	@%p11 bra 	$L__BB14_17;
	ld.shared.v2.f64 	{%fd93, %fd94}, [%r13];
	shl.b32 	%r54, %r15, 4;
	add.s32 	%r55, %r13, %r54;
	ld.shared.v2.f64 	{%fd95, %fd96}, [%r55];
	add.f64 	%fd97, %fd93, %fd95;
	add.f64 	%fd98, %fd94, %fd96;
	st.shared.v2.f64 	[%r13], {%fd97, %fd98};
$L__BB14_17:
	bar.sync 	0;
	setp.gt.u32 	%p12, %r59, 3;
	mov.u32 	%r59, %r15;
	@%p12 bra 	$L__BB14_15;
$L__BB14_18:
	setp.ne.s32 	%p13, %r3, 0;
	@%p13 bra 	$L__BB14_20;
	ld.param.u64 	%rd92, [_Z25kernelComputeInnerProductP7double2PKS_PS0_iPKiPKmm_param_0];
	cvta.to.global.u64 	%rd89, %rd92;
	mul.wide.u32 	%rd90, %r1, 16;
	add.s64 	%rd91, %rd89, %rd90;
	ld.shared.v2.f64 	{%fd99, %fd100}, [sdata];
	st.global.v2.f64 	[%rd91], {%fd99, %fd100};
$L__BB14_20:
	ret;

}
	// .globl	kernelComputeRegisterProbabilities
.visible .entry kernelComputeRegisterProbabilities(
	.param .u64 .ptr .align 1 kernelComputeRegisterProbabilities_param_0,
	.param .u64 .ptr .align 1 kernelComputeRegisterProbabilities_param_1,
	.param .u32 kernelComputeRegisterProbabilities_param_2,
	.param .u32 kernelComputeRegisterProbabilities_param_3,
	.param .u64 .ptr .align 1 kernelComputeRegisterProbabilities_param_4
)
{
	.reg .pred 	%p<88>;
	.reg .b32 	%r<172>;
	.reg .b64 	%rd<497>;
	.reg .b64 	%fd<78>;

	ld.param.u64 	%rd261, [kernelComputeRegisterProbabilities_param_1];
	ld.param.u32 	%r42, [kernelComputeRegisterProbabilities_param_2];
	ld.param.u32 	%r43, [kernelComputeRegisterProbabilities_param_3];
	ld.param.u64 	%rd262, [kernelComputeRegisterProbabilities_param_4];
	cvta.to.global.u64 	%rd1, %rd261;
	cvta.to.global.u64 	%rd2, %rd262;
	mov.u32 	%r44, %ctaid.x;
	mov.u32 	%r45, %ntid.x;
	mov.u32 	%r46, %tid.x;
	mad.lo.s32 	%r47, %r44, %r45, %r46;
	cvt.u64.u32 	%rd3, %r47;
	mul.wide.s32 	%rd263, %r42, 8;
	add.s64 	%rd264, %rd2, %rd263;
	ld.global.u64 	%rd265, [%rd264];
	setp.le.u64 	%p1, %rd265, %rd3;
	@%p1 bra 	$L__BB15_175;
	setp.lt.s32 	%p2, %r43, 1;
	mov.b64 	%rd479, 1;
	@%p2 bra 	$L__BB15_72;
	and.b32  	%r1, %r43, 15;
	setp.lt.u32 	%p3, %r43, 16;
	mov.b64 	%rd479, 1;
	mov.b32 	%r159, 0;
	@%p3 bra 	$L__BB15_37;
	and.b32  	%r159, %r43, 2147483632;
	mov.b64 	%rd479, 1;
	mov.b32 	%r171, 0;
$L__BB15_4:
	.pragma "nounroll";
	setp.eq.s32 	%p4, %r171, %r42;
	mul.wide.u32 	%rd270, %r171, 8;
	add.s64 	%rd221, %rd2, %rd270;
	@%p4 bra 	$L__BB15_6;
	ld.global.u64 	%rd271, [%rd221];
	mul.lo.s64 	%rd479, %rd271, %rd479;
$L__BB15_6:
	add.s32 	%r50, %r171, 1;
	setp.eq.s32 	%p5, %r50, %r42;
	@%p5 bra 	$L__BB15_8;
	ld.global.u64 	%rd272, [%rd221+8];
	mul.lo.s64 	%rd479, %rd272, %rd479;
$L__BB15_8:
	add.s32 	%r51, %r171, 2;
	setp.eq.s32 	%p6, %r51, %r42;
	@%p6 bra 	$L__BB15_10;
	ld.global.u64 	%rd273, [%rd221+16];
	mul.lo.s64 	%rd479, %rd273, %rd479;
$L__BB15_10:
	add.s32 	%r52, %r171, 3;
	setp.eq.s32 	%p7, %r52, %r42;
	@%p7 bra 	$L__BB15_12;
	ld.global.u64 	%rd274, [%rd221+24];
	mul.lo.s64 	%rd479, %rd274, %rd479;
$L__BB15_12:
	add.s32 	%r53, %r171, 4;
	setp.eq.s32 	%p8, %r53, %r42;
	@%p8 bra 	$L__BB15_14;
	ld.global.u64 	%rd275, [%rd221+32];
	mul.lo.s64 	%rd479, %rd275, %rd479;
$L__BB15_14:
	add.s32 	%r54, %r171, 5;
	setp.eq.s32 	%p9, %r54, %r42;
	@%p9 bra 	$L__BB15_16;
	ld.global.u64 	%rd276, [%rd221+40];
	mul.lo.s64 	%rd479, %rd276, %rd479;
$L__BB15_16:
	add.s32 	%r55, %r171, 6;
	setp.eq.s32 	%p10, %r55, %r42;
	@%p10 bra 	$L__BB15_18;
	ld.global.u64 	%rd277, [%rd221+48];
	mul.lo.s64 	%rd479, %rd277, %rd479;
$L__BB15_18:
	add.s32 	%r56, %r171, 7;
	setp.eq.s32 	%p11, %r56, %r42;
	@%p11 bra 	$L__BB15_20;
	ld.global.u64 	%rd278, [%rd221+56];
	mul.lo.s64 	%rd479, %rd278, %rd479;
$L__BB15_20:
	add.s32 	%r57, %r171, 8;
	setp.eq.s32 	%p12, %r57, %r42;
	@%p12 bra 	$L__BB15_22;
	ld.global.u64 	%rd279, [%rd221+64];
	mul.lo.s64 	%rd479, %rd279, %rd479;
$L__BB15_22:
	add.s32 	%r58, %r171, 9;
	setp.eq.s32 	%p13, %r58, %r42;
	@%p13 bra 	$L__BB15_24;
	ld.global.u64 	%rd280, [%rd221+72];
	mul.lo.s64 	%rd479, %rd280, %rd479;
$L__BB15_24:
	add.s32 	%r59, %r171, 10;
	setp.eq.s32 	%p14, %r59, %r42;
	@%p14 bra 	$L__BB15_26;
	ld.global.u64 	%rd281, [%rd221+80];
	mul.lo.s64 	%rd479, %rd281, %rd479;
$L__BB15_26:
	add.s32 	%r60, %r171, 11;
	setp.eq.s32 	%p15, %r60, %r42;
	@%p15 bra 	$L__BB15_28;
	ld.global.u64 	%rd282, [%rd221+88];
	mul.lo.s64 	%rd479, %rd282, %rd479;
$L__BB15_28:
	add.s32 	%r61, %r171, 12;
	setp.eq.s32 	%p16, %r61, %r42;
	@%p16 bra 	$L__BB15_30;
	ld.global.u64 	%rd283, [%rd221+96];
	mul.lo.s64 	%rd479, %rd283, %rd479;
$L__BB15_30:
	add.s32 	%r62, %r171, 13;
	setp.eq.s32 	%p17, %r62, %r42;
	@%p17 bra 	$L__BB15_32;
	ld.global.u64 	%rd284, [%rd221+104];
	mul.lo.s64 	%rd479, %rd284, %rd479;
$L__BB15_32:
	add.s32 	%r63, %r171, 14;
	setp.eq.s32 	%p18, %r63, %r42;
	@%p18 bra 	$L__BB15_34;
	ld.global.u64 	%rd285, [%rd221+112];
	mul.lo.s64 	%rd479, %rd285, %rd479;
$L__BB15_34:
	add.s32 	%r64, %r171, 15;
	setp.eq.s32 	%p19, %r64, %r42;
	@%p19 bra 	$L__BB15_36;
	ld.global.u64 	%rd286, [%rd221+120];
	mul.lo.s64 	%rd479, %rd286, %rd479;
$L__BB15_36:
	add.s32 	%r171, %r171, 16;
	setp.eq.s32 	%p20, %r171, %r159;
	@%p20 bra 	$L__BB15_37;
	bra.uni 	$L__BB15_4;
$L__BB15_37:
	setp.eq.s32 	%p21, %r1, 0;
	@%p21 bra 	$L__BB15_72;
	and.b32  	%r4, %r43, 7;
	setp.lt.u32 	%p22, %r1, 8;
	@%p22 bra 	$L__BB15_56;
	setp.eq.s32 	%p23, %r159, %r42;
	mul.wide.u32 	%rd288, %r159, 8;
	add.s64 	%rd6, %rd2, %rd288;
	@%p23 bra 	$L__BB15_41;
	ld.global.u64 	%rd289, [%rd6];
	mul.lo.s64 	%rd479, %rd289, %rd479;
$L__BB15_41:
	add.s32 	%r65, %r159, 1;
	setp.eq.s32 	%p24, %r65, %r42;
	@%p24 bra 	$L__BB15_43;
	ld.global.u64 	%rd290, [%rd6+8];
	mul.lo.s64 	%rd479, %rd290, %rd479;
$L__BB15_43:
	add.s32 	%r66, %r159, 2;
	setp.eq.s32 	%p25, %r66, %r42;
	@%p25 bra 	$L__BB15_45;
	ld.global.u64 	%rd291, [%rd6+16];
	mul.lo.s64 	%rd479, %rd291, %rd479;
$L__BB15_45:
	add.s32 	%r67, %r159, 3;
	setp.eq.s32 	%p26, %r67, %r42;
	@%p26 bra 	$L__BB15_47;
	ld.global.u64 	%rd292, [%rd6+24];
	mul.lo.s64 	%rd479, %rd292, %rd479;
$L__BB15_47:
	add.s32 	%r68, %r159, 4;
	setp.eq.s32 	%p27, %r68, %r42;
	@%p27 bra 	$L__BB15_49;
	ld.global.u64 	%rd293, [%rd6+32];
	mul.lo.s64 	%rd479, %rd293, %rd479;
$L__BB15_49:
	add.s32 	%r69, %r159, 5;
	setp.eq.s32 	%p28, %r69, %r42;
	@%p28 bra 	$L__BB15_51;
	ld.global.u64 	%rd294, [%rd6+40];
	mul.lo.s64 	%rd479, %rd294, %rd479;
$L__BB15_51:
	add.s32 	%r70, %r159, 6;
	setp.eq.s32 	%p29, %r70, %r42;
	@%p29 bra 	$L__BB15_53;
	ld.global.u64 	%rd295, [%rd6+48];
	mul.lo.s64 	%rd479, %rd295, %rd479;
$L__BB15_53:
	add.s32 	%r71, %r159, 7;
	setp.eq.s32 	%p30, %r71, %r42;
	@%p30 bra 	$L__BB15_55;
	ld.global.u64 	%rd296, [%rd6+56];
	mul.lo.s64 	%rd479, %rd296, %rd479;
$L__BB15_55:
	add.s32 	%r159, %r159, 8;
$L__BB15_56:
	setp.eq.s32 	%p31, %r4, 0;
	@%p31 bra 	$L__BB15_72;
	and.b32  	%r7, %r43, 3;
	setp.lt.u32 	%p32, %r4, 4;
	@%p32 bra 	$L__BB15_67;
	setp.eq.s32 	%p33, %r159, %r42;
	mul.wide.u32 	%rd298, %r159, 8;
	add.s64 	%rd25, %rd2, %rd298;
	@%p33 bra 	$L__BB15_60;
	ld.global.u64 	%rd299, [%rd25];
	mul.lo.s64 	%rd479, %rd299, %rd479;
$L__BB15_60:
	add.s32 	%r72, %r159, 1;
	setp.eq.s32 	%p34, %r72, %r42;
	@%p34 bra 	$L__BB15_62;
	ld.global.u64 	%rd300, [%rd25+8];
	mul.lo.s64 	%rd479, %rd300, %rd479;
$L__BB15_62:
	add.s32 	%r73, %r159, 2;
	setp.eq.s32 	%p35, %r73, %r42;
	@%p35 bra 	$L__BB15_64;
	ld.global.u64 	%rd301, [%rd25+16];
	mul.lo.s64 	%rd479, %rd301, %rd479;
$L__BB15_64:
	add.s32 	%r74, %r159, 3;
	setp.eq.s32 	%p36, %r74, %r42;
	@%p36 bra 	$L__BB15_66;
	ld.global.u64 	%rd302, [%rd25+24];
	mul.lo.s64 	%rd479, %rd302, %rd479;
$L__BB15_66:
	add.s32 	%r159, %r159, 4;
$L__BB15_67:
	setp.eq.s32 	%p37, %r7, 0;
	@%p37 bra 	$L__BB15_72;
	mov.b32 	%r163, 0;
$L__BB15_69:
	.pragma "nounroll";
	setp.eq.s32 	%p38, %r159, %r42;
	@%p38 bra 	$L__BB15_71;
	mul.wide.u32 	%rd303, %r159, 8;
	add.s64 	%rd304, %rd2, %rd303;
	ld.global.u64 	%rd305, [%rd304];
	mul.lo.s64 	%rd479, %rd305, %rd479;
$L__BB15_71:
	add.s32 	%r159, %r159, 1;
	add.s32 	%r163, %r163, 1;
	setp.ne.s32 	%p39, %r163, %r7;
	@%p39 bra 	$L__BB15_69;
$L__BB15_72:
	setp.eq.s64 	%p40, %rd479, 0;
	mov.f64 	%fd77, 0d0000000000000000;
	@%p40 bra 	$L__BB15_174;
	setp.lt.s32 	%p41, %r43, 1;
	@%p41 bra 	$L__BB15_162;
	and.b32  	%r14, %r43, 7;
	and.b32  	%r15, %r43, 3;
	mul.wide.u32 	%rd309, %r42, 8;
	add.s64 	%rd40, %rd2, %rd309;
	and.b32  	%r16, %r43, 1;
	add.s32 	%r17, %r43, -4;
	sub.s32 	%r18, %r43, %r42;
	sub.s32 	%r76, %r42, %r43;
	add.s32 	%r19, %r76, 4;
	and.b32  	%r77, %r43, 2147483640;
	neg.s32 	%r20, %r77;
	mov.f64 	%fd77, 0d0000000000000000;
	mov.b64 	%rd418, 0;
$L__BB15_75:
	setp.lt.u32 	%p50, %r43, 8;
	mov.b64 	%rd477, 0;
	mov.b64 	%rd463, 1;
	mov.u32 	%r169, %r43;
	mov.u64 	%rd444, %rd418;
	@%p50 bra 	$L__BB15_119;
	mov.b64 	%rd477, 0;
	mov.b64 	%rd463, 1;
	mov.u32 	%r164, %r20;
	mov.u32 	%r165, %r19;
	mov.u32 	%r166, %r18;
	mov.u32 	%r167, %r17;
	mov.u64 	%rd444, %rd418;
$L__BB15_77:
	.pragma "nounroll";
	setp.ne.s32 	%p51, %r165, 3;
	@%p51 bra 	$L__BB15_79;
	ld.global.u64 	%rd422, [%rd40];
	mov.u64 	%rd424, %rd3;
	bra.uni 	$L__BB15_82;
$L__BB15_79:
	add.s32 	%r78, %r167, 3;
	mul.wide.u32 	%rd315, %r78, 8;
	add.s64 	%rd316, %rd2, %rd315;
	ld.global.u64 	%rd422, [%rd316];
	or.b64  	%rd317, %rd444, %rd422;
	and.b64  	%rd318, %rd317, -4294967296;
	setp.ne.s64 	%p52, %rd318, 0;
	@%p52 bra 	$L__BB15_81;
	cvt.u32.u64 	%r79, %rd422;
	cvt.u32.u64 	%r80, %rd444;
	div.u32 	%r81, %r80, %r79;
	mul.lo.s32 	%r82, %r81, %r79;
	sub.s32 	%r83, %r80, %r82;
	cvt.u64.u32 	%rd444, %r81;
	cvt.u64.u32 	%rd424, %r83;
	bra.uni 	$L__BB15_82;
$L__BB15_81:
	div.u64 	%rd49, %rd444, %rd422;
	mul.lo.s64 	%rd319, %rd49, %rd422;
	sub.s64 	%rd424, %rd444, %rd319;
	mov.u64 	%rd444, %rd49;
$L__BB15_82:
	mad.lo.s64 	%rd54, %rd424, %rd463, %rd477;
	mul.lo.s64 	%rd55, %rd422, %rd463;
	setp.ne.s32 	%p53, %r165, 2;
	@%p53 bra 	$L__BB15_84;
	ld.global.u64 	%rd425, [%rd40];
	mov.u64 	%rd427, %rd3;
	bra.uni 	$L__BB15_87;
$L__BB15_84:
	add.s32 	%r84, %r167, 2;
	mul.wide.u32 	%rd320, %r84, 8;
	add.s64 	%rd321, %rd2, %rd320;
	ld.global.u64 	%rd425, [%rd321];
	or.b64  	%rd322, %rd444, %rd425;
	and.b64  	%rd323, %rd322, -4294967296;
	setp.ne.s64 	%p54, %rd323, 0;
	@%p54 bra 	$L__BB15_86;
	cvt.u32.u64 	%r85, %rd425;
	cvt.u32.u64 	%r86, %rd444;
	div.u32 	%r87, %r86, %r85;
	mul.lo.s32 	%r88, %r87, %r85;
	sub.s32 	%r89, %r86, %r88;
	cvt.u64.u32 	%rd444, %r87;
	cvt.u64.u32 	%rd427, %r89;
	bra.uni 	$L__BB15_87;
$L__BB15_86:
	div.u64 	%rd60, %rd444, %rd425;
	mul.lo.s64 	%rd324, %rd60, %rd425;
	sub.s64 	%rd427, %rd444, %rd324;
	mov.u64 	%rd444, %rd60;
$L__BB15_87:
	mad.lo.s64 	%rd65, %rd427, %rd55, %rd54;
	mul.lo.s64 	%rd66, %rd425, %rd55;
	setp.ne.s32 	%p55, %r165, 1;
	@%p55 bra 	$L__BB15_89;
	ld.global.u64 	%rd428, [%rd40];
	mov.u64 	%rd430, %rd3;
	bra.uni 	$L__BB15_92;
$L__BB15_89:
	add.s32 	%r90, %r167, 1;
	mul.wide.u32 	%rd325, %r90, 8;
	add.s64 	%rd326, %rd2, %rd325;
	ld.global.u64 	%rd428, [%rd326];
	or.b64  	%rd327, %rd444, %rd428;
	and.b64  	%rd328, %rd327, -4294967296;
	setp.ne.s64 	%p56, %rd328, 0;
	@%p56 bra 	$L__BB15_91;
	cvt.u32.u64 	%r91, %rd428;
	cvt.u32.u64 	%r92, %rd444;
	div.u32 	%r93, %r92, %r91;
	mul.lo.s32 	%r94, %r93, %r91;
	sub.s32 	%r95, %r92, %r94;
	cvt.u64.u32 	%rd444, %r93;
	cvt.u64.u32 	%rd430, %r95;
	bra.uni 	$L__BB15_92;
$L__BB15_91:
	div.u64 	%rd71, %rd444, %rd428;
	mul.lo.s64 	%rd329, %rd71, %rd428;
	sub.s64 	%rd430, %rd444, %rd329;
	mov.u64 	%rd444, %rd71;
$L__BB15_92:
	mad.lo.s64 	%rd76, %rd430, %rd66, %rd65;
	mul.lo.s64 	%rd77, %rd428, %rd66;
	setp.ne.s32 	%p57, %r165, 0;
	@%p57 bra 	$L__BB15_94;
	ld.global.u64 	%rd431, [%rd40];
	mov.u64 	%rd433, %rd3;
	bra.uni 	$L__BB15_97;
$L__BB15_94:
	mul.wide.u32 	%rd330, %r167, 8;
	add.s64 	%rd331, %rd2, %rd330;
	ld.global.u64 	%rd431, [%rd331];
	or.b64  	%rd332, %rd444, %rd431;
	and.b64  	%rd333, %rd332, -4294967296;
	setp.ne.s64 	%p58, %rd333, 0;
	@%p58 bra 	$L__BB15_96;
	cvt.u32.u64 	%r96, %rd431;
	cvt.u32.u64 	%r97, %rd444;
	div.u32 	%r98, %r97, %r96;
	mul.lo.s32 	%r99, %r98, %r96;
	sub.s32 	%r100, %r97, %r99;
	cvt.u64.u32 	%rd444, %r98;
	cvt.u64.u32 	%rd433, %r100;
	bra.uni 	$L__BB15_97;
$L__BB15_96:
	div.u64 	%rd82, %rd444, %rd431;
	mul.lo.s64 	%rd334, %rd82, %rd431;
	sub.s64 	%rd433, %rd444, %rd334;
	mov.u64 	%rd444, %rd82;
$L__BB15_97:
	mad.lo.s64 	%rd87, %rd433, %rd77, %rd76;
	mul.lo.s64 	%rd88, %rd431, %rd77;
	setp.ne.s32 	%p59, %r165, -1;
	@%p59 bra 	$L__BB15_99;
	ld.global.u64 	%rd434, [%rd40];
	mov.u64 	%rd436, %rd3;
	bra.uni 	$L__BB15_102;
$L__BB15_99:
	add.s32 	%r101, %r167, -1;
	mul.wide.u32 	%rd335, %r101, 8;
	add.s64 	%rd336, %rd2, %rd335;
	ld.global.u64 	%rd434, [%rd336];
	or.b64  	%rd337, %rd444, %rd434;
	and.b64  	%rd338, %rd337, -4294967296;
	setp.ne.s64 	%p60, %rd338, 0;
	@%p60 bra 	$L__BB15_101;
	cvt.u32.u64 	%r102, %rd434;
	cvt.u32.u64 	%r103, %rd444;
	div.u32 	%r104, %r103, %r102;
	mul.lo.s32 	%r105, %r104, %r102;
	sub.s32 	%r106, %r103, %r105;
	cvt.u64.u32 	%rd444, %r104;
	cvt.u64.u32 	%rd436, %r106;
	bra.uni 	$L__BB15_102;
$L__BB15_101:
	div.u64 	%rd93, %rd444, %rd434;
	mul.lo.s64 	%rd339, %rd93, %rd434;
	sub.s64 	%rd436, %rd444, %rd339;
	mov.u64 	%rd444, %rd93;
$L__BB15_102:
	mad.lo.s64 	%rd98, %rd436, %rd88, %rd87;
	mul.lo.s64 	%rd99, %rd434, %rd88;
	setp.ne.s32 	%p61, %r165, -2;
	@%p61 bra 	$L__BB15_104;
	ld.global.u64 	%rd437, [%rd40];
	mov.u64 	%rd439, %rd3;
	bra.uni 	$L__BB15_107;
$L__BB15_104:
	add.s32 	%r107, %r167, -2;
	mul.wide.u32 	%rd340, %r107, 8;
	add.s64 	%rd341, %rd2, %rd340;
	ld.global.u64 	%rd437, [%rd341];
	or.b64  	%rd342, %rd444, %rd437;
	and.b64  	%rd343, %rd342, -4294967296;
	setp.ne.s64 	%p62, %rd343, 0;
	@%p62 bra 	$L__BB15_106;
	cvt.u32.u64 	%r108, %rd437;
	cvt.u32.u64 	%r109, %rd444;
	div.u32 	%r110, %r109, %r108;
	mul.lo.s32 	%r111, %r110, %r108;
	sub.s32 	%r112, %r109, %r111;
	cvt.u64.u32 	%rd444, %r110;
	cvt.u64.u32 	%rd439, %r112;
	bra.uni 	$L__BB15_107;
$L__BB15_106:
	div.u64 	%rd104, %rd444, %rd437;
	mul.lo.s64 	%rd344, %rd104, %rd437;
	sub.s64 	%rd439, %rd444, %rd344;
	mov.u64 	%rd444, %rd104;
$L__BB15_107:
	mad.lo.s64 	%rd109, %rd439, %rd99, %rd98;
	mul.lo.s64 	%rd110, %rd437, %rd99;
	setp.ne.s32 	%p63, %r165, -3;
	@%p63 bra 	$L__BB15_109;
	ld.global.u64 	%rd440, [%rd40];
	mov.u64 	%rd442, %rd3;
	bra.uni 	$L__BB15_112;
$L__BB15_109:
	add.s32 	%r113, %r167, -3;
	mul.wide.u32 	%rd345, %r113, 8;
	add.s64 	%rd346, %rd2, %rd345;
	ld.global.u64 	%rd440, [%rd346];
	or.b64  	%rd347, %rd444, %rd440;
	and.b64  	%rd348, %rd347, -4294967296;
	setp.ne.s64 	%p64, %rd348, 0;
	@%p64 bra 	$L__BB15_111;
	cvt.u32.u64 	%r114, %rd440;
	cvt.u32.u64 	%r115, %rd444;
	div.u32 	%r116, %r115, %r114;
	mul.lo.s32 	%r117, %r116, %r114;
	sub.s32 	%r118, %r115, %r117;
	cvt.u64.u32 	%rd444, %r116;
	cvt.u64.u32 	%rd442, %r118;
	bra.uni 	$L__BB15_112;
$L__BB15_111:
	div.u64 	%rd115, %rd444, %rd440;
	mul.lo.s64 	%rd349, %rd115, %rd440;
	sub.s64 	%rd442, %rd444, %rd349;
	mov.u64 	%rd444, %rd115;
$L__BB15_112:
	mad.lo.s64 	%rd120, %rd442, %rd110, %rd109;
	mul.lo.s64 	%rd121, %rd440, %rd110;
	setp.ne.s32 	%p65, %r166, 8;
	@%p65 bra 	$L__BB15_114;
	ld.global.u64 	%rd443, [%rd40];
	mov.u64 	%rd445, %rd3;
	bra.uni 	$L__BB15_117;
$L__BB15_114:
	add.s32 	%r119, %r167, -4;
	mul.wide.u32 	%rd350, %r119, 8;
	add.s64 	%rd351, %rd2, %rd350;
	ld.global.u64 	%rd443, [%rd351];
	or.b64  	%rd352, %rd444, %rd443;
	and.b64  	%rd353, %rd352, -4294967296;
	setp.ne.s64 	%p66, %rd353, 0;
	@%p66 bra 	$L__BB15_116;
	cvt.u32.u64 	%r120, %rd443;
	cvt.u32.u64 	%r121, %rd444;
	div.u32 	%r122, %r121, %r120;
	mul.lo.s32 	%r123, %r122, %r120;
	sub.s32 	%r124, %r121, %r123;
	cvt.u64.u32 	%rd444, %r122;
	cvt.u64.u32 	%rd445, %r124;
	bra.uni 	$L__BB15_117;
$L__BB15_116:
	div.u64 	%rd126, %rd444, %rd443;
	mul.lo.s64 	%rd354, %rd126, %rd443;
	sub.s64 	%rd445, %rd444, %rd354;
	mov.u64 	%rd444, %rd126;
$L__BB15_117:
	mad.lo.s64 	%rd477, %rd445, %rd121, %rd120;
	mul.lo.s64 	%rd463, %rd443, %rd121;
	add.s32 	%r167, %r167, -8;
	add.s32 	%r166, %r166, -8;
	add.s32 	%r165, %r165, 8;
	add.s32 	%r164, %r164, 8;
	setp.ne.s32 	%p67, %r164, 0;
	@%p67 bra 	$L__BB15_77;
	add.s32 	%r169, %r167, 4;
$L__BB15_119:
	setp.eq.s32 	%p68, %r14, 0;
	@%p68 bra 	$L__BB15_161;
	add.s32 	%r125, %r14, -1;
	setp.lt.u32 	%p69, %r125, 3;
	@%p69 bra 	$L__BB15_142;
	add.s32 	%r31, %r169, -1;
	setp.ne.s32 	%p70, %r31, %r42;
	@%p70 bra 	$L__BB15_123;
	ld.global.u64 	%rd450, [%rd40];
	mov.u64 	%rd452, %rd3;
	bra.uni 	$L__BB15_126;
$L__BB15_123:
	mul.wide.u32 	%rd356, %r31, 8;
	add.s64 	%rd357, %rd2, %rd356;
	ld.global.u64 	%rd450, [%rd357];
	or.b64  	%rd358, %rd444, %rd450;
	and.b64  	%rd359, %rd358, -4294967296;
	setp.ne.s64 	%p71, %rd359, 0;
	@%p71 bra 	$L__BB15_125;
	cvt.u32.u64 	%r126, %rd450;
	cvt.u32.u64 	%r127, %rd444;
	div.u32 	%r128, %r127, %r126;
	mul.lo.s32 	%r129, %r128, %r126;
	sub.s32 	%r130, %r127, %r129;
	cvt.u64.u32 	%rd444, %r128;
	cvt.u64.u32 	%rd452, %r130;
	bra.uni 	$L__BB15_126;
$L__BB15_125:
	div.u64 	%rd141, %rd444, %rd450;
	mul.lo.s64 	%rd360, %rd141, %rd450;
	sub.s64 	%rd452, %rd444, %rd360;
	mov.u64 	%rd444, %rd141;
$L__BB15_126:
	mad.lo.s64 	%rd146, %rd452, %rd463, %rd477;
	mul.lo.s64 	%rd147, %rd450, %rd463;
	add.s32 	%r32, %r169, -2;
	setp.ne.s32 	%p72, %r32, %r42;
	@%p72 bra 	$L__BB15_128;
	ld.global.u64 	%rd453, [%rd40];
	mov.u64 	%rd455, %rd3;
	bra.uni 	$L__BB15_131;
$L__BB15_128:
	mul.wide.u32 	%rd361, %r32, 8;
	add.s64 	%rd362, %rd2, %rd361;
	ld.global.u64 	%rd453, [%rd362];
	or.b64  	%rd363, %rd444, %rd453;
	and.b64  	%rd364, %rd363, -4294967296;
	setp.ne.s64 	%p73, %rd364, 0;
	@%p73 bra 	$L__BB15_130;
	cvt.u32.u64 	%r131, %rd453;
	cvt.u32.u64 	%r132, %rd444;
	div.u32 	%r133, %r132, %r131;
	mul.lo.s32 	%r134, %r133, %r131;
	sub.s32 	%r135, %r132, %r134;
	cvt.u64.u32 	%rd444, %r133;
	cvt.u64.u32 	%rd455, %r135;
	bra.uni 	$L__BB15_131;
$L__BB15_130:
	div.u64 	%rd152, %rd444, %rd453;
	mul.lo.s64 	%rd365, %rd152, %rd453;
	sub.s64 	%rd455, %rd444, %rd365;
	mov.u64 	%rd444, %rd152;
$L__BB15_131:
	mad.lo.s64 	%rd157, %rd455, %rd147, %rd146;
	mul.lo.s64 	%rd158, %rd453, %rd147;
	add.s32 	%r33, %r169, -3;
	setp.ne.s32 	%p74, %r33, %r42;
	@%p74 bra 	$L__BB15_133;
	ld.global.u64 	%rd456, [%rd40];
	mov.u64 	%rd458, %rd3;
	bra.uni 	$L__BB15_136;
$L__BB15_133:
	mul.wide.u32 	%rd366, %r33, 8;
	add.s64 	%rd367, %rd2, %rd366;
	ld.global.u64 	%rd456, [%rd367];
	or.b64  	%rd368, %rd444, %rd456;
	and.b64  	%rd369, %rd368, -4294967296;
	setp.ne.s64 	%p75, %rd369, 0;
	@%p75 bra 	$L__BB15_135;
	cvt.u32.u64 	%r136, %rd456;
	cvt.u32.u64 	%r137, %rd444;
	div.u32 	%r138, %r137, %r136;
	mul.lo.s32 	%r139, %r138, %r136;
	sub.s32 	%r140, %r137, %r139;
	cvt.u64.u32 	%rd444, %r138;
	cvt.u64.u32 	%rd458, %r140;
	bra.uni 	$L__BB15_136;
$L__BB15_135:
	div.u64 	%rd163, %rd444, %rd456;
	mul.lo.s64 	%rd370, %rd163, %rd456;
	sub.s64 	%rd458, %rd444, %rd370;
	mov.u64 	%rd444, %rd163;
$L__BB15_136:
	mad.lo.s64 	%rd168, %rd458, %rd158, %rd157;
	mul.lo.s64 	%rd169, %rd456, %rd158;
	add.s32 	%r169, %r169, -4;
	setp.ne.s32 	%p76, %r169, %r42;
	@%p76 bra 	$L__BB15_138;
	ld.global.u64 	%rd459, [%rd40];
	mov.u64 	%rd461, %rd3;
	bra.uni 	$L__BB15_141;
$L__BB15_138:
	mul.wide.u32 	%rd371, %r169, 8;
	add.s64 	%rd372, %rd2, %rd371;
	ld.global.u64 	%rd459, [%rd372];
	or.b64  	%rd373, %rd444, %rd459;
	and.b64  	%rd374, %rd373, -4294967296;
	setp.ne.s64 	%p77, %rd374, 0;
	@%p77 bra 	$L__BB15_140;
	cvt.u32.u64 	%r141, %rd459;
	cvt.u32.u64 	%r142, %rd444;
	div.u32 	%r143, %r142, %r141;
	mul.lo.s32 	%r144, %r143, %r141;
	sub.s32 	%r145, %r142, %r144;
	cvt.u64.u32 	%rd444, %r143;
	cvt.u64.u32 	%rd461, %r145;
	bra.uni 	$L__BB15_141;
$L__BB15_140:
	div.u64 	%rd174, %rd444, %rd459;
	mul.lo.s64 	%rd375, %rd174, %rd459;
	sub.s64 	%rd461, %rd444, %rd375;
	mov.u64 	%rd444, %rd174;
$L__BB15_141:
	mad.lo.s64 	%rd477, %rd461, %rd169, %rd168;
	mul.lo.s64 	%rd463, %rd459, %rd169;
$L__BB15_142:
	setp.eq.s32 	%p78, %r15, 0;
	@%p78 bra 	$L__BB15_161;
	setp.eq.s32 	%p79, %r15, 1;
	@%p79 bra 	$L__BB15_155;
	add.s32 	%r36, %r169, -1;
	setp.ne.s32 	%p80, %r36, %r42;
	@%p80 bra 	$L__BB15_146;
	ld.global.u64 	%rd466, [%rd40];
	mov.u64 	%rd468, %rd3;
	bra.uni 	$L__BB15_149;
$L__BB15_146:
	mul.wide.u32 	%rd377, %r36, 8;
	add.s64 	%rd378, %rd2, %rd377;
	ld.global.u64 	%rd466, [%rd378];
	or.b64  	%rd379, %rd444, %rd466;
	and.b64  	%rd380, %rd379, -4294967296;
	setp.ne.s64 	%p81, %rd380, 0;
	@%p81 bra 	$L__BB15_148;
	cvt.u32.u64 	%r146, %rd466;
	cvt.u32.u64 	%r147, %rd444;
	div.u32 	%r148, %r147, %r146;
	mul.lo.s32 	%r149, %r148, %r146;
	sub.s32 	%r150, %r147, %r149;
	cvt.u64.u32 	%rd444, %r148;
	cvt.u64.u32 	%rd468, %r150;
	bra.uni 	$L__BB15_149;
$L__BB15_148:
	div.u64 	%rd189, %rd444, %rd466;
	mul.lo.s64 	%rd381, %rd189, %rd466;
	sub.s64 	%rd468, %rd444, %rd381;
	mov.u64 	%rd444, %rd189;
$L__BB15_149:
	mad.lo.s64 	%rd194, %rd468, %rd463, %rd477;
	mul.lo.s64 	%rd195, %rd466, %rd463;
	add.s32 	%r169, %r169, -2;
	setp.ne.s32 	%p82, %r169, %r42;
	@%p82 bra 	$L__BB15_151;
	ld.global.u64 	%rd469, [%rd40];
	mov.u64 	%rd471, %rd3;
	bra.uni 	$L__BB15_154;
$L__BB15_151:
	mul.wide.u32 	%rd382, %r169, 8;
	add.s64 	%rd383, %rd2, %rd382;
	ld.global.u64 	%rd469, [%rd383];
	or.b64  	%rd384, %rd444, %rd469;
	and.b64  	%rd385, %rd384, -4294967296;
	setp.ne.s64 	%p83, %rd385, 0;
	@%p83 bra 	$L__BB15_153;
	cvt.u32.u64 	%r151, %rd469;
	cvt.u32.u64 	%r152, %rd444;
	div.u32 	%r153, %r152, %r151;
	mul.lo.s32 	%r154, %r153, %r151;
	sub.s32 	%r155, %r152, %r154;
	cvt.u64.u32 	%rd444, %r153;
	cvt.u64.u32 	%rd471, %r155;
	bra.uni 	$L__BB15_154;
$L__BB15_153:
	div.u64 	%rd200, %rd444, %rd469;
	mul.lo.s64 	%rd386, %rd200, %rd469;
	sub.s64 	%rd471, %rd444, %rd386;
	mov.u64 	%rd444, %rd200;
$L__BB15_154:
	mad.lo.s64 	%rd477, %rd471, %rd195, %rd194;
	mul.lo.s64 	%rd463, %rd469, %rd195;
$L__BB15_155:
	setp.eq.s32 	%p84, %r16, 0;
	@%p84 bra 	$L__BB15_161;
	add.s32 	%r39, %r169, -1;
	setp.eq.s32 	%p85, %r39, %r42;
	mov.u64 	%rd476, %rd3;
	@%p85 bra 	$L__BB15_160;
	mul.wide.u32 	%rd387, %r39, 8;
	add.s64 	%rd388, %rd2, %rd387;
	ld.global.u64 	%rd211, [%rd388];
	or.b64  	%rd389, %rd444, %rd211;
	and.b64  	%rd390, %rd389, -4294967296;
	setp.ne.s64 	%p86, %rd390, 0;
	@%p86 bra 	$L__BB15_159;
	cvt.u32.u64 	%r156, %rd211;
	cvt.u32.u64 	%r157, %rd444;
	rem.u32 	%r158, %r157, %r156;
	cvt.u64.u32 	%rd476, %r158;
	bra.uni 	$L__BB15_160;
$L__BB15_159:
	rem.u64 	%rd476, %rd444, %rd211;
$L__BB15_160:
	mad.lo.s64 	%rd477, %rd476, %rd463, %rd477;
$L__BB15_161:
	shl.b64 	%rd391, %rd477, 4;
	add.s64 	%rd392, %rd1, %rd391;
	ld.global.v2.f64 	{%fd64, %fd65}, [%rd392];
	mul.f64 	%fd66, %fd65, %fd65;
	fma.rn.f64 	%fd67, %fd64, %fd64, %fd66;
	add.f64 	%fd77, %fd77, %fd67;
	add.s64 	%rd418, %rd418, 1;
	setp.eq.s64 	%p87, %rd418, %rd479;
	@%p87 bra 	$L__BB15_174;
	bra.uni 	$L__BB15_75;
$L__BB15_162:
	and.b64  	%rd218, %rd479, 15;
	setp.lt.u64 	%p42, %rd479, 16;
	mov.f64 	%fd77, 0d0000000000000000;
	@%p42 bra 	$L__BB15_165;
	and.b64  	%rd219, %rd479, -16;
	ld.global.v2.f64 	{%fd22, %fd23}, [%rd1];
	mul.f64 	%fd24, %fd23, %fd23;
	fma.rn.f64 	%fd3, %fd22, %fd22, %fd24;
	mov.b64 	%rd495, 0;
	mov.f64 	%fd77, 0d0000000000000000;
$L__BB15_164:
	.pragma "nounroll";
	add.f64 	%fd25, %fd77, %fd3;
	add.f64 	%fd26, %fd25, %fd3;
	add.f64 	%fd27, %fd26, %fd3;
	add.f64 	%fd28, %fd27, %fd3;
	add.f64 	%fd29, %fd28, %fd3;
	add.f64 	%fd30, %fd29, %fd3;
	add.f64 	%fd31, %fd30, %fd3;
	add.f64 	%fd32, %fd31, %fd3;
	add.f64 	%fd33, %fd32, %fd3;
	add.f64 	%fd34, %fd33, %fd3;
	add.f64 	%fd35, %fd34, %fd3;
	add.f64 	%fd36, %fd35, %fd3;
	add.f64 	%fd37, %fd36, %fd3;
	add.f64 	%fd38, %fd37, %fd3;
	add.f64 	%fd39, %fd38, %fd3;
	add.f64 	%fd77, %fd39, %fd3;
	add.s64 	%rd495, %rd495, 16;
	setp.ne.s64 	%p43, %rd495, %rd219;
	@%p43 bra 	$L__BB15_164;
$L__BB15_165:
	setp.eq.s64 	%p44, %rd218, 0;
	@%p44 bra 	$L__BB15_174;
	and.b64  	%rd256, %rd479, 7;
	setp.lt.u64 	%p45, %rd218, 8;
	@%p45 bra 	$L__BB15_168;
	ld.global.v2.f64 	{%fd41, %fd42}, [%rd1];
	mul.f64 	%fd43, %fd42, %fd42;
	fma.rn.f64 	%fd44, %fd41, %fd41, %fd43;
	add.f64 	%fd45, %fd77, %fd44;
	add.f64 	%fd46, %fd45, %fd44;
	add.f64 	%fd47, %fd46, %fd44;
	add.f64 	%fd48, %fd47, %fd44;
	add.f64 	%fd49, %fd48, %fd44;
	add.f64 	%fd50, %fd49, %fd44;
	add.f64 	%fd51, %fd50, %fd44;
	add.f64 	%fd77, %fd51, %fd44;
$L__BB15_168:
	setp.eq.s64 	%p46, %rd256, 0;
	@%p46 bra 	$L__BB15_174;
	and.b64  	%rd257, %rd479, 3;
	setp.lt.u64 	%p47, %rd256, 4;
	@%p47 bra 	$L__BB15_171;
	ld.global.v2.f64 	{%fd53, %fd54}, [%rd1];
	mul.f64 	%fd55, %fd54, %fd54;
	fma.rn.f64 	%fd56, %fd53, %fd53, %fd55;
	add.f64 	%fd57, %fd77, %fd56;
	add.f64 	%fd58, %fd57, %fd56;
	add.f64 	%fd59, %fd58, %fd56;
	add.f64 	%fd77, %fd59, %fd56;
$L__BB15_171:
	setp.eq.s64 	%p48, %rd257, 0;
	@%p48 bra 	$L__BB15_174;
	ld.global.v2.f64 	{%fd60, %fd61}, [%rd1];
	mul.f64 	%fd62, %fd61, %fd61;
	fma.rn.f64 	%fd14, %fd60, %fd60, %fd62;
	mov.b64 	%rd496, 0;
$L__BB15_173:
	.pragma "nounroll";
	add.f64 	%fd77, %fd77, %fd14;
	add.s64 	%rd496, %rd496, 1;
	setp.ne.s64 	%p49, %rd496, %rd257;
	@%p49 bra 	$L__BB15_173;
$L__BB15_174:
	ld.param.u64 	%rd396, [kernelComputeRegisterProbabilities_param_0];
	cvta.to.global.u64 	%rd393, %rd396;
	shl.b64 	%rd394, %rd3, 3;
	add.s64 	%rd395, %rd393, %rd394;
	st.global.f64 	[%rd395], %fd77;
$L__BB15_175:
	ret;

}
.func  (.param .align 16 .b8 func_retval0[16]) __internal_trig_reduction_slowpathd(
	.param .b64 __internal_trig_reduction_slowpathd_param_0
)
{
	.local .align 8 .b8 	__local_depot16[40];
	.reg .b64 	%SP;
	.reg .b64 	%SPL;
	.reg .pred 	%p<10>;
	.reg .b32 	%r<47>;
	.reg .b64 	%rd<74>;
	.reg .b64 	%fd<5>;

	mov.u64 	%SPL, __local_depot16;
	ld.param.f64 	%fd4, [__internal_trig_reduction_slowpathd_param_0];
	add.u64 	%rd1, %SPL, 0;
	{
	.reg .b32 %temp; 
	mov.b64 	{%temp, %r1}, %fd4;
	}
	shr.u32 	%r2, %r1, 20;
	and.b32  	%r3, %r2, 2047;
	setp.eq.s32 	%p1, %r3, 2047;
	mov.b32 	%r46, 0;
	@%p1 bra 	$L__BB16_9;
	add.s32 	%r20, %r3, -1024;
	mov.b64 	%rd20, %fd4;
	shl.b64 	%rd2, %rd20, 11;
	shr.u32 	%r4, %r20, 6;
	sub.s32 	%r45, 15, %r4;
	sub.s32 	%r21, 19, %r4;
	setp.lt.u32 	%p2, %r20, 128;
	selp.b32 	%r6, 18, %r21, %p2;
	setp.ge.s32 	%p3, %r45, %r6;
	mov.b64 	%rd70, 0;
	@%p3 bra 	$L__BB16_4;
	add.s32 	%r23, %r6, %r4;
	neg.s32 	%r43, %r23;
	or.b64  	%rd3, %rd2, -9223372036854775808;
	mov.b64 	%rd70, 0;
	mov.b32 	%r42, 0;
	mov.u64 	%rd25, __cudart_i2opi_d;
	mov.u32 	%r44, %r45;
$L__BB16_3:
	.pragma "nounroll";
	mul.wide.s32 	%rd22, %r42, 8;
	add.s64 	%rd23, %rd1, %rd22;
	mul.wide.s32 	%rd24, %r44, 8;
	add.s64 	%rd26, %rd25, %rd24;
	ld.global.nc.u64 	%rd27, [%rd26];
	{
	.reg .u32 %r0, %r1, %r2, %r3, %alo, %ahi, %blo, %bhi, %clo, %chi;
	mov.b64 	{%alo,%ahi}, %rd27;
	mov.b64 	{%blo,%bhi}, %rd3;
	mov.b64 	{%clo,%chi}, %rd70;
	mad.lo.cc.u32 	%r0, %alo, %blo, %clo;
	madc.hi.cc.u32 	%r1, %alo, %blo, %chi;
	madc.hi.u32 	%r2, %alo, %bhi, 0;
	mad.lo.cc.u32 	%r1, %alo, %bhi, %r1;
	madc.hi.cc.u32 	%r2, %ahi, %blo, %r2;
	madc.hi.u32 	%r3, %ahi, %bhi, 0;
	mad.lo.cc.u32 	%r1, %ahi, %blo, %r1;
	madc.lo.cc.u32 	%r2, %ahi, %bhi, %r2;
	addc.u32 	%r3, %r3, 0;
	mov.b64 	%rd28, {%r0,%r1};
	mov.b64 	%rd70, {%r2,%r3};
	}
	st.local.u64 	[%rd23], %rd28;
	add.s32 	%r44, %r44, 1;
	add.s32 	%r43, %r43, 1;
	add.s32 	%r42, %r42, 1;
	setp.ne.s32 	%p4, %r43, -15;
	mov.u32 	%r45, %r6;
	@%p4 bra 	$L__BB16_3;
$L__BB16_4:
	cvt.s64.s32 	%rd29, %r45;
	cvt.u64.u32 	%rd30, %r4;
	add.s64 	%rd31, %rd30, %rd29;
	shl.b64 	%rd32, %rd31, 3;
	add.s64 	%rd33, %rd1, %rd32;
	st.local.u64 	[%rd33+-120], %rd70;
	and.b32  	%r15, %r2, 63;
	ld.local.u64 	%rd72, [%rd1+16];
	ld.local.u64 	%rd71, [%rd1+24];
	setp.eq.s32 	%p5, %r15, 0;
	@%p5 bra 	$L__BB16_6;
	shl.b64 	%rd34, %rd71, %r15;
	shr.u64 	%rd35, %rd72, 1;
	xor.b32  	%r24, %r15, 63;
	shr.u64 	%rd36, %rd35, %r24;
	or.b64  	%rd71, %rd34, %rd36;
	ld.local.u64 	%rd37, [%rd1+8];
	shl.b64 	%rd38, %rd72, %r15;
	shr.u64 	%rd39, %rd37, 1;
	shr.u64 	%rd40, %rd39, %r24;
	or.b64  	%rd72, %rd38, %rd40;
$L__BB16_6:
	and.b32  	%r25, %r1, -2147483648;
	shr.u64 	%rd41, %rd71, 62;
	cvt.u32.u64 	%r26, %rd41;
	mov.b64 	{%r27, %r28}, %rd71;
	mov.b64 	{%r29, %r30}, %rd72;
	shf.l.wrap.b32 	%r31, %r30, %r27, 2;
	shf.l.wrap.b32 	%r32, %r27, %r28, 2;
	mov.b64 	%rd42, {%r31, %r32};
	shl.b64 	%rd43, %rd72, 2;
	shr.u64 	%rd44, %rd42, 63;
	cvt.u32.u64 	%r33, %rd44;
	add.s32 	%r34, %r33, %r26;
	setp.eq.s32 	%p6, %r25, 0;
	neg.s32 	%r35, %r34;
	selp.b32 	%r46, %r34, %r35, %p6;
	setp.gt.s64 	%p7, %rd42, -1;
	mov.b64 	%rd45, 0;
	{
	.reg .u32 %r0, %r1, %r2, %r3, %a0, %a1, %a2, %a3, %b0, %b1, %b2, %b3;
	mov.b64 	{%a0,%a1}, %rd45;
	mov.b64 	{%a2,%a3}, %rd45;
	mov.b64 	{%b0,%b1}, %rd43;
	mov.b64 	{%b2,%b3}, %rd42;
	sub.cc.u32 	%r0, %a0, %b0;
	subc.cc.u32 	%r1, %a1, %b1;
	subc.cc.u32 	%r2, %a2, %b2;
	subc.u32 	%r3, %a3, %b3;
	mov.b64 	%rd46, {%r0,%r1};
	mov.b64 	%rd47, {%r2,%r3};
	}
	xor.b32  	%r36, %r25, -2147483648;
	selp.b64 	%rd73, %rd42, %rd47, %p7;
	selp.b64 	%rd14, %rd43, %rd46, %p7;
	selp.b32 	%r17, %r25, %r36, %p7;
	clz.b64 	%r37, %rd73;
	cvt.u64.u32 	%rd15, %r37;
	setp.eq.s32 	%p8, %r37, 0;
	@%p8 bra 	$L__BB16_8;
	cvt.u32.u64 	%r38, %rd15;
	and.b32  	%r39, %r38, 63;
	shl.b64 	%rd48, %rd73, %r39;
	shr.u64 	%rd49, %rd14, 1;
	not.b32 	%r40, %r38;
	and.b32  	%r41, %r40, 63;
	shr.u64 	%rd50, %rd49, %r41;
	or.b64  	%rd73, %rd48, %rd50;
$L__BB16_8:
	mov.b64 	%rd51, -3958705157555305931;
	{
	.reg .u32 %r0, %r1, %r2, %r3, %alo, %ahi, %blo, %bhi;
	mov.b64 	{%alo,%ahi}, %rd73;
	mov.b64 	{%blo,%bhi}, %rd51;
	mul.lo.u32 	%r0, %alo, %blo;
	mul.hi.u32 	%r1, %alo, %blo;
	mad.lo.cc.u32 	%r1, %alo, %bhi, %r1;
	madc.hi.u32 	%r2, %alo, %bhi, 0;
	mad.lo.cc.u32 	%r1, %ahi, %blo, %r1;
	madc.hi.cc.u32 	%r2, %ahi, %blo, %r2;
	madc.hi.u32 	%r3, %ahi, %bhi, 0;
	mad.lo.cc.u32 	%r2, %ahi, %bhi, %r2;
	addc.u32 	%r3, %r3, 0;
	mov.b64 	%rd52, {%r0,%r1};
	mov.b64 	%rd53, {%r2,%r3};
	}
	setp.gt.s64 	%p9, %rd53, 0;
	{
	.reg .u32 %r0, %r1, %r2, %r3, %a0, %a1, %a2, %a3, %b0, %b1, %b2, %b3;
	mov.b64 	{%a0,%a1}, %rd52;
	mov.b64 	{%a2,%a3}, %rd53;
	mov.b64 	{%b0,%b1}, %rd52;
	mov.b64 	{%b2,%b3}, %rd53;
	add.cc.u32 	%r0, %a0, %b0;
	addc.cc.u32 	%r1, %a1, %b1;
	addc.cc.u32 	%r2, %a2, %b2;
	addc.u32 	%r3, %a3, %b3;
	mov.b64 	%rd54, {%r0,%r1};
	mov.b64 	%rd55, {%r2,%r3};
	}
	selp.b64 	%rd56, %rd55, %rd53, %p9;
	selp.s64 	%rd57, -1, 0, %p9;
	sub.s64 	%rd58, %rd57, %rd15;
	cvt.u64.u32 	%rd59, %r17;
	shl.b64 	%rd60, %rd59, 32;
	add.s64 	%rd61, %rd56, 1;
	shr.u64 	%rd62, %rd61, 10;
	add.s64 	%rd63, %rd62, 1;
	shr.u64 	%rd64, %rd63, 1;
	shl.b64 	%rd65, %rd58, 52;
	add.s64 	%rd66, %rd65, %rd64;
	add.s64 	%rd67, %rd66, 4602678819172646912;
	or.b64  	%rd68, %rd67, %rd60;
	mov.b64 	%fd4, %rd68;
$L__BB16_9:
	st.param.f64 	[func_retval0], %fd4;
	st.param.b32 	[func_retval0+8], %r46;
	ret;

}


// ===== COMPILED SASS (sm_100) =====

	.target	sm_100

	.elftype	@"ET_EXEC"


//--------------------- .note.nv.tkinfo           --------------------------
	.section	.note.nv.tkinfo,"",@"SHT_NOTE"
	.sectionflags	@"SHF_NOTE_NV_TKINFO"
	.tkinfo
        /*0018*/ 	.word	0x00000002
        /*0030*/ 	.string	""
        /*0030*/ 	.string	"ptxas"
        /*0030*/ 	.string	"Cuda compilation tools, release 13.0, V13.0.88"
        /*0030*/ 	.string	"Build cuda_13.0.r13.0/compiler.36424714_0"
        /*0030*/ 	.string	"-arch sm_100 -m 64 "



//--------------------- .note.nv.cuinfo           --------------------------
	.section	.note.nv.cuinfo,"",@"SHT_NOTE"
	.sectionflags	@"SHF_NOTE_NV_CUINFO"
        /*0018*/ 	.short	0x0002
        /*001a*/ 	.short	0x0064
        /*001c*/ 	.short	0x0082
	.zero		2


//--------------------- .nv.info                  --------------------------
	.section	.nv.info,"",@"SHT_CUDA_INFO"
	.align	4


	//----- nvinfo : EIATTR_REGCOUNT
	.align		4
        /*0000*/ 	.byte	0x04, 0x2f
        /*0002*/ 	.short	(.L_3 - .L_2)
	.align		4
.L_2:
        /*0004*/ 	.word	index@(_Z17kernelSetCoherentP7double2iddd)
        /*0008*/ 	.word	0x0000001e


	//----- nvinfo : EIATTR_FRAME_SIZE
	.align		4
.L_3:
        /*000c*/ 	.byte	0x04, 0x11
        /*000e*/ 	.short	(.L_5 - .L_4)
	.align		4
.L_4:
        /*0010*/ 	.word	index@($_Z17kernelSetCoherentP7double2iddd$__internal_trig_reduction_slowpathd)
        /*0014*/ 	.word	0x00000028


	//----- nvinfo : EIATTR_FRAME_SIZE
	.align		4
.L_5:
        /*0018*/ 	.byte	0x04, 0x11
        /*001a*/ 	.short	(.L_7 - .L_6)
	.align		4
.L_6:
        /*001c*/ 	.word	index@($__internal_16_$__cuda_sm20_dsqrt_rn_f64_mediumpath_v1)
        /*0020*/ 	.word	0x00000028


	//----- nvinfo : EIATTR_FRAME_SIZE
	.align		4
.L_7:
        /*0024*/ 	.byte	0x04, 0x11
        /*0026*/ 	.short	(.L_9 - .L_8)
	.align		4
.L_8:
        /*0028*/ 	.word	index@(_Z17kernelSetCoherentP7double2iddd)
        /*002c*/ 	.word	0x00000028


	//----- nvinfo : EIATTR_REGCOUNT
	.align		4
.L_9:
        /*0030*/ 	.byte	0x04, 0x2f
        /*0032*/ 	.short	(.L_11 - .L_10)
	.align		4
.L_10:
        /*0034*/ 	.word	index@(_Z13kernelSetFockP7double2idi)
        /*0038*/ 	.word	0x0000001a


	//----- nvinfo : EIATTR_FRAME_SIZE
	.align		4
.L_11:
        /*003c*/ 	.byte	0x04, 0x11
        /*003e*/ 	.short	(.L_13 - .L_12)
	.align		4
.L_12:
        /*0040*/ 	.word	index@($__internal_15_$__cuda_sm20_dsqrt_rn_f64_mediumpath_v1)
        /*0044*/ 	.word	0x00000000


	//----- nvinfo : EIATTR_FRAME_SIZE
	.align		4
.L_13:
        /*0048*/ 	.byte	0x04, 0x11
        /*004a*/ 	.short	(.L_15 - .L_14)
	.align		4
.L_14:
        /*004c*/ 	.word	index@($__internal_14_$__cuda_sm20_div_rn_f64_full)
        /*0050*/ 	.word	0x00000000


	//----- nvinfo : EIATTR_FRAME_SIZE
	.align		4
.L_15:
        /*0054*/ 	.byte	0x04, 0x11
        /*0056*/ 	.short	(.L_17 - .L_16)
	.align		4
.L_16:
        /*0058*/ 	.word	index@(_Z13kernelSetFockP7double2idi)
        /*005c*/ 	.word	0x00000000


	//----- nvinfo : EIATTR_REGCOUNT
	.align		4
.L_17:
        /*0060*/ 	.byte	0x04, 0x2f
        /*0062*/ 	.short	(.L_19 - .L_18)
	.align		4
.L_18:
        /*0064*/ 	.word	index@(_Z14kernelSetFocksP7double2idPKS_i)
        /*0068*/ 	.word	0x0000002c


	//----- nvinfo : EIATTR_FRAME_SIZE
	.align		4
.L_19:
        /*006c*/ 	.byte	0x04, 0x11
        /*006e*/ 	.short	(.L_21 - .L_20)
	.align		4
.L_20:
        /*0070*/ 	.word	index@($__internal_13_$__cuda_sm20_dsqrt_rn_f64_mediumpath_v1)
        /*0074*/ 	.word	0x00000000


	//----- nvinfo : EIATTR_FRAME_SIZE
	.align		4
.L_21:
        /*0078*/ 	.byte	0x04, 0x11
        /*007a*/ 	.short	(.L_23 - .L_22)
	.align		4
.L_22:
        /*007c*/ 	.word	index@($__internal_12_$__cuda_sm20_div_rn_f64_full)
        /*0080*/ 	.word	0x00000000


	//----- nvinfo : EIATTR_FRAME_SIZE
	.align		4
.L_23:
        /*0084*/ 	.byte	0x04, 0x11
        /*0086*/ 	.short	(.L_25 - .L_24)
	.align		4
.L_24:
        /*0088*/ 	.word	index@(_Z14kernelSetFocksP7double2idPKS_i)
        /*008c*/ 	.word	0x00000000


	//----- nvinfo : EIATTR_REGCOUNT
	.align		4
.L_25:
        /*0090*/ 	.byte	0x04, 0x2f
        /*0092*/ 	.short	(.L_27 - .L_26)
	.align		4
.L_26:
        /*0094*/ 	.word	index@(_Z19kernelApplyOneModeQP7double2miPKiPKdPKmd)
        /*0098*/ 	.word	0x00000020


	//----- nvinfo : EIATTR_FRAME_SIZE
	.align		4
.L_27:
        /*009c*/ 	.byte	0x04, 0x11
        /*009e*/ 	.short	(.L_29 - .L_28)
	.align		4
.L_28:
        /*00a0*/ 	.word	index@($_Z19kernelApplyOneModeQP7double2miPKiPKdPKmd$__internal_trig_reduction_slowpathd)
        /*00a4*/ 	.word	0x00000028


	//----- nvinfo : EIATTR_FRAME_SIZE
	.align		4
.L_29:
        /*00a8*/ 	.byte	0x04, 0x11
        /*00aa*/ 	.short	(.L_31 - .L_30)
	.align		4
.L_30:
        /*00ac*/ 	.word	index@(_Z19kernelApplyOneModeQP7double2miPKiPKdPKmd)
        /*00b0*/ 	.word	0x00000028


	//----- nvinfo : EIATTR_REGCOUNT
	.align		4
.L_31:
        /*00b4*/ 	.byte	0x04, 0x2f
        /*00b6*/ 	.short	(.L_33 - .L_32)
	.align		4
.L_32:
        /*00b8*/ 	.word	index@(_Z22kernelApplyControlledQP7double2miiiPKiPKdPKmd)
        /*00bc*/ 	.word	0x00000020


	//----- nvinfo : EIATTR_FRAME_SIZE
	.align		4
.L_33:
        /*00c0*/ 	.byte	0x04, 0x11
        /*00c2*/ 	.short	(.L_35 - .L_34)
	.align		4
.L_34:
        /*00c4*/ 	.word	index@($_Z22kernelApplyControlledQP7double2miiiPKiPKdPKmd$__internal_trig_reduction_slowpathd)
        /*00c8*/ 	.word	0x00000028


	//----- nvinfo : EIATTR_FRAME_SIZE
	.align		4
.L_35:
        /*00cc*/ 	.byte	0x04, 0x11
        /*00ce*/ 	.short	(.L_37 - .L_36)
	.align		4
.L_36:
        /*00d0*/ 	.word	index@(_Z22kernelApplyControlledQP7double2miiiPKiPKdPKmd)
        /*00d4*/ 	.word	0x00000028


	//----- nvinfo : EIATTR_REGCOUNT
	.align		4
.L_37:
        /*00d8*/ 	.byte	0x04, 0x2f
        /*00da*/ 	.short	(.L_39 - .L_38)
	.align		4
.L_38:
        /*00dc*/ 	.word	index@(_Z19kernelPauliRotationP7double2miiPKiPKmid)
        /*00e0*/ 	.word	0x00000028


	//----- nvinfo : EIATTR_FRAME_SIZE
	.align		4
.L_39:
        /*00e4*/ 	.byte	0x04, 0x11
        /*00e6*/ 	.short	(.L_41 - .L_40)
	.align		4
.L_40:
        /*00e8*/ 	.word	index@($_Z19kernelPauliRotationP7double2miiPKiPKmid$__internal_trig_reduction_slowpathd)
        /*00ec*/ 	.word	0x00000028


	//----- nvinfo : EIATTR_FRAME_SIZE
	.align		4
.L_41:
        /*00f0*/ 	.byte	0x04, 0x11
        /*00f2*/ 	.short	(.L_43 - .L_42)
	.align		4
.L_42:
        /*00f4*/ 	.word	index@($__internal_11_$__cuda_sm20_div_u64)
        /*00f8*/ 	.word	0x00000028


	//----- nvinfo : EIATTR_FRAME_SIZE
	.align		4
.L_43:
        /*00fc*/ 	.byte	0x04, 0x11
        /*00fe*/ 	.short	(.L_45 - .L_44)
	.align		4
.L_44:
        /*0100*/ 	.word	index@(_Z19kernelPauliRotationP7double2miiPKiPKmid)
        /*0104*/ 	.word	0x00000028


	//----- nvinfo : EIATTR_REGCOUNT
	.align		4
.L_45:
        /*0108*/ 	.byte	0x04, 0x2f
        /*010a*/ 	.short	(.L_47 - .L_46)
	.align		4
.L_46:
        /*010c*/ 	.word	index@(_Z14kernelHadamardP7double2miiPKiPKm)
        /*0110*/ 	.word	0x0000001c


	//----- nvinfo : EIATTR_FRAME_SIZE
	.align		4
.L_47:
        /*0114*/ 	.byte	0x04, 0x11
        /*0116*/ 	.short	(.L_49 - .L_48)
	.align		4
.L_48:
        /*0118*/ 	.word	index@($__internal_10_$__cuda_sm20_div_u64)
        /*011c*/ 	.word	0x00000000


	//----- nvinfo : EIATTR_FRAME_SIZE
	.align		4
.L_49:
        /*0120*/ 	.byte	0x04, 0x11
        /*0122*/ 	.short	(.L_51 - .L_50)
	.align		4
.L_50:
        /*0124*/ 	.word	index@(_Z14kernelHadamardP7double2miiPKiPKm)
        /*0128*/ 	.word	0x00000000


	//----- nvinfo : EIATTR_REGCOUNT
	.align		4
.L_51:
        /*012c*/ 	.byte	0x04, 0x2f
        /*012e*/ 	.short	(.L_53 - .L_52)
	.align		4
.L_52:
        /*0130*/ 	.word	index@(_Z20kernelApplyOneModeQ2P7double2miPKiPKdPKmd)
        /*0134*/ 	.word	0x00000020


	//----- nvinfo : EIATTR_FRAME_SIZE
	.align		4
.L_53:
        /*0138*/ 	.byte	0x04, 0x11
        /*013a*/ 	.short	(.L_55 - .L_54)
	.align		4
.L_54:
        /*013c*/ 	.word	index@($_Z20kernelApplyOneModeQ2P7double2miPKiPKdPKmd$__internal_trig_reduction_slowpathd)
        /*0140*/ 	.word	0x00000028


	//----- nvinfo : EIATTR_FRAME_SIZE
	.align		4
.L_55:
        /*0144*/ 	.byte	0x04, 0x11
        /*0146*/ 	.short	(.L_57 - .L_56)
	.align		4
.L_56:
        /*0148*/ 	.word	index@(_Z20kernelApplyOneModeQ2P7double2miPKiPKdPKmd)
        /*014c*/ 	.word	0x00000028


	//----- nvinfo : EIATTR_REGCOUNT
	.align		4
.L_57:
        /*0150*/ 	.byte	0x04, 0x2f
        /*0152*/ 	.short	(.L_59 - .L_58)
	.align		4
.L_58:
        /*0154*/ 	.word	index@(_Z20kernelApplyTwoModeQQP7double2miiPKiPKdPKmd)
        /*0158*/ 	.word	0x00000020


	//----- nvinfo : EIATTR_FRAME_SIZE
	.align		4
.L_59:
        /*015c*/ 	.byte	0x04, 0x11
        /*015e*/ 	.short	(.L_61 - .L_60)
	.align		4
.L_60:
        /*0160*/ 	.word	index@($_Z20kernelApplyTwoModeQQP7double2miiPKiPKdPKmd$__internal_trig_reduction_slowpathd)
        /*0164*/ 	.word	0x00000028


	//----- nvinfo : EIATTR_FRAME_SIZE
	.align		4
.L_61:
        /*0168*/ 	.byte	0x04, 0x11
        /*016a*/ 	.short	(.L_63 - .L_62)
	.align		4
.L_62:
        /*016c*/ 	.word	index@(_Z20kernelApplyTwoModeQQP7double2miiPKiPKdPKmd)
        /*0170*/ 	.word	0x00000028


	//----- nvinfo : EIATTR_REGCOUNT
	.align		4
.L_63:
        /*0174*/ 	.byte	0x04, 0x2f
        /*0176*/ 	.short	(.L_65 - .L_64)
	.align		4
.L_64:
        /*0178*/ 	.word	index@(_Z25kernelApplyScalarRegisterP7double2miPKid)
        /*017c*/ 	.word	0x0000000a


	//----- nvinfo : EIATTR_FRAME_SIZE
	.align		4
.L_65:
        /*0180*/ 	.byte	0x04, 0x11
        /*0182*/ 	.short	(.L_67 - .L_66)
	.align		4
.L_66:
        /*0184*/ 	.word	index@(_Z25kernelApplyScalarRegisterP7double2miPKid)
        /*0188*/ 	.word	0x00000000


	//----- nvinfo : EIATTR_REGCOUNT
	.align		4
.L_67:
        /*018c*/ 	.byte	0x04, 0x2f
        /*018e*/ 	.short	(.L_69 - .L_68)
	.align		4
.L_68:
        /*0190*/ 	.word	index@(_Z30kernelComputeWignerSingleSlicePdPK7double2iPKiididdS4_PKm)
        /*0194*/ 	.word	0x00000028


	//----- nvinfo : EIATTR_FRAME_SIZE
	.align		4
.L_69:
        /*0198*/ 	.byte	0x04, 0x11
        /*019a*/ 	.short	(.L_71 - .L_70)
	.align		4
.L_70:
        /*019c*/ 	.word	index@($_Z30kernelComputeWignerSingleSlicePdPK7double2iPKiididdS4_PKm$__internal_trig_reduction_slowpathd)
        /*01a0*/ 	.word	0x00000028


	//----- nvinfo : EIATTR_FRAME_SIZE
	.align		4
.L_71:
        /*01a4*/ 	.byte	0x04, 0x11
        /*01a6*/ 	.short	(.L_73 - .L_72)
	.align		4
.L_72:
        /*01a8*/ 	.word	index@($__internal_9_$__cuda_sm20_div_rn_f64_full)
        /*01ac*/ 	.word	0x00000028


	//----- nvinfo : EIATTR_FRAME_SIZE
	.align		4
.L_73:
        /*01b0*/ 	.byte	0x04, 0x11
        /*01b2*/ 	.short	(.L_75 - .L_74)
	.align		4
.L_74:
        /*01b4*/ 	.word	index@(_Z30kernelComputeWignerSingleSlicePdPK7double2iPKiididdS4_PKm)
        /*01b8*/ 	.word	0x00000028


	//----- nvinfo : EIATTR_REGCOUNT
	.align		4
.L_75:
        /*01bc*/ 	.byte	0x04, 0x2f
        /*01be*/ 	.short	(.L_77 - .L_76)
	.align		4
.L_76:
        /*01c0*/ 	.word	index@(_Z27kernelComputeWignerFullModePdPK7double2iididdiPKiPKm)
        /*01c4*/ 	.word	0x00000032


	//----- nvinfo : EIATTR_FRAME_SIZE
	.align		4
.L_77:
        /*01c8*/ 	.byte	0x04, 0x11
        /*01ca*/ 	.short	(.L_79 - .L_78)
	.align		4
.L_78:
        /*01cc*/ 	.word	index@($_Z27kernelComputeWignerFullModePdPK7double2iididdiPKiPKm$__internal_trig_reduction_slowpathd)
        /*01d0*/ 	.word	0x00000028


	//----- nvinfo : EIATTR_FRAME_SIZE
	.align		4
.L_79:
        /*01d4*/ 	.byte	0x04, 0x11
        /*01d6*/ 	.short	(.L_81 - .L_80)
	.align		4
.L_80:
        /*01d8*/ 	.word	index@($__internal_8_$__cuda_sm20_rem_u64)
        /*01dc*/ 	.word	0x00000028


	//----- nvinfo : EIATTR_FRAME_SIZE
	.align		4
.L_81:
        /*01e0*/ 	.byte	0x04, 0x11
        /*01e2*/ 	.short	(.L_83 - .L_82)
	.align		4
.L_82:
        /*01e4*/ 	.word	index@($__internal_7_$__cuda_sm20_div_u64)
        /*01e8*/ 	.word	0x00000028


	//----- nvinfo : EIATTR_FRAME_SIZE
	.align		4
.L_83:
        /*01ec*/ 	.byte	0x04, 0x11
        /*01ee*/ 	.short	(.L_85 - .L_84)
	.align		4
.L_84:
        /*01f0*/ 	.word	index@($__internal_6_$__cuda_sm20_div_rn_f64_full)
        /*01f4*/ 	.word	0x00000028


	//----- nvinfo : EIATTR_FRAME_SIZE
	.align		4
.L_85:
        /*01f8*/ 	.byte	0x04, 0x11
        /*01fa*/ 	.short	(.L_87 - .L_86)
	.align		4
.L_86:
        /*01fc*/ 	.word	index@(_Z27kernelComputeWignerFullModePdPK7double2iididdiPKiPKm)
        /*0200*/ 	.word	0x00000028


	//----- nvinfo : EIATTR_REGCOUNT
	.align		4
.L_87:
        /*0204*/ 	.byte	0x04, 0x2f
        /*0206*/ 	.short	(.L_89 - .L_88)
	.align		4
.L_88:
        /*0208*/ 	.word	index@(_Z28kernelComputeHusimiQFullModePdPK7double2ididiPKiPKm)
        /*020c*/ 	.word	0x00000028


	//----- nvinfo : EIATTR_FRAME_SIZE
	.align		4
.L_89:
        /*0210*/ 	.byte	0x04, 0x11
        /*0212*/ 	.short	(.L_91 - .L_90)
	.align		4
.L_90:
        /*0214*/ 	.word	index@($_Z28kernelComputeHusimiQFullModePdPK7double2ididiPKiPKm$__internal_trig_reduction_slowpathd)
        /*0218*/ 	.word	0x00000028


	//----- nvinfo : EIATTR_FRAME_SIZE
	.align		4
.L_91:
        /*021c*/ 	.byte	0x04, 0x11
        /*021e*/ 	.short	(.L_93 - .L_92)
	.align		4
.L_92:
        /*0220*/ 	.word	index@($__internal_5_$__cuda_sm20_dsqrt_rn_f64_mediumpath_v1)
        /*0224*/ 	.word	0x00000028


	//----- nvinfo : EIATTR_FRAME_SIZE
	.align		4
.L_93:
        /*0228*/ 	.byte	0x04, 0x11
        /*022a*/ 	.short	(.L_95 - .L_94)
	.align		4
.L_94:
        /*022c*/ 	.word	index@($__internal_4_$__cuda_sm20_div_rn_f64_full)
        /*0230*/ 	.word	0x00000028


	//----- nvinfo : EIATTR_FRAME_SIZE
	.align		4
.L_95:
        /*0234*/ 	.byte	0x04, 0x11
        /*0236*/ 	.short	(.L_97 - .L_96)
	.align		4
.L_96:
        /*0238*/ 	.word	index@(_Z28kernelComputeHusimiQFullModePdPK7double2ididiPKiPKm)
        /*023c*/ 	.word	0x00000028


	//----- nvinfo : EIATTR_REGCOUNT
	.align		4
.L_97:
        /*0240*/ 	.byte	0x04, 0x2f
        /*0242*/ 	.short	(.L_99 - .L_98)
	.align		4
.L_98:
        /*0244*/ 	.word	index@(_Z25kernelComputeJointMeasurePdPK7double2iimiPKiPKm)
        /*0248*/ 	.word	0x00000024


	//----- nvinfo : EIATTR_FRAME_SIZE
	.align		4
.L_99:
        /*024c*/ 	.byte	0x04, 0x11
        /*024e*/ 	.short	(.L_101 - .L_100)
	.align		4
.L_100:
        /*0250*/ 	.word	index@($__internal_3_$__cuda_sm20_rem_u64)
        /*0254*/ 	.word	0x00000000


	//----- nvinfo : EIATTR_FRAME_SIZE
	.align		4
.L_101:
        /*0258*/ 	.byte	0x04, 0x11
        /*025a*/ 	.short	(.L_103 - .L_102)
	.align		4
.L_102:
        /*025c*/ 	.word	index@($__internal_2_$__cuda_sm20_div_u64)
        /*0260*/ 	.word	0x00000000


	//----- nvinfo : EIATTR_FRAME_SIZE
	.align		4
.L_103:
        /*0264*/ 	.byte	0x04, 0x11
        /*0266*/ 	.short	(.L_105 - .L_104)
	.align		4
.L_104:
        /*0268*/ 	.word	index@(_Z25kernelComputeJointMeasurePdPK7double2iimiPKiPKm)
        /*026c*/ 	.word	0x00000000


	//----- nvinfo : EIATTR_REGCOUNT
	.align		4
.L_105:
        /*0270*/ 	.byte	0x04, 0x2f
        /*0272*/ 	.short	(.L_107 - .L_106)
	.align		4
.L_106:
        /*0274*/ 	.word	index@(_Z25kernelComputeInnerProductP7double2PKS_PS0_iPKiPKmm)
        /*0278*/ 	.word	0x00000028


	//----- nvinfo : EIATTR_FRAME_SIZE
	.align		4
.L_107:
        /*027c*/ 	.byte	0x04, 0x11
        /*027e*/ 	.short	(.L_109 - .L_108)
	.align		4
.L_108:
        /*0280*/ 	.word	index@(_Z25kernelComputeInnerProductP7double2PKS_PS0_iPKiPKmm)
        /*0284*/ 	.word	0x00000000


	//----- nvinfo : EIATTR_REGCOUNT
	.align		4
.L_109:
        /*0288*/ 	.byte	0x04, 0x2f
        /*028a*/ 	.short	(.L_111 - .L_110)
	.align		4
.L_110:
        /*028c*/ 	.word	index@(kernelComputeRegisterProbabilities)
        /*0290*/ 	.word	0x0000002c


	//----- nvinfo : EIATTR_FRAME_SIZE
	.align		4
.L_111:
        /*0294*/ 	.byte	0x04, 0x11
        /*0296*/ 	.short	(.L_113 - .L_112)
	.align		4
.L_112:
        /*0298*/ 	.word	index@($__internal_1_$__cuda_sm20_rem_u64)
        /*029c*/ 	.word	0x00000000


	//----- nvinfo : EIATTR_FRAME_SIZE
	.align		4
.L_113:
        /*02a0*/ 	.byte	0x04, 0x11
        /*02a2*/ 	.short	(.L_115 - .L_114)
	.align		4
.L_114:
        /*02a4*/ 	.word	index@($__internal_0_$__cuda_sm20_div_u64)
        /*02a8*/ 	.word	0x00000000


	//----- nvinfo : EIATTR_FRAME_SIZE
	.align		4
.L_115:
        /*02ac*/ 	.byte	0x04, 0x11
        /*02ae*/ 	.short	(.L_117 - .L_116)
	.align		4
.L_116:
        /*02b0*/ 	.word	index@(kernelComputeRegisterProbabilities)
        /*02b4*/ 	.word	0x00000000


	//----- nvinfo : EIATTR_MIN_STACK_SIZE
	.align		4
.L_117:
        /*02b8*/ 	.byte	0x04, 0x12
        /*02ba*/ 	.short	(.L_119 - .L_118)
	.align		4
.L_118:
        /*02bc*/ 	.word	index@(kernelComputeRegisterProbabilities)
        /*02c0*/ 	.word	0x00000000


	//----- nvinfo : EIATTR_MIN_STACK_SIZE
	.align		4
.L_119:
        /*02c4*/ 	.byte	0x04, 0x12
        /*02c6*/ 	.short	(.L_121 - .L_120)
	.align		4
.L_120:
        /*02c8*/ 	.word	index@(_Z25kernelComputeInnerProductP7double2PKS_PS0_iPKiPKmm)
        /*02cc*/ 	.word	0x00000000


	//----- nvinfo : EIATTR_MIN_STACK_SIZE
	.align		4
.L_121:
        /*02d0*/ 	.byte	0x04, 0x12
        /*02d2*/ 	.short	(.L_123 - .L_122)
	.align		4
.L_122:
        /*02d4*/ 	.word	index@(_Z25kernelComputeJointMeasurePdPK7double2iimiPKiPKm)
        /*02d8*/ 	.word	0x00000000


	//----- nvinfo : EIATTR_MIN_STACK_SIZE
	.align		4
.L_123:
        /*02dc*/ 	.byte	0x04, 0x12
        /*02de*/ 	.short	(.L_125 - .L_124)
	.align		4
.L_124:
        /*02e0*/ 	.word	index@(_Z28kernelComputeHusimiQFullModePdPK7double2ididiPKiPKm)
        /*02e4*/ 	.word	0x00000028


	//----- nvinfo : EIATTR_MIN_STACK_SIZE
	.align		4
.L_125:
        /*02e8*/ 	.byte	0x04, 0x12
        /*02ea*/ 	.short	(.L_127 - .L_126)
	.align		4
.L_126:
        /*02ec*/ 	.word	index@(_Z27kernelComputeWignerFullModePdPK7double2iididdiPKiPKm)
        /*02f0*/ 	.word	0x00000028


	//----- nvinfo : EIATTR_MIN_STACK_SIZE
	.align		4
.L_127:
        /*02f4*/ 	.byte	0x04, 0x12
        /*02f6*/ 	.short	(.L_129 - .L_128)
	.align		4
.L_128:
        /*02f8*/ 	.word	index@(_Z30kernelComputeWignerSingleSlicePdPK7double2iPKiididdS4_PKm)
        /*02fc*/ 	.word	0x00000028


	//----- nvinfo : EIATTR_MIN_STACK_SIZE
	.align		4
.L_129:
        /*0300*/ 	.byte	0x04, 0x12
        /*0302*/ 	.short	(.L_131 - .L_130)
	.align		4
.L_130:
        /*0304*/ 	.word	index@(_Z25kernelApplyScalarRegisterP7double2miPKid)
        /*0308*/ 	.word	0x00000000


	//----- nvinfo : EIATTR_MIN_STACK_SIZE
	.align		4
.L_131:
        /*030c*/ 	.byte	0x04, 0x12
        /*030e*/ 	.short	(.L_133 - .L_132)
	.align		4
.L_132:
        /*0310*/ 	.word	index@(_Z20kernelApplyTwoModeQQP7double2miiPKiPKdPKmd)
        /*0314*/ 	.word	0x00000028


	//----- nvinfo : EIATTR_MIN_STACK_SIZE
	.align		4
.L_133:
        /*0318*/ 	.byte	0x04, 0x12
        /*031a*/ 	.short	(.L_135 - .L_134)
	.align		4
.L_134:
        /*031c*/ 	.word	index@(_Z20kernelApplyOneModeQ2P7double2miPKiPKdPKmd)
        /*0320*/ 	.word	0x00000028


	//----- nvinfo : EIATTR_MIN_STACK_SIZE
	.align		4
.L_135:
        /*0324*/ 	.byte	0x04, 0x12
        /*0326*/ 	.short	(.L_137 - .L_136)
	.align		4
.L_136:
        /*0328*/ 	.word	index@(_Z14kernelHadamardP7double2miiPKiPKm)
        /*032c*/ 	.word	0x00000000


	//----- nvinfo : EIATTR_MIN_STACK_SIZE
	.align		4
.L_137:
        /*0330*/ 	.byte	0x04, 0x12
        /*0332*/ 	.short	(.L_139 - .L_138)
	.align		4
.L_138:
        /*0334*/ 	.word	index@(_Z19kernelPauliRotationP7double2miiPKiPKmid)
        /*0338*/ 	.word	0x00000028


	//----- nvinfo : EIATTR_MIN_STACK_SIZE
	.align		4
.L_139:
        /*033c*/ 	.byte	0x04, 0x12
        /*033e*/ 	.short	(.L_141 - .L_140)
	.align		4
.L_140:
        /*0340*/ 	.word	index@(_Z22kernelApplyControlledQP7double2miiiPKiPKdPKmd)
        /*0344*/ 	.word	0x00000028


	//----- nvinfo : EIATTR_MIN_STACK_SIZE
	.align		4
.L_141:
        /*0348*/ 	.byte	0x04, 0x12
        /*034a*/ 	.short	(.L_143 - .L_142)
	.align		4
.L_142:
        /*034c*/ 	.word	index@(_Z19kernelApplyOneModeQP7double2miPKiPKdPKmd)
        /*0350*/ 	.word	0x00000028


	//----- nvinfo : EIATTR_MIN_STACK_SIZE
	.align		4
.L_143:
        /*0354*/ 	.byte	0x04, 0x12
        /*0356*/ 	.short	(.L_145 - .L_144)
	.align		4
.L_144:
        /*0358*/ 	.word	index@(_Z14kernelSetFocksP7double2idPKS_i)
        /*035c*/ 	.word	0x00000000


	//----- nvinfo : EIATTR_MIN_STACK_SIZE
	.align		4
.L_145:
        /*0360*/ 	.byte	0x04, 0x12
        /*0362*/ 	.short	(.L_147 - .L_146)
	.align		4
.L_146:
        /*0364*/ 	.word	index@(_Z13kernelSetFockP7double2idi)
        /*0368*/ 	.word	0x00000000


	//----- nvinfo : EIATTR_MIN_STACK_SIZE
	.align		4
.L_147:
        /*036c*/ 	.byte	0x04, 0x12
        /*036e*/ 	.short	(.L_149 - .L_148)
	.align		4
.L_148:
        /*0370*/ 	.word	index@(_Z17kernelSetCoherentP7double2iddd)
        /*0374*/ 	.word	0x00000028
.L_149:


//--------------------- .nv.compat                --------------------------
	.section	.nv.compat,"",@"SHT_CUDA_COMPAT_INFO"
	.align	4
        /*0000*/ 	.byte	0x02, 0x09, 0x00, 0x00, 0x02, 0x02, 0x01, 0x00, 0x02, 0x05, 0x05, 0x00, 0x03, 0x07, 0x01, 0x01
        /*0010*/ 	.byte	0x02, 0x03, 0x00, 0x00, 0x02, 0x06, 0x01, 0x00, 0x04, 0x0b, 0x08, 0x00, 0x01, 0x00, 0x00, 0x00
        /*0020*/ 	.byte	0x00, 0x00, 0x00, 0x00


//--------------------- .nv.info.kernelComputeRegisterProbabilities --------------------------
	.section	.nv.info.kernelComputeRegisterProbabilities,"",@"SHT_CUDA_INFO"
	.sectionflags	@""
	.align	4


	//----- nvinfo : EIATTR_CUDA_API_VERSION
	.align		4
        /*0000*/ 	.byte	0x04, 0x37
        /*0002*/ 	.short	(.L_151 - .L_150)
.L_150:
        /*0004*/ 	.word	0x00000082


	//----- nvinfo : EIATTR_KPARAM_INFO
	.align		4
.L_151:
        /*0008*/ 	.byte	0x04, 0x17
        /*000a*/ 	.short	(.L_153 - .L_152)
.L_152:
        /*000c*/ 	.word	0x00000000
        /*0010*/ 	.short	0x0004
        /*0012*/ 	.short	0x0018
        /*0014*/ 	.byte	0x00, 0xf5, 0x21, 0x00


	//----- nvinfo : EIATTR_KPARAM_INFO
	.align		4
.L_153:
        /*0018*/ 	.byte	0x04, 0x17
        /*001a*/ 	.short	(.L_155 - .L_154)
.L_154:
        /*001c*/ 	.word	0x00000000
        /*0020*/ 	.short	0x0003
        /*0022*/ 	.short	0x0014
        /*0024*/ 	.byte	0x00, 0xf0, 0x11, 0x00


	//----- nvinfo : EIATTR_KPARAM_INFO
	.align		4
.L_155:
        /*0028*/ 	.byte	0x04, 0x17
        /*002a*/ 	.short	(.L_157 - .L_156)
.L_156:
        /*002c*/ 	.word	0x00000000
        /*0030*/ 	.short	0x0002
        /*0032*/ 	.short	0x0010
        /*0034*/ 	.byte	0x00, 0xf0, 0x11, 0x00


	//----- nvinfo : EIATTR_KPARAM_INFO
	.align		4
.L_157:
        /*0038*/ 	.byte	0x04, 0x17
        /*003a*/ 	.short	(.L_159 - .L_158)
.L_158:
        /*003c*/ 	.word	0x00000000
        /*0040*/ 	.short	0x0001
        /*0042*/ 	.short	0x0008
        /*0044*/ 	.byte	0x00, 0xf5, 0x21, 0x00


	//----- nvinfo : EIATTR_KPARAM_INFO
	.align		4
.L_159:
        /*0048*/ 	.byte	0x04, 0x17
        /*004a*/ 	.short	(.L_161 - .L_160)
.L_160:
        /*004c*/ 	.word	0x00000000
        /*0050*/ 	.short	0x0000
        /*0052*/ 	.short	0x0000
        /*0054*/ 	.byte	0x00, 0xf5, 0x21, 0x00


	//----- nvinfo : EIATTR_SPARSE_MMA_MASK
	.align		4
.L_161:
        /*0058*/ 	.byte	0x03, 0x50
        /*005a*/ 	.short	0x0000


	//----- nvinfo : EIATTR_MAXREG_COUNT
	.align		4
        /*005c*/ 	.byte	0x03, 0x1b
        /*005e*/ 	.short	0x00ff


	//----- nvinfo : EIATTR_MERCURY_ISA_VERSION
	.align		4
        /*0060*/ 	.byte	0x03, 0x5f
        /*0062*/ 	.short	0x0101


	//----- nvinfo : EIATTR_VRC_CTA_INIT_COUNT
	.align		4
        /*0064*/ 	.byte	0x02, 0x4a
	.zero		1
	.zero		1


	//----- nvinfo : EIATTR_EXIT_INSTR_OFFSETS
	.align		4
        /*0068*/ 	.byte	0x04, 0x1c
        /*006a*/ 	.short	(.L_163 - .L_162)


	//   ....[0]....
.L_162:
        /*006c*/ 	.word	0x000000d0


	//   ....[1]....
        /*0070*/ 	.word	0x00005ab0


	//----- nvinfo : EIATTR_CRS_STACK_SIZE
	.align		4
.L_163:
        /*0074*/ 	.byte	0x04, 0x1e
        /*0076*/ 	.short	(.L_165 - .L_164)
.L_164:
        /*0078*/ 	.word	0x00000000


	//----- nvinfo : EIATTR_CBANK_PARAM_SIZE
	.align		4
.L_165:
        /*007c*/ 	.byte	0x03, 0x19
        /*007e*/ 	.short	0x0020


	//----- nvinfo : EIATTR_PARAM_CBANK
	.align		4
        /*0080*/ 	.byte	0x04, 0x0a
        /*0082*/ 	.short	(.L_167 - .L_166)
	.align		4
.L_166:
        /*0084*/ 	.word	index@(.nv.constant0.kernelComputeRegisterProbabilities)
        /*0088*/ 	.short	0x0380
        /*008a*/ 	.short	0x0020


	//----- nvinfo : EIATTR_SW_WAR
	.align		4
.L_167:
        /*008c*/ 	.byte	0x04, 0x36
        /*008e*/ 	.short	(.L_169 - .L_168)
.L_168:
        /*0090*/ 	.word	0x00000008
.L_169:


//--------------------- .nv.info._Z25kernelComputeInnerProductP7double2PKS_PS0_iPKiPKmm --------------------------
	.section	.nv.info._Z25kernelComputeInnerProductP7double2PKS_PS0_iPKiPKmm,"",@"SHT_CUDA_INFO"
	.sectionflags	@""
	.align	4


	//----- nvinfo : EIATTR_CUDA_API_VERSION
	.align		4
        /*0000*/ 	.byte	0x04, 0x37
        /*0002*/ 	.short	(.L_171 - .L_170)
.L_170:
        /*0004*/ 	.word	0x00000082


	//----- nvinfo : EIATTR_KPARAM_INFO
	.align		4
.L_171:
        /*0008*/ 	.byte	0x04, 0x17
        /*000a*/ 	.short	(.L_173 - .L_172)
.L_172:
        /*000c*/ 	.word	0x00000000
        /*0010*/ 	.short	0x0006
        /*0012*/ 	.short	0x0030
        /*0014*/ 	.byte	0x00, 0xf0, 0x21, 0x00


	//----- nvinfo : EIATTR_KPARAM_INFO
	.align		4
.L_173:
        /*0018*/ 	.byte	0x04, 0x17
        /*001a*/ 	.short	(.L_175 - .L_174)
.L_174:
        /*001c*/ 	.word	0x00000000
        /*0020*/ 	.short	0x0005
        /*0022*/ 	.short	0x0028
        /*0024*/ 	.byte	0x00, 0xf5, 0x21, 0x00


	//----- nvinfo : EIATTR_KPARAM_INFO
	.align		4
.L_175:
        /*0028*/ 	.byte	0x04, 0x17
        /*002a*/ 	.short	(.L_177 - .L_176)
.L_176:
        /*002c*/ 	.word	0x00000000
        /*0030*/ 	.short	0x0004
        /*0032*/ 	.short	0x0020
        /*0034*/ 	.byte	0x00, 0xf5, 0x21, 0x00


	//----- nvinfo : EIATTR_KPARAM_INFO
	.align		4
.L_177:
        /*0038*/ 	.byte	0x04, 0x17
        /*003a*/ 	.short	(.L_179 - .L_178)
.L_178:
        /*003c*/ 	.word	0x00000000
        /*0040*/ 	.short	0x0003
        /*0042*/ 	.short	0x0018
        /*0044*/ 	.byte	0x00, 0xf0, 0x11, 0x00


	//----- nvinfo : EIATTR_KPARAM_INFO
	.align		4
.L_179:
        /*0048*/ 	.byte	0x04, 0x17
        /*004a*/ 	.short	(.L_181 - .L_180)
.L_180:
        /*004c*/ 	.word	0x00000000
        /*0050*/ 	.short	0x0002
        /*0052*/ 	.short	0x0010
        /*0054*/ 	.byte	0x00, 0xf5, 0x21, 0x00


	//----- nvinfo : EIATTR_KPARAM_INFO
	.align		4
.L_181:
        /*0058*/ 	.byte	0x04, 0x17
        /*005a*/ 	.short	(.L_183 - .L_182)
.L_182:
        /*005c*/ 	.word	0x00000000
        /*0060*/ 	.short	0x0001
        /*0062*/ 	.short	0x0008
        /*0064*/ 	.byte	0x00, 0xf5, 0x21, 0x00


	//----- nvinfo : EIATTR_KPARAM_INFO
	.align		4
.L_183:
        /*0068*/ 	.byte	0x04, 0x17
        /*006a*/ 	.short	(.L_185 - .L_184)
.L_184:
        /*006c*/ 	.word	0x00000000
        /*0070*/ 	.short	0x0000
        /*0072*/ 	.short	0x0000
        /*0074*/ 	.byte	0x00, 0xf5, 0x21, 0x00


	//----- nvinfo : EIATTR_SPARSE_MMA_MASK
	.align		4
.L_185:
        /*0078*/ 	.byte	0x03, 0x50
        /*007a*/ 	.short	0x0000


	//----- nvinfo : EIATTR_MAXREG_COUNT
	.align		4
        /*007c*/ 	.byte	0x03, 0x1b
        /*007e*/ 	.short	0x00ff


	//----- nvinfo : EIATTR_NUM_BARRIERS
	.align		4
        /*0080*/ 	.byte	0x02, 0x4c
        /*0082*/ 	.byte	0x01
	.zero		1


	//----- nvinfo : EIATTR_MERCURY_ISA_VERSION
	.align		4
        /*0084*/ 	.byte	0x03, 0x5f
        /*0086*/ 	.short	0x0101


	//----- nvinfo : EIATTR_VRC_CTA_INIT_COUNT
	.align		4
        /*0088*/ 	.byte	0x02, 0x4a
	.zero		1
	.zero		1


	//----- nvinfo : EIATTR_EXIT_INSTR_OFFSETS
	.align		4
        /*008c*/ 	.byte	0x04, 0x1c
        /*008e*/ 	.short	(.L_187 - .L_186)


	//   ....[0]....
.L_186:
        /*0090*/ 	.word	0x00000ed0


	//   ....[1]....
        /*0094*/ 	.word	0x00000f50


	//----- nvinfo : EIATTR_CRS_STACK_SIZE
	.align		4
.L_187:
        /*0098*/ 	.byte	0x04, 0x1e
        /*009a*/ 	.short	(.L_189 - .L_188)
.L_188:
        /*009c*/ 	.word	0x00000000


	//----- nvinfo : EIATTR_CBANK_PARAM_SIZE
	.align		4
.L_189:
        /*00a0*/ 	.byte	0x03, 0x19
        /*00a2*/ 	.short	0x0038


	//----- nvinfo : EIATTR_PARAM_CBANK
	.align		4
        /*00a4*/ 	.byte	0x04, 0x0a
        /*00a6*/ 	.short	(.L_191 - .L_190)
	.align		4
.L_190:
        /*00a8*/ 	.word	index@(.nv.constant0._Z25kernelComputeInnerProductP7double2PKS_PS0_iPKiPKmm)
        /*00ac*/ 	.short	0x0380
        /*00ae*/ 	.short	0x0038


	//----- nvinfo : EIATTR_SW_WAR
	.align		4
.L_191:
        /*00b0*/ 	.byte	0x04, 0x36
        /*00b2*/ 	.short	(.L_193 - .L_192)
.L_192:
        /*00b4*/ 	.word	0x00000008
.L_193:


//--------------------- .nv.info._Z25kernelComputeJointMeasurePdPK7double2iimiPKiPKm --------------------------
	.section	.nv.info._Z25kernelComputeJointMeasurePdPK7double2iimiPKiPKm,"",@"SHT_CUDA_INFO"
	.sectionflags	@""
	.align	4


	//----- nvinfo : EIATTR_CUDA_API_VERSION
	.align		4
        /*0000*/ 	.byte	0x04, 0x37
        /*0002*/ 	.short	(.L_195 - .L_194)
.L_194:
        /*0004*/ 	.word	0x00000082


	//----- nvinfo : EIATTR_KPARAM_INFO
	.align		4
.L_195:
        /*0008*/ 	.byte	0x04, 0x17
        /*000a*/ 	.short	(.L_197 - .L_196)
.L_196:
        /*000c*/ 	.word	0x00000000
        /*0010*/ 	.short	0x0007
        /*0012*/ 	.short	0x0030
        /*0014*/ 	.byte	0x00, 0xf5, 0x21, 0x00


	//----- nvinfo : EIATTR_KPARAM_INFO
	.align		4
.L_197:
        /*0018*/ 	.byte	0x04, 0x17
        /*001a*/ 	.short	(.L_199 - .L_198)
.L_198:
        /*001c*/ 	.word	0x00000000
        /*0020*/ 	.short	0x0006
        /*0022*/ 	.short	0x0028
        /*0024*/ 	.byte	0x00, 0xf5, 0x21, 0x00


	//----- nvinfo : EIATTR_KPARAM_INFO
	.align		4
.L_199:
        /*0028*/ 	.byte	0x04, 0x17
        /*002a*/ 	.short	(.L_201 - .L_200)
.L_200:
        /*002c*/ 	.word	0x00000000
        /*0030*/ 	.short	0x0005
        /*0032*/ 	.short	0x0020
        /*0034*/ 	.byte	0x00, 0xf0, 0x11, 0x00


	//----- nvinfo : EIATTR_KPARAM_INFO
	.align		4
.L_201:
        /*0038*/ 	.byte	0x04, 0x17
        /*003a*/ 	.short	(.L_203 - .L_202)
.L_202:
        /*003c*/ 	.word	0x00000000
        /*0040*/ 	.short	0x0004
        /*0042*/ 	.short	0x0018
        /*0044*/ 	.byte	0x00, 0xf0, 0x21, 0x00


	//----- nvinfo : EIATTR_KPARAM_INFO
	.align		4
.L_203:
        /*0048*/ 	.byte	0x04, 0x17
        /*004a*/ 	.short	(.L_205 - .L_204)
.L_204:
        /*004c*/ 	.word	0x00000000
        /*0050*/ 	.short	0x0003
        /*0052*/ 	.short	0x0014
        /*0054*/ 	.byte	0x00, 0xf0, 0x11, 0x00


	//----- nvinfo : EIATTR_KPARAM_INFO
	.align		4
.L_205:
        /*0058*/ 	.byte	0x04, 0x17
        /*005a*/ 	.short	(.L_207 - .L_206)
.L_206:
        /*005c*/ 	.word	0x00000000
        /*0060*/ 	.short	0x0002
        /*0062*/ 	.short	0x0010
        /*0064*/ 	.byte	0x00, 0xf0, 0x11, 0x00


	//----- nvinfo : EIATTR_KPARAM_INFO
	.align		4
.L_207:
        /*0068*/ 	.byte	0x04, 0x17
        /*006a*/ 	.short	(.L_209 - .L_208)
.L_208:
        /*006c*/ 	.word	0x00000000
        /*0070*/ 	.short	0x0001
        /*0072*/ 	.short	0x0008
        /*0074*/ 	.byte	0x00, 0xf5, 0x21, 0x00


	//----- nvinfo : EIATTR_KPARAM_INFO
	.align		4
.L_209:
        /*0078*/ 	.byte	0x04, 0x17
        /*007a*/ 	.short	(.L_211 - .L_210)
.L_210:
        /*007c*/ 	.word	0x00000000
        /*0080*/ 	.short	0x0000
        /*0082*/ 	.short	0x0000
        /*0084*/ 	.byte	0x00, 0xf5, 0x21, 0x00


	//----- nvinfo : EIATTR_SPARSE_MMA_MASK
	.align		4
.L_211:
        /*0088*/ 	.byte	0x03, 0x50
        /*008a*/ 	.short	0x0000


	//----- nvinfo : EIATTR_MAXREG_COUNT
	.align		4
        /*008c*/ 	.byte	0x03, 0x1b
        /*008e*/ 	.short	0x00ff


	//----- nvinfo : EIATTR_MERCURY_ISA_VERSION
	.align		4
        /*0090*/ 	.byte	0x03, 0x5f
        /*0092*/ 	.short	0x0101


	//----- nvinfo : EIATTR_VRC_CTA_INIT_COUNT
	.align		4
        /*0094*/ 	.byte	0x02, 0x4a
	.zero		1
	.zero		1


	//----- nvinfo : EIATTR_EXIT_INSTR_OFFSETS
	.align		4
        /*0098*/ 	.byte	0x04, 0x1c
        /*009a*/ 	.short	(.L_213 - .L_212)


	//   ....[0]....
.L_212:
        /*009c*/ 	.word	0x00000120


	//   ....[1]....
        /*00a0*/ 	.word	0x00002a40


	//----- nvinfo : EIATTR_CRS_STACK_SIZE
	.align		4
.L_213:
        /*00a4*/ 	.byte	0x04, 0x1e
        /*00a6*/ 	.short	(.L_215 - .L_214)
.L_214:
        /*00a8*/ 	.word	0x00000000


	//----- nvinfo : EIATTR_CBANK_PARAM_SIZE
	.align		4
.L_215:
        /*00ac*/ 	.byte	0x03, 0x19
        /*00ae*/ 	.short	0x0038


	//----- nvinfo : EIATTR_PARAM_CBANK
	.align		4
        /*00b0*/ 	.byte	0x04, 0x0a
        /*00b2*/ 	.short	(.L_217 - .L_216)
	.align		4
.L_216:
        /*00b4*/ 	.word	index@(.nv.constant0._Z25kernelComputeJointMeasurePdPK7double2iimiPKiPKm)
        /*00b8*/ 	.short	0x0380
        /*00ba*/ 	.short	0x0038


	//----- nvinfo : EIATTR_SW_WAR
	.align		4
.L_217:
        /*00bc*/ 	.byte	0x04, 0x36
        /*00be*/ 	.short	(.L_219 - .L_218)
.L_218:
        /*00c0*/ 	.word	0x00000008
.L_219:


//--------------------- .nv.info._Z28kernelComputeHusimiQFullModePdPK7double2ididiPKiPKm --------------------------
	.section	.nv.info._Z28kernelComputeHusimiQFullModePdPK7double2ididiPKiPKm,"",@"SHT_CUDA_INFO"
	.sectionflags	@""
	.align	4


	//----- nvinfo : EIATTR_CUDA_API_VERSION
	.align		4
        /*0000*/ 	.byte	0x04, 0x37
        /*0002*/ 	.short	(.L_221 - .L_220)
.L_220:
        /*0004*/ 	.word	0x00000082


	//----- nvinfo : EIATTR_KPARAM_INFO
	.align		4
.L_221:
        /*0008*/ 	.byte	0x04, 0x17
        /*000a*/ 	.short	(.L_223 - .L_222)
.L_222:
        /*000c*/ 	.word	0x00000000
        /*0010*/ 	.short	0x0008
        /*0012*/ 	.short	0x0040
        /*0014*/ 	.byte	0x00, 0xf5, 0x21, 0x00


	//----- nvinfo : EIATTR_KPARAM_INFO
	.align		4
.L_223:
        /*0018*/ 	.byte	0x04, 0x17
        /*001a*/ 	.short	(.L_225 - .L_224)
.L_224:
        /*001c*/ 	.word	0x00000000
        /*0020*/ 	.short	0x0007
        /*0022*/ 	.short	0x0038
        /*0024*/ 	.byte	0x00, 0xf5, 0x21, 0x00


	//----- nvinfo : EIATTR_KPARAM_INFO
	.align		4
.L_225:
        /*0028*/ 	.byte	0x04, 0x17
        /*002a*/ 	.short	(.L_227 - .L_226)
.L_226:
        /*002c*/ 	.word	0x00000000
        /*0030*/ 	.short	0x0006
        /*0032*/ 	.short	0x0030
        /*0034*/ 	.byte	0x00, 0xf0, 0x11, 0x00


	//----- nvinfo : EIATTR_KPARAM_INFO
	.align		4
.L_227:
        /*0038*/ 	.byte	0x04, 0x17
        /*003a*/ 	.short	(.L_229 - .L_228)
.L_228:
        /*003c*/ 	.word	0x00000000
        /*0040*/ 	.short	0x0005
        /*0042*/ 	.short	0x0028
        /*0044*/ 	.byte	0x00, 0xf0, 0x21, 0x00


	//----- nvinfo : EIATTR_KPARAM_INFO
	.align		4
.L_229:
        /*0048*/ 	.byte	0x04, 0x17
        /*004a*/ 	.short	(.L_231 - .L_230)
.L_230:
        /*004c*/ 	.word	0x00000000
        /*0050*/ 	.short	0x0004
        /*0052*/ 	.short	0x0020
        /*0054*/ 	.byte	0x00, 0xf0, 0x11, 0x00


	//----- nvinfo : EIATTR_KPARAM_INFO
	.align		4
.L_231:
        /*0058*/ 	.byte	0x04, 0x17
        /*005a*/ 	.short	(.L_233 - .L_232)
.L_232:
        /*005c*/ 	.word	0x00000000
        /*0060*/ 	.short	0x0003
        /*0062*/ 	.short	0x0018
        /*0064*/ 	.byte	0x00, 0xf0, 0x21, 0x00


	//----- nvinfo : EIATTR_KPARAM_INFO
	.align		4
.L_233:
        /*0068*/ 	.byte	0x04, 0x17
        /*006a*/ 	.short	(.L_235 - .L_234)
.L_234:
        /*006c*/ 	.word	0x00000000
        /*0070*/ 	.short	0x0002
        /*0072*/ 	.short	0x0010
        /*0074*/ 	.byte	0x00, 0xf0, 0x11, 0x00


	//----- nvinfo : EIATTR_KPARAM_INFO
	.align		4
.L_235:
        /*0078*/ 	.byte	0x04, 0x17
        /*007a*/ 	.short	(.L_237 - .L_236)
.L_236:
        /*007c*/ 	.word	0x00000000
        /*0080*/ 	.short	0x0001
        /*0082*/ 	.short	0x0008
        /*0084*/ 	.byte	0x00, 0xf5, 0x21, 0x00


	//----- nvinfo : EIATTR_KPARAM_INFO
	.align		4
.L_237:
        /*0088*/ 	.byte	0x04, 0x17
        /*008a*/ 	.short	(.L_239 - .L_238)
.L_238:
        /*008c*/ 	.word	0x00000000
        /*0090*/ 	.short	0x0000
        /*0092*/ 	.short	0x0000
        /*0094*/ 	.byte	0x00, 0xf5, 0x21, 0x00


	//----- nvinfo : EIATTR_SPARSE_MMA_MASK
	.align		4
.L_239:
        /*0098*/ 	.byte	0x03, 0x50
        /*009a*/ 	.short	0x0000


	//----- nvinfo : EIATTR_MAXREG_COUNT
	.align		4
        /*009c*/ 	.byte	0x03, 0x1b
        /*009e*/ 	.short	0x00ff


	//----- nvinfo : EIATTR_MERCURY_ISA_VERSION
	.align		4
        /*00a0*/ 	.byte	0x03, 0x5f
        /*00a2*/ 	.short	0x0101


	//----- nvinfo : EIATTR_VRC_CTA_INIT_COUNT
	.align		4
        /*00a4*/ 	.byte	0x02, 0x4a
	.zero		1
	.zero		1


	//----- nvinfo : EIATTR_EXIT_INSTR_OFFSETS
	.align		4
        /*00a8*/ 	.byte	0x04, 0x1c
        /*00aa*/ 	.short	(.L_241 - .L_240)


	//   ....[0]....
.L_240:
        /*00ac*/ 	.word	0x00000090


	//   ....[1]....
        /*00b0*/ 	.word	0x00001790


	//----- nvinfo : EIATTR_CRS_STACK_SIZE
	.align		4
.L_241:
        /*00b4*/ 	.byte	0x04, 0x1e
        /*00b6*/ 	.short	(.L_243 - .L_242)
.L_242:
        /*00b8*/ 	.word	0x00000000


	//----- nvinfo : EIATTR_CBANK_PARAM_SIZE
	.align		4
.L_243:
        /*00bc*/ 	.byte	0x03, 0x19
        /*00be*/ 	.short	0x0048


	//----- nvinfo : EIATTR_PARAM_CBANK
	.align		4
        /*00c0*/ 	.byte	0x04, 0x0a
        /*00c2*/ 	.short	(.L_245 - .L_244)
	.align		4
.L_244:
        /*00c4*/ 	.word	index@(.nv.constant0._Z28kernelComputeHusimiQFullModePdPK7double2ididiPKiPKm)
        /*00c8*/ 	.short	0x0380
        /*00ca*/ 	.short	0x0048


	//----- nvinfo : EIATTR_SW_WAR
	.align		4
.L_245:
        /*00cc*/ 	.byte	0x04, 0x36
        /*00ce*/ 	.short	(.L_247 - .L_246)
.L_246:
        /*00d0*/ 	.word	0x00000008
.L_247:


//--------------------- .nv.info._Z27kernelComputeWignerFullModePdPK7double2iididdiPKiPKm --------------------------
	.section	.nv.info._Z27kernelComputeWignerFullModePdPK7double2iididdiPKiPKm,"",@"SHT_CUDA_INFO"
	.sectionflags	@""
	.align	4


	//----- nvinfo : EIATTR_CUDA_API_VERSION
	.align		4
        /*0000*/ 	.byte	0x04, 0x37
        /*0002*/ 	.short	(.L_249 - .L_248)
.L_248:
        /*0004*/ 	.word	0x00000082


	//----- nvinfo : EIATTR_KPARAM_INFO
	.align		4
.L_249:
        /*0008*/ 	.byte	0x04, 0x17
        /*000a*/ 	.short	(.L_251 - .L_250)
.L_250:
        /*000c*/ 	.word	0x00000000
        /*0010*/ 	.short	0x000a
        /*0012*/ 	.short	0x0048
        /*0014*/ 	.byte	0x00, 0xf5, 0x21, 0x00


	//----- nvinfo : EIATTR_KPARAM_INFO
	.align		4
.L_251:
        /*0018*/ 	.byte	0x04, 0x17
        /*001a*/ 	.short	(.L_253 - .L_252)
.L_252:
        /*001c*/ 	.word	0x00000000
        /*0020*/ 	.short	0x0009
        /*0022*/ 	.short	0x0040
        /*0024*/ 	.byte	0x00, 0xf5, 0x21, 0x00


	//----- nvinfo : EIATTR_KPARAM_INFO
	.align		4
.L_253:
        /*0028*/ 	.byte	0x04, 0x17
        /*002a*/ 	.short	(.L_255 - .L_254)
.L_254:
        /*002c*/ 	.word	0x00000000
        /*0030*/ 	.short	0x0008
        /*0032*/ 	.short	0x0038
        /*0034*/ 	.byte	0x00, 0xf0, 0x11, 0x00


	//----- nvinfo : EIATTR_KPARAM_INFO
	.align		4
.L_255:
        /*0038*/ 	.byte	0x04, 0x17
        /*003a*/ 	.short	(.L_257 - .L_256)
.L_256:
        /*003c*/ 	.word	0x00000000
        /*0040*/ 	.short	0x0007
        /*0042*/ 	.short	0x0030
        /*0044*/ 	.byte	0x00, 0xf0, 0x21, 0x00


	//----- nvinfo : EIATTR_KPARAM_INFO
	.align		4
.L_257:
        /*0048*/ 	.byte	0x04, 0x17
        /*004a*/ 	.short	(.L_259 - .L_258)
.L_258:
        /*004c*/ 	.word	0x00000000
        /*0050*/ 	.short	0x0006
        /*0052*/ 	.short	0x0028
        /*0054*/ 	.byte	0x00, 0xf0, 0x21, 0x00


	//----- nvinfo : EIATTR_KPARAM_INFO
	.align		4
.L_259:
        /*0058*/ 	.byte	0x04, 0x17
        /*005a*/ 	.short	(.L_261 - .L_260)
.L_260:
        /*005c*/ 	.word	0x00000000
        /*0060*/ 	.short	0x0005
        /*0062*/ 	.short	0x0020
        /*0064*/ 	.byte	0x00, 0xf0, 0x11, 0x00


	//----- nvinfo : EIATTR_KPARAM_INFO
	.align		4
.L_261:
        /*0068*/ 	.byte	0x04, 0x17
        /*006a*/ 	.short	(.L_263 - .L_262)
.L_262:
        /*006c*/ 	.word	0x00000000
        /*0070*/ 	.short	0x0004
        /*0072*/ 	.short	0x0018
        /*0074*/ 	.byte	0x00, 0xf0, 0x21, 0x00


	//----- nvinfo : EIATTR_KPARAM_INFO
	.align		4
.L_263:
        /*0078*/ 	.byte	0x04, 0x17
        /*007a*/ 	.short	(.L_265 - .L_264)
.L_264:
        /*007c*/ 	.word	0x00000000
        /*0080*/ 	.short	0x0003
        /*0082*/ 	.short	0x0014
        /*0084*/ 	.byte	0x00, 0xf0, 0x11, 0x00


	//----- nvinfo : EIATTR_KPARAM_INFO
	.align		4
.L_265:
        /*0088*/ 	.byte	0x04, 0x17
        /*008a*/ 	.short	(.L_267 - .L_266)
.L_266:
        /*008c*/ 	.word	0x00000000
        /*0090*/ 	.short	0x0002
        /*0092*/ 	.short	0x0010
        /*0094*/ 	.byte	0x00, 0xf0, 0x11, 0x00


	//----- nvinfo : EIATTR_KPARAM_INFO
	.align		4
.L_267:
        /*0098*/ 	.byte	0x04, 0x17
        /*009a*/ 	.short	(.L_269 - .L_268)
.L_268:
        /*009c*/ 	.word	0x00000000
        /*00a0*/ 	.short	0x0001
        /*00a2*/ 	.short	0x0008
        /*00a4*/ 	.byte	0x00, 0xf5, 0x21, 0x00


	//----- nvinfo : EIATTR_KPARAM_INFO
	.align		4
.L_269:
        /*00a8*/ 	.byte	0x04, 0x17
        /*00aa*/ 	.short	(.L_271 - .L_270)
.L_270:
        /*00ac*/ 	.word	0x00000000
        /*00b0*/ 	.short	0x0000
        /*00b2*/ 	.short	0x0000
        /*00b4*/ 	.byte	0x00, 0xf5, 0x21, 0x00


	//----- nvinfo : EIATTR_SPARSE_MMA_MASK
	.align		4
.L_271:
        /*00b8*/ 	.byte	0x03, 0x50
        /*00ba*/ 	.short	0x0000


	//----- nvinfo : EIATTR_MAXREG_COUNT
	.align		4
        /*00bc*/ 	.byte	0x03, 0x1b
        /*00be*/ 	.short	0x00ff


	//----- nvinfo : EIATTR_MERCURY_ISA_VERSION
	.align		4
        /*00c0*/ 	.byte	0x03, 0x5f
        /*00c2*/ 	.short	0x0101


	//----- nvinfo : EIATTR_VRC_CTA_INIT_COUNT
	.align		4
        /*00c4*/ 	.byte	0x02, 0x4a
	.zero		1
	.zero		1


	//----- nvinfo : EIATTR_EXIT_INSTR_OFFSETS
	.align		4
        /*00c8*/ 	.byte	0x04, 0x1c
        /*00ca*/ 	.short	(.L_273 - .L_272)


	//   ....[0]....
.L_272:
        /*00cc*/ 	.word	0x00001ad0


	//   ....[1]....
        /*00d0*/ 	.word	0x00001d10


	//   ....[2]....
        /*00d4*/ 	.word	0x00002f50


	//   ....[3]....
        /*00d8*/ 	.word	0x00007c80


	//   ....[4]....
        /*00dc*/ 	.word	0x00007ea0


	//   ....[5]....
        /*00e0*/ 	.word	0x00008090


	//----- nvinfo : EIATTR_CRS_STACK_SIZE
	.align		4
.L_273:
        /*00e4*/ 	.byte	0x04, 0x1e
        /*00e6*/ 	.short	(.L_275 - .L_274)
.L_274:
        /*00e8*/ 	.word	0x00000000


	//----- nvinfo : EIATTR_CBANK_PARAM_SIZE
	.align		4
.L_275:
        /*00ec*/ 	.byte	0x03, 0x19
        /*00ee*/ 	.short	0x0050


	//----- nvinfo : EIATTR_PARAM_CBANK
	.align		4
        /*00f0*/ 	.byte	0x04, 0x0a
        /*00f2*/ 	.short	(.L_277 - .L_276)
	.align		4
.L_276:
        /*00f4*/ 	.word	index@(.nv.constant0._Z27kernelComputeWignerFullModePdPK7double2iididdiPKiPKm)
        /*00f8*/ 	.short	0x0380
        /*00fa*/ 	.short	0x0050


	//----- nvinfo : EIATTR_SW_WAR
	.align		4
.L_277:
        /*00fc*/ 	.byte	0x04, 0x36
        /*00fe*/ 	.short	(.L_279 - .L_278)
.L_278:
        /*0100*/ 	.word	0x00000008
.L_279:


//--------------------- .nv.info._Z30kernelComputeWignerSingleSlicePdPK7double2iPKiididdS4_PKm --------------------------
	.section	.nv.info._Z30kernelComputeWignerSingleSlicePdPK7double2iPKiididdS4_PKm,"",@"SHT_CUDA_INFO"
	.sectionflags	@""
	.align	4


	//----- nvinfo : EIATTR_CUDA_API_VERSION
	.align		4
        /*0000*/ 	.byte	0x04, 0x37
        /*0002*/ 	.short	(.L_281 - .L_280)
.L_280:
        /*0004*/ 	.word	0x00000082


	//----- nvinfo : EIATTR_KPARAM_INFO
	.align		4
.L_281:
        /*0008*/ 	.byte	0x04, 0x17
        /*000a*/ 	.short	(.L_283 - .L_282)
.L_282:
        /*000c*/ 	.word	0x00000000
        /*0010*/ 	.short	0x000a
        /*0012*/ 	.short	0x0050
        /*0014*/ 	.byte	0x00, 0xf5, 0x21, 0x00


	//----- nvinfo : EIATTR_KPARAM_INFO
	.align		4
.L_283:
        /*0018*/ 	.byte	0x04, 0x17
        /*001a*/ 	.short	(.L_285 - .L_284)
.L_284:
        /*001c*/ 	.word	0x00000000
        /*0020*/ 	.short	0x0009
        /*0022*/ 	.short	0x0048
        /*0024*/ 	.byte	0x00, 0xf5, 0x21, 0x00


	//----- nvinfo : EIATTR_KPARAM_INFO
	.align		4
.L_285:
        /*0028*/ 	.byte	0x04, 0x17
        /*002a*/ 	.short	(.L_287 - .L_286)
.L_286:
        /*002c*/ 	.word	0x00000000
        /*0030*/ 	.short	0x0008
        /*0032*/ 	.short	0x0040
        /*0034*/ 	.byte	0x00, 0xf0, 0x21, 0x00


	//----- nvinfo : EIATTR_KPARAM_INFO
	.align		4
.L_287:
        /*0038*/ 	.byte	0x04, 0x17
        /*003a*/ 	.short	(.L_289 - .L_288)
.L_288:
        /*003c*/ 	.word	0x00000000
        /*0040*/ 	.short	0x0007
        /*0042*/ 	.short	0x0038
        /*0044*/ 	.byte	0x00, 0xf0, 0x21, 0x00


	//----- nvinfo : EIATTR_KPARAM_INFO
	.align		4
.L_289:
        /*0048*/ 	.byte	0x04, 0x17
        /*004a*/ 	.short	(.L_291 - .L_290)
.L_290:
        /*004c*/ 	.word	0x00000000
        /*0050*/ 	.short	0x0006
        /*0052*/ 	.short	0x0030
        /*0054*/ 	.byte	0x00, 0xf0, 0x11, 0x00


	//----- nvinfo : EIATTR_KPARAM_INFO
	.align		4
.L_291:
        /*0058*/ 	.byte	0x04, 0x17
        /*005a*/ 	.short	(.L_293 - .L_292)
.L_292:
        /*005c*/ 	.word	0x00000000
        /*0060*/ 	.short	0x0005
        /*0062*/ 	.short	0x0028
        /*0064*/ 	.byte	0x00, 0xf0, 0x21, 0x00


	//----- nvinfo : EIATTR_KPARAM_INFO
	.align		4
.L_293:
        /*0068*/ 	.byte	0x04, 0x17
        /*006a*/ 	.short	(.L_295 - .L_294)
.L_294:
        /*006c*/ 	.word	0x00000000
        /*0070*/ 	.short	0x0004
        /*0072*/ 	.short	0x0020
        /*0074*/ 	.byte	0x00, 0xf0, 0x11, 0x00


	//----- nvinfo : EIATTR_KPARAM_INFO
	.align		4
.L_295:
        /*0078*/ 	.byte	0x04, 0x17
        /*007a*/ 	.short	(.L_297 - .L_296)
.L_296:
        /*007c*/ 	.word	0x00000000
        /*0080*/ 	.short	0x0003
        /*0082*/ 	.short	0x0018
        /*0084*/ 	.byte	0x00, 0xf5, 0x21, 0x00


	//----- nvinfo : EIATTR_KPARAM_INFO
	.align		4
.L_297:
        /*0088*/ 	.byte	0x04, 0x17
        /*008a*/ 	.short	(.L_299 - .L_298)
.L_298:
        /*008c*/ 	.word	0x00000000
        /*0090*/ 	.short	0x0002
        /*0092*/ 	.short	0x0010
        /*0094*/ 	.byte	0x00, 0xf0, 0x11, 0x00


	//----- nvinfo : EIATTR_KPARAM_INFO
	.align		4
.L_299:
        /*0098*/ 	.byte	0x04, 0x17
        /*009a*/ 	.short	(.L_301 - .L_300)
.L_300:
        /*009c*/ 	.word	0x00000000
        /*00a0*/ 	.short	0x0001
        /*00a2*/ 	.short	0x0008
        /*00a4*/ 	.byte	0x00, 0xf5, 0x21, 0x00


	//----- nvinfo : EIATTR_KPARAM_INFO
	.align		4
.L_301:
        /*00a8*/ 	.byte	0x04, 0x17
        /*00aa*/ 	.short	(.L_303 - .L_302)
.L_302:
        /*00ac*/ 	.word	0x00000000
        /*00b0*/ 	.short	0x0000
        /*00b2*/ 	.short	0x0000
        /*00b4*/ 	.byte	0x00, 0xf5, 0x21, 0x00


	//----- nvinfo : EIATTR_SPARSE_MMA_MASK
	.align		4
.L_303:
        /*00b8*/ 	.byte	0x03, 0x50
        /*00ba*/ 	.short	0x0000


	//----- nvinfo : EIATTR_MAXREG_COUNT
	.align		4
        /*00bc*/ 	.byte	0x03, 0x1b
        /*00be*/ 	.short	0x00ff


	//----- nvinfo : EIATTR_MERCURY_ISA_VERSION
	.align		4
        /*00c0*/ 	.byte	0x03, 0x5f
        /*00c2*/ 	.short	0x0101


	//----- nvinfo : EIATTR_VRC_CTA_INIT_COUNT
	.align		4
        /*00c4*/ 	.byte	0x02, 0x4a
	.zero		1
	.zero		1


	//----- nvinfo : EIATTR_EXIT_INSTR_OFFSETS
	.align		4
        /*00c8*/ 	.byte	0x04, 0x1c
        /*00ca*/ 	.short	(.L_305 - .L_304)


	//   ....[0]....
.L_304:
        /*00cc*/ 	.word	0x00000090


	//   ....[1]....
        /*00d0*/ 	.word	0x000016f0


	//----- nvinfo : EIATTR_CRS_STACK_SIZE
	.align		4
.L_305:
        /*00d4*/ 	.byte	0x04, 0x1e
        /*00d6*/ 	.short	(.L_307 - .L_306)
.L_306:
        /*00d8*/ 	.word	0x00000000


	//----- nvinfo : EIATTR_CBANK_PARAM_SIZE
	.align		4
.L_307:
        /*00dc*/ 	.byte	0x03, 0x19
        /*00de*/ 	.short	0x0058


	//----- nvinfo : EIATTR_PARAM_CBANK
	.align		4
        /*00e0*/ 	.byte	0x04, 0x0a
        /*00e2*/ 	.short	(.L_309 - .L_308)
	.align		4
.L_308:
        /*00e4*/ 	.word	index@(.nv.constant0._Z30kernelComputeWignerSingleSlicePdPK7double2iPKiididdS4_PKm)
        /*00e8*/ 	.short	0x0380
        /*00ea*/ 	.short	0x0058


	//----- nvinfo : EIATTR_SW_WAR
	.align		4
.L_309:
        /*00ec*/ 	.byte	0x04, 0x36
        /*00ee*/ 	.short	(.L_311 - .L_310)
.L_310:
        /*00f0*/ 	.word	0x00000008
.L_311:


//--------------------- .nv.info._Z25kernelApplyScalarRegisterP7double2miPKid --------------------------
	.section	.nv.info._Z25kernelApplyScalarRegisterP7double2miPKid,"",@"SHT_CUDA_INFO"
	.sectionflags	@""
	.align	4


	//----- nvinfo : EIATTR_CUDA_API_VERSION
	.align		4
        /*0000*/ 	.byte	0x04, 0x37
        /*0002*/ 	.short	(.L_313 - .L_312)
.L_312:
        /*0004*/ 	.word	0x00000082


	//----- nvinfo : EIATTR_KPARAM_INFO
	.align		4
.L_313:
        /*0008*/ 	.byte	0x04, 0x17
        /*000a*/ 	.short	(.L_315 - .L_314)
.L_314:
        /*000c*/ 	.word	0x00000000
        /*0010*/ 	.short	0x0004
        /*0012*/ 	.short	0x0020
        /*0014*/ 	.byte	0x00, 0xf0, 0x21, 0x00


	//----- nvinfo : EIATTR_KPARAM_INFO
	.align		4
.L_315:
        /*0018*/ 	.byte	0x04, 0x17
        /*001a*/ 	.short	(.L_317 - .L_316)
.L_316:
        /*001c*/ 	.word	0x00000000
        /*0020*/ 	.short	0x0003
        /*0022*/ 	.short	0x0018
        /*0024*/ 	.byte	0x00, 0xf5, 0x21, 0x00


	//----- nvinfo : EIATTR_KPARAM_INFO
	.align		4
.L_317:
        /*0028*/ 	.byte	0x04, 0x17
        /*002a*/ 	.short	(.L_319 - .L_318)
.L_318:
        /*002c*/ 	.word	0x00000000
        /*0030*/ 	.short	0x0002
        /*0032*/ 	.short	0x0010
        /*0034*/ 	.byte	0x00, 0xf0, 0x11, 0x00


	//----- nvinfo : EIATTR_KPARAM_INFO
	.align		4
.L_319:
        /*0038*/ 	.byte	0x04, 0x17
        /*003a*/ 	.short	(.L_321 - .L_320)
.L_320:
        /*003c*/ 	.word	0x00000000
        /*0040*/ 	.short	0x0001
        /*0042*/ 	.short	0x0008
        /*0044*/ 	.byte	0x00, 0xf0, 0x21, 0x00


	//----- nvinfo : EIATTR_KPARAM_INFO
	.align		4
.L_321:
        /*0048*/ 	.byte	0x04, 0x17
        /*004a*/ 	.short	(.L_323 - .L_322)
.L_322:
        /*004c*/ 	.word	0x00000000
        /*0050*/ 	.short	0x0000
        /*0052*/ 	.short	0x0000
        /*0054*/ 	.byte	0x00, 0xf5, 0x21, 0x00


	//----- nvinfo : EIATTR_SPARSE_MMA_MASK
	.align		4
.L_323:
        /*0058*/ 	.byte	0x03, 0x50
        /*005a*/ 	.short	0x0000


	//----- nvinfo : EIATTR_MAXREG_COUNT
	.align		4
        /*005c*/ 	.byte	0x03, 0x1b
        /*005e*/ 	.short	0x00ff


	//----- nvinfo : EIATTR_MERCURY_ISA_VERSION
	.align		4
        /*0060*/ 	.byte	0x03, 0x5f
        /*0062*/ 	.short	0x0101


	//----- nvinfo : EIATTR_VRC_CTA_INIT_COUNT
	.align		4
        /*0064*/ 	.byte	0x02, 0x4a
	.zero		1
	.zero		1


	//----- nvinfo : EIATTR_EXIT_INSTR_OFFSETS
	.align		4
        /*0068*/ 	.byte	0x04, 0x1c
        /*006a*/ 	.short	(.L_325 - .L_324)


	//   ....[0]....
.L_324:
        /*006c*/ 	.word	0x00000080


	//   ....[1]....
        /*0070*/ 	.word	0x00000120


	//----- nvinfo : EIATTR_CBANK_PARAM_SIZE
	.align		4
.L_325:
        /*0074*/ 	.byte	0x03, 0x19
        /*0076*/ 	.short	0x0028


	//----- nvinfo : EIATTR_PARAM_CBANK
	.align		4
        /*0078*/ 	.byte	0x04, 0x0a
        /*007a*/ 	.short	(.L_327 - .L_326)
	.align		4
.L_326:
        /*007c*/ 	.word	index@(.nv.constant0._Z25kernelApplyScalarRegisterP7double2miPKid)
        /*0080*/ 	.short	0x0380
        /*0082*/ 	.short	0x0028


	//----- nvinfo : EIATTR_SW_WAR
	.align		4
.L_327:
        /*0084*/ 	.byte	0x04, 0x36
        /*0086*/ 	.short	(.L_329 - .L_328)
.L_328:
        /*0088*/ 	.word	0x00000008
.L_329:


//--------------------- .nv.info._Z20kernelApplyTwoModeQQP7double2miiPKiPKdPKmd --------------------------
	.section	.nv.info._Z20kernelApplyTwoModeQQP7double2miiPKiPKdPKmd,"",@"SHT_CUDA_INFO"
	.sectionflags	@""
	.align	4


	//----- nvinfo : EIATTR_CUDA_API_VERSION
	.align		4
        /*0000*/ 	.byte	0x04, 0x37
        /*0002*/ 	.short	(.L_331 - .L_330)
.L_330:
        /*0004*/ 	.word	0x00000082


	//----- nvinfo : EIATTR_KPARAM_INFO
	.align		4
.L_331:
        /*0008*/ 	.byte	0x04, 0x17
        /*000a*/ 	.short	(.L_333 - .L_332)
.L_332:
        /*000c*/ 	.word	0x00000000
        /*0010*/ 	.short	0x0007
        /*0012*/ 	.short	0x0030
        /*0014*/ 	.byte	0x00, 0xf0, 0x21, 0x00


	//----- nvinfo : EIATTR_KPARAM_INFO
	.align		4
.L_333:
        /*0018*/ 	.byte	0x04, 0x17
        /*001a*/ 	.short	(.L_335 - .L_334)
.L_334:
        /*001c*/ 	.word	0x00000000
        /*0020*/ 	.short	0x0006
        /*0022*/ 	.short	0x0028
        /*0024*/ 	.byte	0x00, 0xf5, 0x21, 0x00


	//----- nvinfo : EIATTR_KPARAM_INFO
	.align		4
.L_335:
        /*0028*/ 	.byte	0x04, 0x17
        /*002a*/ 	.short	(.L_337 - .L_336)
.L_336:
        /*002c*/ 	.word	0x00000000
        /*0030*/ 	.short	0x0005
        /*0032*/ 	.short	0x0020
        /*0034*/ 	.byte	0x00, 0xf5, 0x21, 0x00


	//----- nvinfo : EIATTR_KPARAM_INFO
	.align		4
.L_337:
        /*0038*/ 	.byte	0x04, 0x17
        /*003a*/ 	.short	(.L_339 - .L_338)
.L_338:
        /*003c*/ 	.word	0x00000000
        /*0040*/ 	.short	0x0004
        /*0042*/ 	.short	0x0018
        /*0044*/ 	.byte	0x00, 0xf5, 0x21, 0x00


	//----- nvinfo : EIATTR_KPARAM_INFO
	.align		4
.L_339:
        /*0048*/ 	.byte	0x04, 0x17
        /*004a*/ 	.short	(.L_341 - .L_340)
.L_340:
        /*004c*/ 	.word	0x00000000
        /*0050*/ 	.short	0x0003
        /*0052*/ 	.short	0x0014
        /*0054*/ 	.byte	0x00, 0xf0, 0x11, 0x00


	//----- nvinfo : EIATTR_KPARAM_INFO
	.align		4
.L_341:
        /*0058*/ 	.byte	0x04, 0x17
        /*005a*/ 	.short	(.L_343 - .L_342)
.L_342:
        /*005c*/ 	.word	0x00000000
        /*0060*/ 	.short	0x0002
        /*0062*/ 	.short	0x0010
        /*0064*/ 	.byte	0x00, 0xf0, 0x11, 0x00


	//----- nvinfo : EIATTR_KPARAM_INFO
	.align		4
.L_343:
        /*0068*/ 	.byte	0x04, 0x17
        /*006a*/ 	.short	(.L_345 - .L_344)
.L_344:
        /*006c*/ 	.word	0x00000000
        /*0070*/ 	.short	0x0001
        /*0072*/ 	.short	0x0008
        /*0074*/ 	.byte	0x00, 0xf0, 0x21, 0x00


	//----- nvinfo : EIATTR_KPARAM_INFO
	.align		4
.L_345:
        /*0078*/ 	.byte	0x04, 0x17
        /*007a*/ 	.short	(.L_347 - .L_346)
.L_346:
        /*007c*/ 	.word	0x00000000
        /*0080*/ 	.short	0x0000
        /*0082*/ 	.short	0x0000
        /*0084*/ 	.byte	0x00, 0xf5, 0x21, 0x00


	//----- nvinfo : EIATTR_SPARSE_MMA_MASK
	.align		4
.L_347:
        /*0088*/ 	.byte	0x03, 0x50
        /*008a*/ 	.short	0x0000


	//----- nvinfo : EIATTR_MAXREG_COUNT
	.align		4
        /*008c*/ 	.byte	0x03, 0x1b
        /*008e*/ 	.short	0x00ff


	//----- nvinfo : EIATTR_MERCURY_ISA_VERSION
	.align		4
        /*0090*/ 	.byte	0x03, 0x5f
        /*0092*/ 	.short	0x0101


	//----- nvinfo : EIATTR_VRC_CTA_INIT_COUNT
	.align		4
        /*0094*/ 	.byte	0x02, 0x4a
	.zero		1
	.zero		1


	//----- nvinfo : EIATTR_EXIT_INSTR_OFFSETS
	.align		4
        /*0098*/ 	.byte	0x04, 0x1c
        /*009a*/ 	.short	(.L_349 - .L_348)


	//   ....[0]....
.L_348:
        /*009c*/ 	.word	0x00000090


	//   ....[1]....
        /*00a0*/ 	.word	0x00000b20


	//----- nvinfo : EIATTR_CRS_STACK_SIZE
	.align		4
.L_349:
        /*00a4*/ 	.byte	0x04, 0x1e
        /*00a6*/ 	.short	(.L_351 - .L_350)
.L_350:
        /*00a8*/ 	.word	0x00000000


	//----- nvinfo : EIATTR_CBANK_PARAM_SIZE
	.align		4
.L_351:
        /*00ac*/ 	.byte	0x03, 0x19
        /*00ae*/ 	.short	0x0038


	//----- nvinfo : EIATTR_PARAM_CBANK
	.align		4
        /*00b0*/ 	.byte	0x04, 0x0a
        /*00b2*/ 	.short	(.L_353 - .L_352)
	.align		4
.L_352:
        /*00b4*/ 	.word	index@(.nv.constant0._Z20kernelApplyTwoModeQQP7double2miiPKiPKdPKmd)
        /*00b8*/ 	.short	0x0380
        /*00ba*/ 	.short	0x0038


	//----- nvinfo : EIATTR_SW_WAR
	.align		4
.L_353:
        /*00bc*/ 	.byte	0x04, 0x36
        /*00be*/ 	.short	(.L_355 - .L_354)
.L_354:
        /*00c0*/ 	.word	0x00000008
.L_355:


//--------------------- .nv.info._Z20kernelApplyOneModeQ2P7double2miPKiPKdPKmd --------------------------
	.section	.nv.info._Z20kernelApplyOneModeQ2P7double2miPKiPKdPKmd,"",@"SHT_CUDA_INFO"
	.sectionflags	@""
	.align	4


	//----- nvinfo : EIATTR_CUDA_API_VERSION
	.align		4
        /*0000*/ 	.byte	0x04, 0x37
        /*0002*/ 	.short	(.L_357 - .L_356)
.L_356:
        /*0004*/ 	.word	0x00000082


	//----- nvinfo : EIATTR_KPARAM_INFO
	.align		4
.L_357:
        /*0008*/ 	.byte	0x04, 0x17
        /*000a*/ 	.short	(.L_359 - .L_358)
.L_358:
        /*000c*/ 	.word	0x00000000
        /*0010*/ 	.short	0x0006
        /*0012*/ 	.short	0x0030
        /*0014*/ 	.byte	0x00, 0xf0, 0x21, 0x00


	//----- nvinfo : EIATTR_KPARAM_INFO
	.align		4
.L_359:
        /*0018*/ 	.byte	0x04, 0x17
        /*001a*/ 	.short	(.L_361 - .L_360)
.L_360:
        /*001c*/ 	.word	0x00000000
        /*0020*/ 	.short	0x0005
        /*0022*/ 	.short	0x0028
        /*0024*/ 	.byte	0x00, 0xf5, 0x21, 0x00


	//----- nvinfo : EIATTR_KPARAM_INFO
	.align		4
.L_361:
        /*0028*/ 	.byte	0x04, 0x17
        /*002a*/ 	.short	(.L_363 - .L_362)
.L_362:
        /*002c*/ 	.word	0x00000000
        /*0030*/ 	.short	0x0004
        /*0032*/ 	.short	0x0020
        /*0034*/ 	.byte	0x00, 0xf5, 0x21, 0x00


	//----- nvinfo : EIATTR_KPARAM_INFO
	.align		4
.L_363:
        /*0038*/ 	.byte	0x04, 0x17
        /*003a*/ 	.short	(.L_365 - .L_364)
.L_364:
        /*003c*/ 	.word	0x00000000
        /*0040*/ 	.short	0x0003
        /*0042*/ 	.short	0x0018
        /*0044*/ 	.byte	0x00, 0xf5, 0x21, 0x00


	//----- nvinfo : EIATTR_KPARAM_INFO
	.align		4
.L_365:
        /*0048*/ 	.byte	0x04, 0x17
        /*004a*/ 	.short	(.L_367 - .L_366)
.L_366:
        /*004c*/ 	.word	0x00000000
        /*0050*/ 	.short	0x0002
        /*0052*/ 	.short	0x0010
        /*0054*/ 	.byte	0x00, 0xf0, 0x11, 0x00


	//----- nvinfo : EIATTR_KPARAM_INFO
	.align		4
.L_367:
        /*0058*/ 	.byte	0x04, 0x17
        /*005a*/ 	.short	(.L_369 - .L_368)
.L_368:
        /*005c*/ 	.word	0x00000000
        /*0060*/ 	.short	0x0001
        /*0062*/ 	.short	0x0008
        /*0064*/ 	.byte	0x00, 0xf0, 0x21, 0x00


	//----- nvinfo : EIATTR_KPARAM_INFO
	.align		4
.L_369:
        /*0068*/ 	.byte	0x04, 0x17
        /*006a*/ 	.short	(.L_371 - .L_370)
.L_370:
        /*006c*/ 	.word	0x00000000
        /*0070*/ 	.short	0x0000
        /*0072*/ 	.short	0x0000
        /*0074*/ 	.byte	0x00, 0xf5, 0x21, 0x00


	//----- nvinfo : EIATTR_SPARSE_MMA_MASK
	.align		4
.L_371:
        /*0078*/ 	.byte	0x03, 0x50
        /*007a*/ 	.short	0x0000


	//----- nvinfo : EIATTR_MAXREG_COUNT
	.align		4
        /*007c*/ 	.byte	0x03, 0x1b
        /*007e*/ 	.short	0x00ff


	//----- nvinfo : EIATTR_MERCURY_ISA_VERSION
	.align		4
        /*0080*/ 	.byte	0x03, 0x5f
        /*0082*/ 	.short	0x0101


	//----- nvinfo : EIATTR_VRC_CTA_INIT_COUNT
	.align		4
        /*0084*/ 	.byte	0x02, 0x4a
	.zero		1
	.zero		1


	//----- nvinfo : EIATTR_EXIT_INSTR_OFFSETS
	.align		4
        /*0088*/ 	.byte	0x04, 0x1c
        /*008a*/ 	.short	(.L_373 - .L_372)


	//   ....[0]....
.L_372:
        /*008c*/ 	.word	0x00000090


	//   ....[1]....
        /*0090*/ 	.word	0x00000a30


	//----- nvinfo : EIATTR_CRS_STACK_SIZE
	.align		4
.L_373:
        /*0094*/ 	.byte	0x04, 0x1e
        /*0096*/ 	.short	(.L_375 - .L_374)
.L_374:
        /*0098*/ 	.word	0x00000000


	//----- nvinfo : EIATTR_CBANK_PARAM_SIZE
	.align		4
.L_375:
        /*009c*/ 	.byte	0x03, 0x19
        /*009e*/ 	.short	0x0038


	//----- nvinfo : EIATTR_PARAM_CBANK
	.align		4
        /*00a0*/ 	.byte	0x04, 0x0a
        /*00a2*/ 	.short	(.L_377 - .L_376)
	.align		4
.L_376:
        /*00a4*/ 	.word	index@(.nv.constant0._Z20kernelApplyOneModeQ2P7double2miPKiPKdPKmd)
        /*00a8*/ 	.short	0x0380
        /*00aa*/ 	.short	0x0038


	//----- nvinfo : EIATTR_SW_WAR
	.align		4
.L_377:
        /*00ac*/ 	.byte	0x04, 0x36
        /*00ae*/ 	.short	(.L_379 - .L_378)
.L_378:
        /*00b0*/ 	.word	0x00000008
.L_379:


//--------------------- .nv.info._Z14kernelHadamardP7double2miiPKiPKm --------------------------
	.section	.nv.info._Z14kernelHadamardP7double2miiPKiPKm,"",@"SHT_CUDA_INFO"
	.sectionflags	@""
	.align	4


	//----- nvinfo : EIATTR_CUDA_API_VERSION
	.align		4
        /*0000*/ 	.byte	0x04, 0x37
        /*0002*/ 	.short	(.L_381 - .L_380)
.L_380:
        /*0004*/ 	.word	0x00000082


	//----- nvinfo : EIATTR_KPARAM_INFO
	.align		4
.L_381:
        /*0008*/ 	.byte	0x04, 0x17
        /*000a*/ 	.short	(.L_383 - .L_382)
.L_382:
        /*000c*/ 	.word	0x00000000
        /*0010*/ 	.short	0x0005
        /*0012*/ 	.short	0x0020
        /*0014*/ 	.byte	0x00, 0xf5, 0x21, 0x00


	//----- nvinfo : EIATTR_KPARAM_INFO
	.align		4
.L_383:
        /*0018*/ 	.byte	0x04, 0x17
        /*001a*/ 	.short	(.L_385 - .L_384)
.L_384:
        /*001c*/ 	.word	0x00000000
        /*0020*/ 	.short	0x0004
        /*0022*/ 	.short	0x0018
        /*0024*/ 	.byte	0x00, 0xf5, 0x21, 0x00


	//----- nvinfo : EIATTR_KPARAM_INFO
	.align		4
.L_385:
        /*0028*/ 	.byte	0x04, 0x17
        /*002a*/ 	.short	(.L_387 - .L_386)
.L_386:
        /*002c*/ 	.word	0x00000000
        /*0030*/ 	.short	0x0003
        /*0032*/ 	.short	0x0014
        /*0034*/ 	.byte	0x00, 0xf0, 0x11, 0x00


	//----- nvinfo : EIATTR_KPARAM_INFO
	.align		4
.L_387:
        /*0038*/ 	.byte	0x04, 0x17
        /*003a*/ 	.short	(.L_389 - .L_388)
.L_388:
        /*003c*/ 	.word	0x00000000
        /*0040*/ 	.short	0x0002
        /*0042*/ 	.short	0x0010
        /*0044*/ 	.byte	0x00, 0xf0, 0x11, 0x00


	//----- nvinfo : EIATTR_KPARAM_INFO
	.align		4
.L_389:
        /*0048*/ 	.byte	0x04, 0x17
        /*004a*/ 	.short	(.L_391 - .L_390)
.L_390:
        /*004c*/ 	.word	0x00000000
        /*0050*/ 	.short	0x0001
        /*0052*/ 	.short	0x0008
        /*0054*/ 	.byte	0x00, 0xf0, 0x21, 0x00


	//----- nvinfo : EIATTR_KPARAM_INFO
	.align		4
.L_391:
        /*0058*/ 	.byte	0x04, 0x17
        /*005a*/ 	.short	(.L_393 - .L_392)
.L_392:
        /*005c*/ 	.word	0x00000000
        /*0060*/ 	.short	0x0000
        /*0062*/ 	.short	0x0000
        /*0064*/ 	.byte	0x00, 0xf5, 0x21, 0x00


	//----- nvinfo : EIATTR_SPARSE_MMA_MASK
	.align		4
.L_393:
        /*0068*/ 	.byte	0x03, 0x50
        /*006a*/ 	.short	0x0000


	//----- nvinfo : EIATTR_MAXREG_COUNT
	.align		4
        /*006c*/ 	.byte	0x03, 0x1b
        /*006e*/ 	.short	0x00ff


	//----- nvinfo : EIATTR_MERCURY_ISA_VERSION
	.align		4
        /*0070*/ 	.byte	0x03, 0x5f
        /*0072*/ 	.short	0x0101


	//----- nvinfo : EIATTR_VRC_CTA_INIT_COUNT
	.align		4
        /*0074*/ 	.byte	0x02, 0x4a
	.zero		1
	.zero		1


	//----- nvinfo : EIATTR_EXIT_INSTR_OFFSETS
	.align		4
        /*0078*/ 	.byte	0x04, 0x1c
        /*007a*/ 	.short	(.L_395 - .L_394)


	//   ....[0]....
.L_394:
        /*007c*/ 	.word	0x000000b0


	//   ....[1]....
        /*0080*/ 	.word	0x00000a80


	//----- nvinfo : EIATTR_CRS_STACK_SIZE
	.align		4
.L_395:
        /*0084*/ 	.byte	0x04, 0x1e
        /*0086*/ 	.short	(.L_397 - .L_396)
.L_396:
        /*0088*/ 	.word	0x00000000


	//----- nvinfo : EIATTR_CBANK_PARAM_SIZE
	.align		4
.L_397:
        /*008c*/ 	.byte	0x03, 0x19
        /*008e*/ 	.short	0x0028


	//----- nvinfo : EIATTR_PARAM_CBANK
	.align		4
        /*0090*/ 	.byte	0x04, 0x0a
        /*0092*/ 	.short	(.L_399 - .L_398)
	.align		4
.L_398:
        /*0094*/ 	.word	index@(.nv.constant0._Z14kernelHadamardP7double2miiPKiPKm)
        /*0098*/ 	.short	0x0380
        /*009a*/ 	.short	0x0028


	//----- nvinfo : EIATTR_SW_WAR
	.align		4
.L_399:
        /*009c*/ 	.byte	0x04, 0x36
        /*009e*/ 	.short	(.L_401 - .L_400)
.L_400:
        /*00a0*/ 	.word	0x00000008
.L_401:


//--------------------- .nv.info._Z19kernelPauliRotationP7double2miiPKiPKmid --------------------------
	.section	.nv.info._Z19kernelPauliRotationP7double2miiPKiPKmid,"",@"SHT_CUDA_INFO"
	.sectionflags	@""
	.align	4


	//----- nvinfo : EIATTR_CUDA_API_VERSION
	.align		4
        /*0000*/ 	.byte	0x04, 0x37
        /*0002*/ 	.short	(.L_403 - .L_402)
.L_402:
        /*0004*/ 	.word	0x00000082


	//----- nvinfo : EIATTR_KPARAM_INFO
	.align		4
.L_403:
        /*0008*/ 	.byte	0x04, 0x17
        /*000a*/ 	.short	(.L_405 - .L_404)
.L_404:
        /*000c*/ 	.word	0x00000000
        /*0010*/ 	.short	0x0007
        /*0012*/ 	.short	0x0030
        /*0014*/ 	.byte	0x00, 0xf0, 0x21, 0x00


	//----- nvinfo : EIATTR_KPARAM_INFO
	.align		4
.L_405:
        /*0018*/ 	.byte	0x04, 0x17
        /*001a*/ 	.short	(.L_407 - .L_406)
.L_406:
        /*001c*/ 	.word	0x00000000
        /*0020*/ 	.short	0x0006
        /*0022*/ 	.short	0x0028
        /*0024*/ 	.byte	0x00, 0xf0, 0x11, 0x00


	//----- nvinfo : EIATTR_KPARAM_INFO
	.align		4
.L_407:
        /*0028*/ 	.byte	0x04, 0x17
        /*002a*/ 	.short	(.L_409 - .L_408)
.L_408:
        /*002c*/ 	.word	0x00000000
        /*0030*/ 	.short	0x0005
        /*0032*/ 	.short	0x0020
        /*0034*/ 	.byte	0x00, 0xf5, 0x21, 0x00


	//----- nvinfo : EIATTR_KPARAM_INFO
	.align		4
.L_409:
        /*0038*/ 	.byte	0x04, 0x17
        /*003a*/ 	.short	(.L_411 - .L_410)
.L_410:
        /*003c*/ 	.word	0x00000000
        /*0040*/ 	.short	0x0004
        /*0042*/ 	.short	0x0018
        /*0044*/ 	.byte	0x00, 0xf5, 0x21, 0x00


	//----- nvinfo : EIATTR_KPARAM_INFO
	.align		4
.L_411:
        /*0048*/ 	.byte	0x04, 0x17
        /*004a*/ 	.short	(.L_413 - .L_412)
.L_412:
        /*004c*/ 	.word	0x00000000
        /*0050*/ 	.short	0x0003
        /*0052*/ 	.short	0x0014
        /*0054*/ 	.byte	0x00, 0xf0, 0x11, 0x00


	//----- nvinfo : EIATTR_KPARAM_INFO
	.align		4
.L_413:
        /*0058*/ 	.byte	0x04, 0x17
        /*005a*/ 	.short	(.L_415 - .L_414)
.L_414:
        /*005c*/ 	.word	0x00000000
        /*0060*/ 	.short	0x0002
        /*0062*/ 	.short	0x0010
        /*0064*/ 	.byte	0x00, 0xf0, 0x11, 0x00


	//----- nvinfo : EIATTR_KPARAM_INFO
	.align		4
.L_415:
        /*0068*/ 	.byte	0x04, 0x17
        /*006a*/ 	.short	(.L_417 - .L_416)
.L_416:
        /*006c*/ 	.word	0x00000000
        /*0070*/ 	.short	0x0001
        /*0072*/ 	.short	0x0008
        /*0074*/ 	.byte	0x00, 0xf0, 0x21, 0x00


	//----- nvinfo : EIATTR_KPARAM_INFO
	.align		4
.L_417:
        /*0078*/ 	.byte	0x04, 0x17
        /*007a*/ 	.short	(.L_419 - .L_418)
.L_418:
        /*007c*/ 	.word	0x00000000
        /*0080*/ 	.short	0x0000
        /*0082*/ 	.short	0x0000
        /*0084*/ 	.byte	0x00, 0xf5, 0x21, 0x00


	//----- nvinfo : EIATTR_SPARSE_MMA_MASK
	.align		4
.L_419:
        /*0088*/ 	.byte	0x03, 0x50
        /*008a*/ 	.short	0x0000


	//----- nvinfo : EIATTR_MAXREG_COUNT
	.align		4
        /*008c*/ 	.byte	0x03, 0x1b
        /*008e*/ 	.short	0x00ff


	//----- nvinfo : EIATTR_MERCURY_ISA_VERSION
	.align		4
        /*0090*/ 	.byte	0x03, 0x5f
        /*0092*/ 	.short	0x0101


	//----- nvinfo : EIATTR_VRC_CTA_INIT_COUNT
	.align		4
        /*0094*/ 	.byte	0x02, 0x4a
	.zero		1
	.zero		1


	//----- nvinfo : EIATTR_EXIT_INSTR_OFFSETS
	.align		4
        /*0098*/ 	.byte	0x04, 0x1c
        /*009a*/ 	.short	(.L_421 - .L_420)


	//   ....[0]....
.L_420:
        /*009c*/ 	.word	0x000000c0


	//   ....[1]....
        /*00a0*/ 	.word	0x00001310


	//----- nvinfo : EIATTR_CRS_STACK_SIZE
	.align		4
.L_421:
        /*00a4*/ 	.byte	0x04, 0x1e
        /*00a6*/ 	.short	(.L_423 - .L_422)
.L_422:
        /*00a8*/ 	.word	0x00000000


	//----- nvinfo : EIATTR_CBANK_PARAM_SIZE
	.align		4
.L_423:
        /*00ac*/ 	.byte	0x03, 0x19
        /*00ae*/ 	.short	0x0038


	//----- nvinfo : EIATTR_PARAM_CBANK
	.align		4
        /*00b0*/ 	.byte	0x04, 0x0a
        /*00b2*/ 	.short	(.L_425 - .L_424)
	.align		4
.L_424:
        /*00b4*/ 	.word	index@(.nv.constant0._Z19kernelPauliRotationP7double2miiPKiPKmid)
        /*00b8*/ 	.short	0x0380
        /*00ba*/ 	.short	0x0038


	//----- nvinfo : EIATTR_SW_WAR
	.align		4
.L_425:
        /*00bc*/ 	.byte	0x04, 0x36
        /*00be*/ 	.short	(.L_427 - .L_426)
.L_426:
        /*00c0*/ 	.word	0x00000008
.L_427:


//--------------------- .nv.info._Z22kernelApplyControlledQP7double2miiiPKiPKdPKmd --------------------------
	.section	.nv.info._Z22kernelApplyControlledQP7double2miiiPKiPKdPKmd,"",@"SHT_CUDA_INFO"
	.sectionflags	@""
	.align	4


	//----- nvinfo : EIATTR_CUDA_API_VERSION
	.align		4
        /*0000*/ 	.byte	0x04, 0x37
        /*0002*/ 	.short	(.L_429 - .L_428)
.L_428:
        /*0004*/ 	.word	0x00000082


	//----- nvinfo : EIATTR_KPARAM_INFO
	.align		4
.L_429:
        /*0008*/ 	.byte	0x04, 0x17
        /*000a*/ 	.short	(.L_431 - .L_430)
.L_430:
        /*000c*/ 	.word	0x00000000
        /*0010*/ 	.short	0x0008
        /*0012*/ 	.short	0x0038
        /*0014*/ 	.byte	0x00, 0xf0, 0x21, 0x00


	//----- nvinfo : EIATTR_KPARAM_INFO
	.align		4
.L_431:
        /*0018*/ 	.byte	0x04, 0x17
        /*001a*/ 	.short	(.L_433 - .L_432)
.L_432:
        /*001c*/ 	.word	0x00000000
        /*0020*/ 	.short	0x0007
        /*0022*/ 	.short	0x0030
        /*0024*/ 	.byte	0x00, 0xf5, 0x21, 0x00


	//----- nvinfo : EIATTR_KPARAM_INFO
	.align		4
.L_433:
        /*0028*/ 	.byte	0x04, 0x17
        /*002a*/ 	.short	(.L_435 - .L_434)
.L_434:
        /*002c*/ 	.word	0x00000000
        /*0030*/ 	.short	0x0006
        /*0032*/ 	.short	0x0028
        /*0034*/ 	.byte	0x00, 0xf5, 0x21, 0x00


	//----- nvinfo : EIATTR_KPARAM_INFO
	.align		4
.L_435:
        /*0038*/ 	.byte	0x04, 0x17
        /*003a*/ 	.short	(.L_437 - .L_436)
.L_436:
        /*003c*/ 	.word	0x00000000
        /*0040*/ 	.short	0x0005
        /*0042*/ 	.short	0x0020
        /*0044*/ 	.byte	0x00, 0xf5, 0x21, 0x00


	//----- nvinfo : EIATTR_KPARAM_INFO
	.align		4
.L_437:
        /*0048*/ 	.byte	0x04, 0x17
        /*004a*/ 	.short	(.L_439 - .L_438)
.L_438:
        /*004c*/ 	.word	0x00000000
        /*0050*/ 	.short	0x0004
        /*0052*/ 	.short	0x0018
        /*0054*/ 	.byte	0x00, 0xf0, 0x11, 0x00


	//----- nvinfo : EIATTR_KPARAM_INFO
	.align		4
.L_439:
        /*0058*/ 	.byte	0x04, 0x17
        /*005a*/ 	.short	(.L_441 - .L_440)
.L_440:
        /*005c*/ 	.word	0x00000000
        /*0060*/ 	.short	0x0003
        /*0062*/ 	.short	0x0014
        /*0064*/ 	.byte	0x00, 0xf0, 0x11, 0x00


	//----- nvinfo : EIATTR_KPARAM_INFO
	.align		4
.L_441:
        /*0068*/ 	.byte	0x04, 0x17
        /*006a*/ 	.short	(.L_443 - .L_442)
.L_442:
        /*006c*/ 	.word	0x00000000
        /*0070*/ 	.short	0x0002
        /*0072*/ 	.short	0x0010
        /*0074*/ 	.byte	0x00, 0xf0, 0x11, 0x00


	//----- nvinfo : EIATTR_KPARAM_INFO
	.align		4
.L_443:
        /*0078*/ 	.byte	0x04, 0x17
        /*007a*/ 	.short	(.L_445 - .L_444)
.L_444:
        /*007c*/ 	.word	0x00000000
        /*0080*/ 	.short	0x0001
        /*0082*/ 	.short	0x0008
        /*0084*/ 	.byte	0x00, 0xf0, 0x21, 0x00


	//----- nvinfo : EIATTR_KPARAM_INFO
	.align		4
.L_445:
        /*0088*/ 	.byte	0x04, 0x17
        /*008a*/ 	.short	(.L_447 - .L_446)
.L_446:
        /*008c*/ 	.word	0x00000000
        /*0090*/ 	.short	0x0000
        /*0092*/ 	.short	0x0000
        /*0094*/ 	.byte	0x00, 0xf5, 0x21, 0x00


	//----- nvinfo : EIATTR_SPARSE_MMA_MASK
	.align		4
.L_447:
        /*0098*/ 	.byte	0x03, 0x50
        /*009a*/ 	.short	0x0000


	//----- nvinfo : EIATTR_MAXREG_COUNT
	.align		4
        /*009c*/ 	.byte	0x03, 0x1b
        /*009e*/ 	.short	0x00ff


	//----- nvinfo : EIATTR_MERCURY_ISA_VERSION
	.align		4
        /*00a0*/ 	.byte	0x03, 0x5f
        /*00a2*/ 	.short	0x0101


	//----- nvinfo : EIATTR_VRC_CTA_INIT_COUNT
	.align		4
        /*00a4*/ 	.byte	0x02, 0x4a
	.zero		1
	.zero		1


	//----- nvinfo : EIATTR_EXIT_INSTR_OFFSETS
	.align		4
        /*00a8*/ 	.byte	0x04, 0x1c
        /*00aa*/ 	.short	(.L_449 - .L_448)


	//   ....[0]....
.L_448:
        /*00ac*/ 	.word	0x00000090


	//   ....[1]....
        /*00b0*/ 	.word	0x00000af0


	//   ....[2]....
        /*00b4*/ 	.word	0x000012c0


	//----- nvinfo : EIATTR_CRS_STACK_SIZE
	.align		4
.L_449:
        /*00b8*/ 	.byte	0x04, 0x1e
        /*00ba*/ 	.short	(.L_451 - .L_450)
.L_450:
        /*00bc*/ 	.word	0x00000000


	//----- nvinfo : EIATTR_CBANK_PARAM_SIZE
	.align		4
.L_451:
        /*00c0*/ 	.byte	0x03, 0x19
        /*00c2*/ 	.short	0x0040


	//----- nvinfo : EIATTR_PARAM_CBANK
	.align		4
        /*00c4*/ 	.byte	0x04, 0x0a
        /*00c6*/ 	.short	(.L_453 - .L_452)
	.align		4
.L_452:
        /*00c8*/ 	.word	index@(.nv.constant0._Z22kernelApplyControlledQP7double2miiiPKiPKdPKmd)
        /*00cc*/ 	.short	0x0380
        /*00ce*/ 	.short	0x0040


	//----- nvinfo : EIATTR_SW_WAR
	.align		4
.L_453:
        /*00d0*/ 	.byte	0x04, 0x36
        /*00d2*/ 	.short	(.L_455 - .L_454)
.L_454:
        /*00d4*/ 	.word	0x00000008
.L_455:


//--------------------- .nv.info._Z19kernelApplyOneModeQP7double2miPKiPKdPKmd --------------------------
	.section	.nv.info._Z19kernelApplyOneModeQP7double2miPKiPKdPKmd,"",@"SHT_CUDA_INFO"
	.sectionflags	@""
	.align	4


	//----- nvinfo : EIATTR_CUDA_API_VERSION
	.align		4
        /*0000*/ 	.byte	0x04, 0x37
        /*0002*/ 	.short	(.L_457 - .L_456)
.L_456:
        /*0004*/ 	.word	0x00000082


	//----- nvinfo : EIATTR_KPARAM_INFO
	.align		4
.L_457:
        /*0008*/ 	.byte	0x04, 0x17
        /*000a*/ 	.short	(.L_459 - .L_458)
.L_458:
        /*000c*/ 	.word	0x00000000
        /*0010*/ 	.short	0x0006
        /*0012*/ 	.short	0x0030
        /*0014*/ 	.byte	0x00, 0xf0, 0x21, 0x00


	//----- nvinfo : EIATTR_KPARAM_INFO
	.align		4
.L_459:
        /*0018*/ 	.byte	0x04, 0x17
        /*001a*/ 	.short	(.L_461 - .L_460)
.L_460:
        /*001c*/ 	.word	0x00000000
        /*0020*/ 	.short	0x0005
        /*0022*/ 	.short	0x0028
        /*0024*/ 	.byte	0x00, 0xf5, 0x21, 0x00


	//----- nvinfo : EIATTR_KPARAM_INFO
	.align		4
.L_461:
        /*0028*/ 	.byte	0x04, 0x17
        /*002a*/ 	.short	(.L_463 - .L_462)
.L_462:
        /*002c*/ 	.word	0x00000000
        /*0030*/ 	.short	0x0004
        /*0032*/ 	.short	0x0020
        /*0034*/ 	.byte	0x00, 0xf5, 0x21, 0x00


	//----- nvinfo : EIATTR_KPARAM_INFO
	.align		4
.L_463:
        /*0038*/ 	.byte	0x04, 0x17
        /*003a*/ 	.short	(.L_465 - .L_464)
.L_464:
        /*003c*/ 	.word	0x00000000
        /*0040*/ 	.short	0x0003
        /*0042*/ 	.short	0x0018
        /*0044*/ 	.byte	0x00, 0xf5, 0x21, 0x00


	//----- nvinfo : EIATTR_KPARAM_INFO
	.align		4
.L_465:
        /*0048*/ 	.byte	0x04, 0x17
        /*004a*/ 	.short	(.L_467 - .L_466)
.L_466:
        /*004c*/ 	.word	0x00000000
        /*0050*/ 	.short	0x0002
        /*0052*/ 	.short	0x0010
        /*0054*/ 	.byte	0x00, 0xf0, 0x11, 0x00


	//----- nvinfo : EIATTR_KPARAM_INFO
	.align		4
.L_467:
        /*0058*/ 	.byte	0x04, 0x17
        /*005a*/ 	.short	(.L_469 - .L_468)
.L_468:
        /*005c*/ 	.word	0x00000000
        /*0060*/ 	.short	0x0001
        /*0062*/ 	.short	0x0008
        /*0064*/ 	.byte	0x00, 0xf0, 0x21, 0x00


	//----- nvinfo : EIATTR_KPARAM_INFO
	.align		4
.L_469:
        /*0068*/ 	.byte	0x04, 0x17
        /*006a*/ 	.short	(.L_471 - .L_470)
.L_470:
        /*006c*/ 	.word	0x00000000
        /*0070*/ 	.short	0x0000
        /*0072*/ 	.short	0x0000
        /*0074*/ 	.byte	0x00, 0xf5, 0x21, 0x00


	//----- nvinfo : EIATTR_SPARSE_MMA_MASK
	.align		4
.L_471:
        /*0078*/ 	.byte	0x03, 0x50
        /*007a*/ 	.short	0x0000


	//----- nvinfo : EIATTR_MAXREG_COUNT
	.align		4
        /*007c*/ 	.byte	0x03, 0x1b
        /*007e*/ 	.short	0x00ff


	//----- nvinfo : EIATTR_MERCURY_ISA_VERSION
	.align		4
        /*0080*/ 	.byte	0x03, 0x5f
        /*0082*/ 	.short	0x0101


	//----- nvinfo : EIATTR_VRC_CTA_INIT_COUNT
	.align		4
        /*0084*/ 	.byte	0x02, 0x4a
	.zero		1
	.zero		1


	//----- nvinfo : EIATTR_EXIT_INSTR_OFFSETS
	.align		4
        /*0088*/ 	.byte	0x04, 0x1c
        /*008a*/ 	.short	(.L_473 - .L_472)


	//   ....[0]....
.L_472:
        /*008c*/ 	.word	0x00000090


	//   ....[1]....
        /*0090*/ 	.word	0x00000a20


	//----- nvinfo : EIATTR_CRS_STACK_SIZE
	.align		4
.L_473:
        /*0094*/ 	.byte	0x04, 0x1e
        /*0096*/ 	.short	(.L_475 - .L_474)
.L_474:
        /*0098*/ 	.word	0x00000000


	//----- nvinfo : EIATTR_CBANK_PARAM_SIZE
	.align		4
.L_475:
        /*009c*/ 	.byte	0x03, 0x19
        /*009e*/ 	.short	0x0038


	//----- nvinfo : EIATTR_PARAM_CBANK
	.align		4
        /*00a0*/ 	.byte	0x04, 0x0a
        /*00a2*/ 	.short	(.L_477 - .L_476)
	.align		4
.L_476:
        /*00a4*/ 	.word	index@(.nv.constant0._Z19kernelApplyOneModeQP7double2miPKiPKdPKmd)
        /*00a8*/ 	.short	0x0380
        /*00aa*/ 	.short	0x0038


	//----- nvinfo : EIATTR_SW_WAR
	.align		4
.L_477:
        /*00ac*/ 	.byte	0x04, 0x36
        /*00ae*/ 	.short	(.L_479 - .L_478)
.L_478:
        /*00b0*/ 	.word	0x00000008
.L_479:


//--------------------- .nv.info._Z14kernelSetFocksP7double2idPKS_i --------------------------
	.section	.nv.info._Z14kernelSetFocksP7double2idPKS_i,"",@"SHT_CUDA_INFO"
	.sectionflags	@""
	.align	4


	//----- nvinfo : EIATTR_CUDA_API_VERSION
	.align		4
        /*0000*/ 	.byte	0x04, 0x37
        /*0002*/ 	.short	(.L_481 - .L_480)
.L_480:
        /*0004*/ 	.word	0x00000082


	//----- nvinfo : EIATTR_KPARAM_INFO
	.align		4
.L_481:
        /*0008*/ 	.byte	0x04, 0x17
        /*000a*/ 	.short	(.L_483 - .L_482)
.L_482:
        /*000c*/ 	.word	0x00000000
        /*0010*/ 	.short	0x0004
        /*0012*/ 	.short	0x0020
        /*0014*/ 	.byte	0x00, 0xf0, 0x11, 0x00


	//----- nvinfo : EIATTR_KPARAM_INFO
	.align		4
.L_483:
        /*0018*/ 	.byte	0x04, 0x17
        /*001a*/ 	.short	(.L_485 - .L_484)
.L_484:
        /*001c*/ 	.word	0x00000000
        /*0020*/ 	.short	0x0003
        /*0022*/ 	.short	0x0018
        /*0024*/ 	.byte	0x00, 0xf5, 0x21, 0x00


	//----- nvinfo : EIATTR_KPARAM_INFO
	.align		4
.L_485:
        /*0028*/ 	.byte	0x04, 0x17
        /*002a*/ 	.short	(.L_487 - .L_486)
.L_486:
        /*002c*/ 	.word	0x00000000
        /*0030*/ 	.short	0x0002
        /*0032*/ 	.short	0x0010
        /*0034*/ 	.byte	0x00, 0xf0, 0x21, 0x00


	//----- nvinfo : EIATTR_KPARAM_INFO
	.align		4
.L_487:
        /*0038*/ 	.byte	0x04, 0x17
        /*003a*/ 	.short	(.L_489 - .L_488)
.L_488:
        /*003c*/ 	.word	0x00000000
        /*0040*/ 	.short	0x0001
        /*0042*/ 	.short	0x0008
        /*0044*/ 	.byte	0x00, 0xf0, 0x11, 0x00


	//----- nvinfo : EIATTR_KPARAM_INFO
	.align		4
.L_489:
        /*0048*/ 	.byte	0x04, 0x17
        /*004a*/ 	.short	(.L_491 - .L_490)
.L_490:
        /*004c*/ 	.word	0x00000000
        /*0050*/ 	.short	0x0000
        /*0052*/ 	.short	0x0000
        /*0054*/ 	.byte	0x00, 0xf5, 0x21, 0x00


	//----- nvinfo : EIATTR_SPARSE_MMA_MASK
	.align		4
.L_491:
        /*0058*/ 	.byte	0x03, 0x50
        /*005a*/ 	.short	0x0000


	//----- nvinfo : EIATTR_MAXREG_COUNT
	.align		4
        /*005c*/ 	.byte	0x03, 0x1b
        /*005e*/ 	.short	0x00ff


	//----- nvinfo : EIATTR_MERCURY_ISA_VERSION
	.align		4
        /*0060*/ 	.byte	0x03, 0x5f
        /*0062*/ 	.short	0x0101


	//----- nvinfo : EIATTR_VRC_CTA_INIT_COUNT
	.align		4
        /*0064*/ 	.byte	0x02, 0x4a
	.zero		1
	.zero		1


	//----- nvinfo : EIATTR_EXIT_INSTR_OFFSETS
	.align		4
        /*0068*/ 	.byte	0x04, 0x1c
        /*006a*/ 	.short	(.L_493 - .L_492)


	//   ....[0]....
.L_492:
        /*006c*/ 	.word	0x00000070


	//   ....[1]....
        /*0070*/ 	.word	0x00002130


	//----- nvinfo : EIATTR_CRS_STACK_SIZE
	.align		4
.L_493:
        /*0074*/ 	.byte	0x04, 0x1e
        /*0076*/ 	.short	(.L_495 - .L_494)
.L_494:
        /*0078*/ 	.word	0x00000000


	//----- nvinfo : EIATTR_CBANK_PARAM_SIZE
	.align		4
.L_495:
        /*007c*/ 	.byte	0x03, 0x19
        /*007e*/ 	.short	0x0024


	//----- nvinfo : EIATTR_PARAM_CBANK
	.align		4
        /*0080*/ 	.byte	0x04, 0x0a
        /*0082*/ 	.short	(.L_497 - .L_496)
	.align		4
.L_496:
        /*0084*/ 	.word	index@(.nv.constant0._Z14kernelSetFocksP7double2idPKS_i)
        /*0088*/ 	.short	0x0380
        /*008a*/ 	.short	0x0024


	//----- nvinfo : EIATTR_SW_WAR
	.align		4
.L_497:
        /*008c*/ 	.byte	0x04, 0x36
        /*008e*/ 	.short	(.L_499 - .L_498)
.L_498:
        /*0090*/ 	.word	0x00000008
.L_499:


//--------------------- .nv.info._Z13kernelSetFockP7double2idi --------------------------
	.section	.nv.info._Z13kernelSetFockP7double2idi,"",@"SHT_CUDA_INFO"
	.sectionflags	@""
	.align	4


	//----- nvinfo : EIATTR_CUDA_API_VERSION
	.align		4
        /*0000*/ 	.byte	0x04, 0x37
        /*0002*/ 	.short	(.L_501 - .L_500)
.L_500:
        /*0004*/ 	.word	0x00000082


	//----- nvinfo : EIATTR_KPARAM_INFO
	.align		4
.L_501:
        /*0008*/ 	.byte	0x04, 0x17
        /*000a*/ 	.short	(.L_503 - .L_502)
.L_502:
        /*000c*/ 	.word	0x00000000
        /*0010*/ 	.short	0x0003
        /*0012*/ 	.short	0x0018
        /*0014*/ 	.byte	0x00, 0xf0, 0x11, 0x00


	//----- nvinfo : EIATTR_KPARAM_INFO
	.align		4
.L_503:
        /*0018*/ 	.byte	0x04, 0x17
        /*001a*/ 	.short	(.L_505 - .L_504)
.L_504:
        /*001c*/ 	.word	0x00000000
        /*0020*/ 	.short	0x0002
        /*0022*/ 	.short	0x0010
        /*0024*/ 	.byte	0x00, 0xf0, 0x21, 0x00


	//----- nvinfo : EIATTR_KPARAM_INFO
	.align		4
.L_505:
        /*0028*/ 	.byte	0x04, 0x17
        /*002a*/ 	.short	(.L_507 - .L_506)
.L_506:
        /*002c*/ 	.word	0x00000000
        /*0030*/ 	.short	0x0001
        /*0032*/ 	.short	0x0008
        /*0034*/ 	.byte	0x00, 0xf0, 0x11, 0x00


	//----- nvinfo : EIATTR_KPARAM_INFO
	.align		4
.L_507:
        /*0038*/ 	.byte	0x04, 0x17
        /*003a*/ 	.short	(.L_509 - .L_508)
.L_508:
        /*003c*/ 	.word	0x00000000
        /*0040*/ 	.short	0x0000
        /*0042*/ 	.short	0x0000
        /*0044*/ 	.byte	0x00, 0xf5, 0x21, 0x00


	//----- nvinfo : EIATTR_SPARSE_MMA_MASK
	.align		4
.L_509:
        /*0048*/ 	.byte	0x03, 0x50
        /*004a*/ 	.short	0x0000


	//----- nvinfo : EIATTR_MAXREG_COUNT
	.align		4
        /*004c*/ 	.byte	0x03, 0x1b
        /*004e*/ 	.short	0x00ff


	//----- nvinfo : EIATTR_MERCURY_ISA_VERSION
	.align		4
        /*0050*/ 	.byte	0x03, 0x5f
        /*0052*/ 	.short	0x0101


	//----- nvinfo : EIATTR_VRC_CTA_INIT_COUNT
	.align		4
        /*0054*/ 	.byte	0x02, 0x4a
	.zero		1
	.zero		1


	//----- nvinfo : EIATTR_EXIT_INSTR_OFFSETS
	.align		4
        /*0058*/ 	.byte	0x04, 0x1c
        /*005a*/ 	.short	(.L_511 - .L_510)


	//   ....[0]....
.L_510:
        /*005c*/ 	.word	0x00000070


	//   ....[1]....
        /*0060*/ 	.word	0x00000f10


	//----- nvinfo : EIATTR_CRS_STACK_SIZE
	.align		4
.L_511:
        /*0064*/ 	.byte	0x04, 0x1e
        /*0066*/ 	.short	(.L_513 - .L_512)
.L_512:
        /*0068*/ 	.word	0x00000000


	//----- nvinfo : EIATTR_CBANK_PARAM_SIZE
	.align		4
.L_513:
        /*006c*/ 	.byte	0x03, 0x19
        /*006e*/ 	.short	0x001c


	//----- nvinfo : EIATTR_PARAM_CBANK
	.align		4
        /*0070*/ 	.byte	0x04, 0x0a
        /*0072*/ 	.short	(.L_515 - .L_514)
	.align		4
.L_514:
        /*0074*/ 	.word	index@(.nv.constant0._Z13kernelSetFockP7double2idi)
        /*0078*/ 	.short	0x0380
        /*007a*/ 	.short	0x001c


	//----- nvinfo : EIATTR_SW_WAR
	.align		4
.L_515:
        /*007c*/ 	.byte	0x04, 0x36
        /*007e*/ 	.short	(.L_517 - .L_516)
.L_516:
        /*0080*/ 	.word	0x00000008
.L_517:


//--------------------- .nv.info._Z17kernelSetCoherentP7double2iddd --------------------------
	.section	.nv.info._Z17kernelSetCoherentP7double2iddd,"",@"SHT_CUDA_INFO"
	.sectionflags	@""
	.align	4


	//----- nvinfo : EIATTR_CUDA_API_VERSION
	.align		4
        /*0000*/ 	.byte	0x04, 0x37
        /*0002*/ 	.short	(.L_519 - .L_518)
.L_518:
        /*0004*/ 	.word	0x00000082


	//----- nvinfo : EIATTR_KPARAM_INFO
	.align		4
.L_519:
        /*0008*/ 	.byte	0x04, 0x17
        /*000a*/ 	.short	(.L_521 - .L_520)
.L_520:
        /*000c*/ 	.word	0x00000000
        /*0010*/ 	.short	0x0004
        /*0012*/ 	.short	0x0020
        /*0014*/ 	.byte	0x00, 0xf0, 0x21, 0x00


	//----- nvinfo : EIATTR_KPARAM_INFO
	.align		4
.L_521:
        /*0018*/ 	.byte	0x04, 0x17
        /*001a*/ 	.short	(.L_523 - .L_522)
.L_522:
        /*001c*/ 	.word	0x00000000
        /*0020*/ 	.short	0x0003
        /*0022*/ 	.short	0x0018
        /*0024*/ 	.byte	0x00, 0xf0, 0x21, 0x00


	//----- nvinfo : EIATTR_KPARAM_INFO
	.align		4
.L_523:
        /*0028*/ 	.byte	0x04, 0x17
        /*002a*/ 	.short	(.L_525 - .L_524)
.L_524:
        /*002c*/ 	.word	0x00000000
        /*0030*/ 	.short	0x0002
        /*0032*/ 	.short	0x0010
        /*0034*/ 	.byte	0x00, 0xf0, 0x21, 0x00


	//----- nvinfo : EIATTR_KPARAM_INFO
	.align		4
.L_525:
        /*0038*/ 	.byte	0x04, 0x17
        /*003a*/ 	.short	(.L_527 - .L_526)
.L_526:
        /*003c*/ 	.word	0x00000000
        /*0040*/ 	.short	0x0001
        /*0042*/ 	.short	0x0008
        /*0044*/ 	.byte	0x00, 0xf0, 0x11, 0x00


	//----- nvinfo : EIATTR_KPARAM_INFO
	.align		4
.L_527:
        /*0048*/ 	.byte	0x04, 0x17
        /*004a*/ 	.short	(.L_529 - .L_528)
.L_528:
        /*004c*/ 	.word	0x00000000
        /*0050*/ 	.short	0x0000
        /*0052*/ 	.short	0x0000
        /*0054*/ 	.byte	0x00, 0xf5, 0x21, 0x00


	//----- nvinfo : EIATTR_SPARSE_MMA_MASK
	.align		4
.L_529:
        /*0058*/ 	.byte	0x03, 0x50
        /*005a*/ 	.short	0x0000


	//----- nvinfo : EIATTR_MAXREG_COUNT
	.align		4
        /*005c*/ 	.byte	0x03, 0x1b
        /*005e*/ 	.short	0x00ff


	//----- nvinfo : EIATTR_MERCURY_ISA_VERSION
	.align		4
        /*0060*/ 	.byte	0x03, 0x5f
        /*0062*/ 	.short	0x0101


	//----- nvinfo : EIATTR_VRC_CTA_INIT_COUNT
	.align		4
        /*0064*/ 	.byte	0x02, 0x4a
	.zero		1
	.zero		1


	//----- nvinfo : EIATTR_EXIT_INSTR_OFFSETS
	.align		4
        /*0068*/ 	.byte	0x04, 0x1c
        /*006a*/ 	.short	(.L_531 - .L_530)


	//   ....[0]....
.L_530:
        /*006c*/ 	.word	0x00000080


	//   ....[1]....
        /*0070*/ 	.word	0x00000eb0


	//----- nvinfo : EIATTR_CRS_STACK_SIZE
	.align		4
.L_531:
        /*0074*/ 	.byte	0x04, 0x1e
        /*0076*/ 	.short	(.L_533 - .L_532)
.L_532:
        /*0078*/ 	.word	0x00000000


	//----- nvinfo : EIATTR_CBANK_PARAM_SIZE
	.align		4
.L_533:
        /*007c*/ 	.byte	0x03, 0x19
        /*007e*/ 	.short	0x0028


	//----- nvinfo : EIATTR_PARAM_CBANK
	.align		4
        /*0080*/ 	.byte	0x04, 0x0a
        /*0082*/ 	.short	(.L_535 - .L_534)
	.align		4
.L_534:
        /*0084*/ 	.word	index@(.nv.constant0._Z17kernelSetCoherentP7double2iddd)
        /*0088*/ 	.short	0x0380
        /*008a*/ 	.short	0x0028


	//----- nvinfo : EIATTR_SW_WAR
	.align		4
.L_535:
        /*008c*/ 	.byte	0x04, 0x36
        /*008e*/ 	.short	(.L_537 - .L_536)
.L_536:
        /*0090*/ 	.word	0x00000008
.L_537:


//--------------------- .nv.callgraph             --------------------------
	.section	.nv.callgraph,"",@"SHT_CUDA_CALLGRAPH"
	.align	4
	.sectionentsize	8
	.align		4
        /*0000*/ 	.word	0x00000000
	.align		4
        /*0004*/ 	.word	0xffffffff
	.align		4
        /*0008*/ 	.word	0x00000000
	.align		4
        /*000c*/ 	.word	0xfffffffe
	.align		4
        /*0010*/ 	.word	0x00000000
	.align		4
        /*0014*/ 	.word	0xfffffffd
	.align		4
        /*0018*/ 	.word	0x00000000
	.align		4
        /*001c*/ 	.word	0xfffffffc


//--------------------- .nv.constant4             --------------------------
	.section	.nv.constant4,"a",@progbits
	.align	8
	.align		8
.nv.constant4:
        /*0000*/ 	.dword	__cudart_i2opi_d
	.align		8
        /*0008*/ 	.dword	__cudart_sin_cos_coeffs


//--------------------- .text.kernelComputeRegisterProbabilities --------------------------
	.section	.text.kernelComputeRegisterProbabilities,"ax",@progbits
	.align	128
        .global         kernelComputeRegisterProbabilities
        .type           kernelComputeRegisterProbabilities,@function
        .size           kernelComputeRegisterProbabilities,(.L_x_453 - kernelComputeRegisterProbabilities)
        .other          kernelComputeRegisterProbabilities,@"STO_CUDA_ENTRY STV_DEFAULT"
kernelComputeRegisterProbabilities:
.text.kernelComputeRegisterProbabilities:
[----:B------:R-:W-:Y:S08]  /*0000*/  LDC R1, c[0x0][0x37c] ;  /* 0x0000df00ff017b82 */ /* 0x000ff00000000800 */
[----:B------:R-:W0:Y:S01]  /*0010*/  LDC.64 R2, c[0x0][0x398] ;  /* 0x0000e600ff027b82 */ /* 0x000e220000000a00 */
[----:B------:R-:W1:Y:S01]  /*0020*/  LDCU UR4, c[0x0][0x390] ;  /* 0x00007200ff0477ac */ /* 0x000e620008000800 */
[----:B------:R-:W2:Y:S01]  /*0030*/  LDCU.64 UR6, c[0x0][0x358] ;  /* 0x00006b00ff0677ac */ /* 0x000ea20008000a00 */
[----:B-1----:R-:W-:-:S05]  /*0040*/  MOV R27, UR4 ;  /* 0x00000004001b7c02 */ /* 0x002fca0008000f00 */
[----:B0-----:R-:W-:-:S06]  /*0050*/  IMAD.WIDE R4, R27, 0x8, R2 ;  /* 0x000000081b047825 */ /* 0x001fcc00078e0202 */
[----:B--2---:R-:W2:Y:S01]  /*0060*/  LDG.E.64 R4, desc[UR6][R4.64] ;  /* 0x0000000604047981 */ /* 0x004ea2000c1e1b00 */
[----:B------:R-:W0:Y:S01]  /*0070*/  S2UR UR4, SR_CTAID.X ;  /* 0x00000000000479c3 */ /* 0x000e220000002500 */
[----:B------:R-:W0:Y:S07]  /*0080*/  S2R R7, SR_TID.X ;  /* 0x0000000000077919 */ /* 0x000e2e0000002100 */
[----:B------:R-:W0:Y:S02]  /*0090*/  LDC R10, c[0x0][0x360] ;  /* 0x0000d800ff0a7b82 */ /* 0x000e240000000800 */
[----:B0-----:R-:W-:-:S05]  /*00a0*/  IMAD R10, R10, UR4, R7 ;  /* 0x000000040a0a7c24 */ /* 0x001fca000f8e0207 */
[----:B--2---:R-:W-:-:S04]  /*00b0*/  ISETP.GT.U32.AND P0, PT, R4, R10, PT ;  /* 0x0000000a0400720c */ /* 0x004fc80003f04070 */
[----:B------:R-:W-:-:S13]  /*00c0*/  ISETP.GT.U32.AND.EX P0, PT, R5, RZ, PT, P0 ;  /* 0x000000ff0500720c */ /* 0x000fda0003f04100 */
[----:B------:R-:W-:Y:S05]  /*00d0*/  @!P0 EXIT ;  /* 0x000000000000894d */ /* 0x000fea0003800000 */
[----:B------:R-:W0:Y:S01]  /*00e0*/  LDC R4, c[0x0][0x394] ;  /* 0x0000e500ff047b82 */ /* 0x000e220000000800 */
[----:B------:R-:W-:Y:S02]  /*00f0*/  HFMA2 R7, -RZ, RZ, 0, 0 ;  /* 0x00000000ff077431 */ /* 0x000fe400000001ff */
[----:B------:R-:W-:Y:S01]  /*0100*/  IMAD.MOV.U32 R8, RZ, RZ, 0x1 ;  /* 0x00000001ff087424 */ /* 0x000fe200078e00ff */
[----:B0-----:R-:W-:-:S13]  /*0110*/  ISETP.GE.AND P0, PT, R4, 0x1, PT ;  /* 0x000000010400780c */ /* 0x001fda0003f06270 */
[----:B------:R-:W-:Y:S05]  /*0120*/  @!P0 BRA `(.L_x_0) ;  /* 0x0000001800348947 */ /* 0x000fea0003800000 */
[C---:B------:R-:W-:Y:S01]  /*0130*/  ISETP.GE.U32.AND P0, PT, R4.reuse, 0x10, PT ;  /* 0x000000100400780c */ /* 0x040fe20003f06070 */
[----:B------:R-:W-:Y:S01]  /*0140*/  IMAD.MOV.U32 R8, RZ, RZ, 0x1 ;  /* 0x00000001ff087424 */ /* 0x000fe200078e00ff */
[----:B------:R-:W-:Y:S01]  /*0150*/  LOP3.LUT R6, R4, 0xf, RZ, 0xc0, !PT ;  /* 0x0000000f04067812 */ /* 0x000fe200078ec0ff */
[----:B------:R-:W-:Y:S01]  /*0160*/  IMAD.MOV.U32 R0, RZ, RZ, RZ ;  /* 0x000000ffff007224 */ /* 0x000fe200078e00ff */
[----:B------:R-:W-:-:S09]  /*0170*/  MOV R7, RZ ;  /* 0x000000ff00077202 */ /* 0x000fd20000000f00 */
[----:B------:R-:W-:Y:S05]  /*0180*/  @!P0 BRA `(.L_x_1) ;  /* 0x0000001000248947 */ /* 0x000fea0003800000 */
[C---:B------:R-:W-:Y:S02]  /*0190*/  ISETP.NE.AND P1, PT, R27.reuse, RZ, PT ;  /* 0x000000ff1b00720c */ /* 0x040fe40003f25270 */
[----:B------:R-:W-:-:S11]  /*01a0*/  ISETP.NE.AND P2, PT, R27, 0x1, PT ;  /* 0x000000011b00780c */ /* 0x000fd60003f45270 */
[----:B------:R-:W0:Y:S08]  /*01b0*/  @P1 LDC.64 R8, c[0x0][0x398] ;  /* 0x0000e600ff081b82 */ /* 0x000e300000000a00 */
[----:B------:R-:W1:Y:S01]  /*01c0*/  @P2 LDC.64 R12, c[0x0][0x398] ;  /* 0x0000e600ff0c2b82 */ /* 0x000e620000000a00 */
[----:B0-----:R-:W2:Y:S04]  /*01d0*/  @P1 LDG.E.64 R8, desc[UR6][R8.64] ;  /* 0x0000000608081981 */ /* 0x001ea8000c1e1b00 */
[----:B-1----:R-:W3:Y:S01]  /*01e0*/  @P2 LDG.E.64 R12, desc[UR6][R12.64+0x8] ;  /* 0x000008060c0c2981 */ /* 0x002ee2000c1e1b00 */
[----:B------:R-:W-:-:S02]  /*01f0*/  ISETP.NE.AND P3, PT, R27, 0x2, PT ;  /* 0x000000021b00780c */ /* 0x000fc40003f65270 */
[C---:B------:R-:W-:Y:S02]  /*0200*/  ISETP.NE.AND P6, PT, R27.reuse, 0x3, PT ;  /* 0x000000031b00780c */ /* 0x040fe40003fc5270 */
[----:B------:R-:W-:-:S09]  /*0210*/  ISETP.NE.AND P4, PT, R27, 0x4, PT ;  /* 0x000000041b00780c */ /* 0x000fd20003f85270 */
[----:B------:R-:W0:Y:S08]  /*0220*/  @P3 LDC.64 R16, c[0x0][0x398] ;  /* 0x0000e600ff103b82 */ /* 0x000e300000000a00 */
[----:B------:R-:W1:Y:S01]  /*0230*/  @P6 LDC.64 R14, c[0x0][0x398] ;  /* 0x0000e600ff0e6b82 */ /* 0x000e620000000a00 */
[----:B------:R-:W-:-:S07]  /*0240*/  ISETP.NE.AND P5, PT, R27, 0x5, PT ;  /* 0x000000051b00780c */ /* 0x000fce0003fa5270 */
[----:B------:R-:W4:Y:S01]  /*0250*/  @P4 LDC.64 R18, c[0x0][0x398] ;  /* 0x0000e600ff124b82 */ /* 0x000f220000000a00 */
[----:B0-----:R-:W5:Y:S07]  /*0260*/  @P3 LDG.E.64 R16, desc[UR6][R16.64+0x10] ;  /* 0x0000100610103981 */ /* 0x001f6e000c1e1b00 */
[----:B------:R-:W0:Y:S01]  /*0270*/  @P5 LDC.64 R28, c[0x0][0x398] ;  /* 0x0000e600ff1c5b82 */ /* 0x000e220000000a00 */
[----:B------:R-:W-:Y:S01]  /*0280*/  ISETP.NE.AND P0, PT, R27, 0x6, PT ;  /* 0x000000061b00780c */ /* 0x000fe20003f05270 */
[----:B------:R-:W-:Y:S01]  /*0290*/  HFMA2 R7, -RZ, RZ, 0, 0 ;  /* 0x00000000ff077431 */ /* 0x000fe200000001ff */
[----:B-1----:R-:W5:Y:S11]  /*02a0*/  @P6 LDG.E.64 R14, desc[UR6][R14.64+0x18] ;  /* 0x000018060e0e6981 */ /* 0x002f76000c1e1b00 */
[----:B------:R-:W1:Y:S01]  /*02b0*/  @P0 LDC.64 R24, c[0x0][0x398] ;  /* 0x0000e600ff180b82 */ /* 0x000e620000000a00 */
[----:B----4-:R-:W4:Y:S04]  /*02c0*/  @P4 LDG.E.64 R18, desc[UR6][R18.64+0x20] ;  /* 0x0000200612124981 */ /* 0x010f28000c1e1b00 */
[----:B-1----:R-:W4:Y:S01]  /*02d0*/  @P0 LDG.E.64 R24, desc[UR6][R24.64+0x30] ;  /* 0x0000300618180981 */ /* 0x002f22000c1e1b00 */
[----:B--2---:R-:W-:-:S04]  /*02e0*/  @P1 IMAD.WIDE.U32 R20, R8, 0x1, RZ ;  /* 0x0000000108141825 */ /* 0x004fc800078e00ff */
[----:B------:R-:W-:Y:S01]  /*02f0*/  IMAD.MOV.U32 R8, RZ, RZ, 0x1 ;  /* 0x00000001ff087424 */ /* 0x000fe200078e00ff */
[----:B------:R-:W-:Y:S01]  /*0300*/  @P1 IADD3 R7, PT, PT, R21, R9, RZ ;  /* 0x0000000915071210 */ /* 0x000fe20007ffe0ff */
[----:B------:R-:W-:Y:S01]  /*0310*/  @P1 IMAD.MOV.U32 R8, RZ, RZ, R20 ;  /* 0x000000ffff081224 */ /* 0x000fe200078e0014 */
[----:B------:R-:W-:Y:S01]  /*0320*/  ISETP.NE.AND P1, PT, R27, 0x7, PT ;  /* 0x000000071b00780c */ /* 0x000fe20003f25270 */
[----:B0-----:R-:W2:Y:S02]  /*0330*/  @P5 LDG.E.64 R20, desc[UR6][R28.64+0x28] ;  /* 0x000028061c145981 */ /* 0x001ea4000c1e1b00 */
[----:B---3--:R-:W-:-:S04]  /*0340*/  @P2 IMAD R0, R13, R8, RZ ;  /* 0x000000080d002224 */ /* 0x008fc800078e02ff */
[C---:B------:R-:W-:Y:S02]  /*0350*/  @P2 IMAD R5, R12.reuse, R7, R0 ;  /* 0x000000070c052224 */ /* 0x040fe400078e0200 */
[----:B------:R-:W-:-:S04]  /*0360*/  @P2 IMAD.WIDE.U32 R12, R12, R8, RZ ;  /* 0x000000080c0c2225 */ /* 0x000fc800078e00ff */
[----:B------:R-:W0:Y:S01]  /*0370*/  @P1 LDC.64 R22, c[0x0][0x398] ;  /* 0x0000e600ff161b82 */ /* 0x000e220000000a00 */
[----:B------:R-:W-:Y:S01]  /*0380*/  @P2 IADD3 R7, PT, PT, R13, R5, RZ ;  /* 0x000000050d072210 */ /* 0x000fe20007ffe0ff */
[----:B------:R-:W-:Y:S01]  /*0390*/  @P2 IMAD.MOV.U32 R8, RZ, RZ, R12 ;  /* 0x000000ffff082224 */ /* 0x000fe200078e000c */
[----:B------:R-:W-:-:S13]  /*03a0*/  ISETP.NE.AND P2, PT, R27, 0x8, PT ;  /* 0x000000081b00780c */ /* 0x000fda0003f45270 */
[----:B------:R-:W1:Y:S01]  /*03b0*/  @P2 LDC.64 R12, c[0x0][0x398] ;  /* 0x0000e600ff0c2b82 */ /* 0x000e620000000a00 */
[----:B0-----:R-:W3:Y:S04]  /*03c0*/  @P1 LDG.E.64 R22, desc[UR6][R22.64+0x38] ;  /* 0x0000380616161981 */ /* 0x001ee8000c1e1b00 */
[----:B-1----:R-:W3:Y:S01]  /*03d0*/  @P2 LDG.E.64 R12, desc[UR6][R12.64+0x40] ;  /* 0x000040060c0c2981 */ /* 0x002ee2000c1e1b00 */
[----:B-----5:R-:W-:-:S04]  /*03e0*/  @P3 IMAD R0, R17, R8, RZ ;  /* 0x0000000811003224 */ /* 0x020fc800078e02ff */
[C---:B------:R-:W-:Y:S02]  /*03f0*/  @P3 IMAD R5, R16.reuse, R7, R0 ;  /* 0x0000000710053224 */ /* 0x040fe400078e0200 */
[----:B------:R-:W-:-:S04]  /*0400*/  @P3 IMAD.WIDE.U32 R16, R16, R8, RZ ;  /* 0x0000000810103225 */ /* 0x000fc800078e00ff */
[----:B------:R-:W-:Y:S01]  /*0410*/  @P3 IMAD.MOV.U32 R8, RZ, RZ, R16 ;  /* 0x000000ffff083224 */ /* 0x000fe200078e0010 */
[----:B------:R-:W-:-:S03]  /*0420*/  @P3 IADD3 R7, PT, PT, R17, R5, RZ ;  /* 0x0000000511073210 */ /* 0x000fc60007ffe0ff */
[----:B------:R-:W-:-:S04]  /*0430*/  @P6 IMAD.WIDE.U32 R16, R14, R8, RZ ;  /* 0x000000080e106225 */ /* 0x000fc800078e00ff */
[----:B------:R-:W-:Y:S01]  /*0440*/  @P6 IMAD R0, R15, R8, RZ ;  /* 0x000000080f006224 */ /* 0x000fe200078e02ff */
[----:B------:R-:W-:Y:S02]  /*0450*/  @P6 MOV R8, R16 ;  /* 0x0000001000086202 */ /* 0x000fe40000000f00 */
[----:B------:R-:W-:Y:S01]  /*0460*/  ISETP.NE.AND P3, PT, R27, 0x9, PT ;  /* 0x000000091b00780c */ /* 0x000fe20003f65270 */
[----:B------:R-:W-:Y:S02]  /*0470*/  @P6 IMAD R15, R14, R7, R0 ;  /* 0x000000070e0f6224 */ /* 0x000fe400078e0200 */
[-C--:B----4-:R-:W-:Y:S02]  /*0480*/  @P4 IMAD R0, R19, R8.reuse, RZ ;  /* 0x0000000813004224 */ /* 0x090fe400078e02ff */
[----:B------:R-:W-:Y:S02]  /*0490*/  @P6 IMAD.IADD R7, R17, 0x1, R15 ;  /* 0x0000000111076824 */ /* 0x000fe400078e020f */
[----:B------:R-:W-:-:S04]  /*04a0*/  @P4 IMAD.WIDE.U32 R14, R18, R8, RZ ;  /* 0x00000008120e4225 */ /* 0x000fc800078e00ff */
[----:B------:R-:W-:Y:S01]  /*04b0*/  @P4 IMAD R19, R18, R7, R0 ;  /* 0x0000000712134224 */ /* 0x000fe200078e0200 */
[----:B------:R-:W-:-:S03]  /*04c0*/  @P4 MOV R8, R14 ;  /* 0x0000000e00084202 */ /* 0x000fc60000000f00 */
[----:B------:R-:W-:Y:S01]  /*04d0*/  @P4 IMAD.IADD R7, R15, 0x1, R19 ;  /* 0x000000010f074824 */ /* 0x000fe200078e0213 */
[C---:B------:R-:W-:Y:S01]  /*04e0*/  ISETP.NE.AND P4, PT, R27.reuse, 0xa, PT ;  /* 0x0000000a1b00780c */ /* 0x040fe20003f85270 */
[----:B------:R-:W0:Y:S01]  /*04f0*/  @P3 LDC.64 R18, c[0x0][0x398] ;  /* 0x0000e600ff123b82 */ /* 0x000e220000000a00 */
[----:B------:R-:W-:-:S11]  /*0500*/  ISETP.NE.AND P6, PT, R27, 0xc, PT ;  /* 0x0000000c1b00780c */ /* 0x000fd60003fc5270 */
[----:B------:R-:W1:Y:S02]  /*0510*/  @P4 LDC.64 R16, c[0x0][0x398] ;  /* 0x0000e600ff104b82 */ /* 0x000e640000000a00 */
[----:B-1----:R-:W4:Y:S01]  /*0520*/  @P4 LDG.E.64 R16, desc[UR6][R16.64+0x50] ;  /* 0x0000500610104981 */ /* 0x002f22000c1e1b00 */
[-C--:B--2---:R-:W-:Y:S02]  /*0530*/  @P5 IMAD R0, R21, R8.reuse, RZ ;  /* 0x0000000815005224 */ /* 0x084fe400078e02ff */
[----:B------:R-:W-:-:S04]  /*0540*/  @P5 IMAD.WIDE.U32 R14, R20, R8, RZ ;  /* 0x00000008140e5225 */ /* 0x000fc800078e00ff */
[----:B------:R-:W-:Y:S01]  /*0550*/  @P5 IMAD R21, R20, R7, R0 ;  /* 0x0000000714155224 */ /* 0x000fe200078e0200 */
[----:B------:R-:W-:-:S03]  /*0560*/  @P5 MOV R8, R14 ;  /* 0x0000000e00085202 */ /* 0x000fc60000000f00 */
[----:B------:R-:W-:Y:S01]  /*0570*/  @P5 IMAD.IADD R7, R15, 0x1, R21 ;  /* 0x000000010f075824 */ /* 0x000fe200078e0215 */
[----:B------:R-:W-:Y:S01]  /*0580*/  ISETP.NE.AND P5, PT, R27, 0xb, PT ;  /* 0x0000000b1b00780c */ /* 0x000fe20003fa5270 */
[-C--:B------:R-:W-:Y:S02]  /*0590*/  @P0 IMAD R0, R25, R8.reuse, RZ ;  /* 0x0000000819000224 */ /* 0x080fe400078e02ff */
[----:B------:R-:W-:-:S04]  /*05a0*/  @P0 IMAD.WIDE.U32 R14, R24, R8, RZ ;  /* 0x00000008180e0225 */ /* 0x000fc800078e00ff */
[----:B------:R-:W-:Y:S01]  /*05b0*/  @P0 IMAD R25, R24, R7, R0 ;  /* 0x0000000718190224 */ /* 0x000fe200078e0200 */
[----:B------:R-:W-:-:S03]  /*05c0*/  @P0 MOV R8, R14 ;  /* 0x0000000e00080202 */ /* 0x000fc60000000f00 */
[----:B------:R-:W-:Y:S02]  /*05d0*/  @P0 IMAD.IADD R7, R15, 0x1, R25 ;  /* 0x000000010f070824 */ /* 0x000fe400078e0219 */
[----:B------:R-:W1:Y:S01]  /*05e0*/  @P5 LDC.64 R28, c[0x0][0x398] ;  /* 0x0000e600ff1c5b82 */ /* 0x000e620000000a00 */
[----:B0-----:R-:W2:Y:S01]  /*05f0*/  @P3 LDG.E.64 R14, desc[UR6][R18.64+0x48] ;  /* 0x00004806120e3981 */ /* 0x001ea2000c1e1b00 */
[----:B------:R-:W-:-:S06]  /*0600*/  ISETP.NE.AND P0, PT, R27, 0xd, PT ;  /* 0x0000000d1b00780c */ /* 0x000fcc0003f05270 */
[----:B------:R-:W0:Y:S01]  /*0610*/  @P6 LDC.64 R24, c[0x0][0x398] ;  /* 0x0000e600ff186b82 */ /* 0x000e220000000a00 */
[----:B---3--:R-:W-:-:S04]  /*0620*/  @P1 IMAD R0, R23, R8, RZ ;  /* 0x0000000817001224 */ /* 0x008fc800078e02ff */
[C---:B------:R-:W-:Y:S02]  /*0630*/  @P1 IMAD R5, R22.reuse, R7, R0 ;  /* 0x0000000716051224 */ /* 0x040fe400078e0200 */
[----:B------:R-:W-:-:S04]  /*0640*/  @P1 IMAD.WIDE.U32 R22, R22, R8, RZ ;  /* 0x0000000816161225 */ /* 0x000fc800078e00ff */
[----:B------:R-:W-:Y:S01]  /*0650*/  @P1 IMAD.MOV.U32 R8, RZ, RZ, R22 ;  /* 0x000000ffff081224 */ /* 0x000fe200078e0016 */
[----:B------:R-:W-:Y:S01]  /*0660*/  @P1 IADD3 R7, PT, PT, R23, R5, RZ ;  /* 0x0000000517071210 */ /* 0x000fe20007ffe0ff */
[----:B-1----:R-:W3:Y:S01]  /*0670*/  @P5 LDG.E.64 R18, desc[UR6][R28.64+0x58] ;  /* 0x000058061c125981 */ /* 0x002ee2000c1e1b00 */
[----:B------:R-:W-:Y:S01]  /*0680*/  ISETP.NE.AND P1, PT, R27, 0xe, PT ;  /* 0x0000000e1b00780c */ /* 0x000fe20003f25270 */
[----:B------:R-:W1:Y:S01]  /*0690*/  @P0 LDC.64 R22, c[0x0][0x398] ;  /* 0x0000e600ff160b82 */ /* 0x000e620000000a00 */
[----:B------:R-:W-:-:S04]  /*06a0*/  @P2 IMAD R0, R13, R8, RZ ;  /* 0x000000080d002224 */ /* 0x000fc800078e02ff */
[C---:B------:R-:W-:Y:S01]  /*06b0*/  @P2 IMAD R5, R12.reuse, R7, R0 ;  /* 0x000000070c052224 */ /* 0x040fe200078e0200 */
[----:B0-----:R-:W5:Y:S01]  /*06c0*/  @P6 LDG.E.64 R24, desc[UR6][R24.64+0x60] ;  /* 0x0000600618186981 */ /* 0x001f62000c1e1b00 */
[----:B------:R-:W-:-:S05]  /*06d0*/  @P2 IMAD.WIDE.U32 R12, R12, R8, RZ ;  /* 0x000000080c0c2225 */ /* 0x000fca00078e00ff */
[----:B------:R-:W0:Y:S01]  /*06e0*/  @P1 LDC.64 R20, c[0x0][0x398] ;  /* 0x0000e600ff141b82 */ /* 0x000e220000000a00 */
[----:B------:R-:W-:Y:S01]  /*06f0*/  @P2 IADD3 R7, PT, PT, R13, R5, RZ ;  /* 0x000000050d072210 */ /* 0x000fe20007ffe0ff */
[----:B------:R-:W-:Y:S01]  /*0700*/  @P2 IMAD.MOV.U32 R8, RZ, RZ, R12 ;  /* 0x000000ffff082224 */ /* 0x000fe200078e000c */
[----:B------:R-:W-:Y:S01]  /*0710*/  ISETP.NE.AND P2, PT, R27, 0xf, PT ;  /* 0x0000000f1b00780c */ /* 0x000fe20003f45270 */
[----:B-1----:R-:W5:-:S12]  /*0720*/  @P0 LDG.E.64 R22, desc[UR6][R22.64+0x68] ;  /* 0x0000680616160981 */ /* 0x002f58000c1e1b00 */
[----:B------:R-:W1:Y:S01]  /*0730*/  @P2 LDC.64 R12, c[0x0][0x398] ;  /* 0x0000e600ff0c2b82 */ /* 0x000e620000000a00 */
[----:B0-----:R-:W5:Y:S04]  /*0740*/  @P1 LDG.E.64 R20, desc[UR6][R20.64+0x70] ;  /* 0x0000700614141981 */ /* 0x001f68000c1e1b00 */
[----:B-1----:R-:W5:Y:S01]  /*0750*/  @P2 LDG.E.64 R12, desc[UR6][R12.64+0x78] ;  /* 0x000078060c0c2981 */ /* 0x002f62000c1e1b00 */
[----:B--2---:R-:W-:-:S04]  /*0760*/  @P3 IMAD R0, R15, R8, RZ ;  /* 0x000000080f003224 */ /* 0x004fc800078e02ff */
[C---:B------:R-:W-:Y:S02]  /*0770*/  @P3 IMAD R5, R14.reuse, R7, R0 ;  /* 0x000000070e053224 */ /* 0x040fe400078e0200 */
[----:B------:R-:W-:-:S04]  /*0780*/  @P3 IMAD.WIDE.U32 R14, R14, R8, RZ ;  /* 0x000000080e0e3225 */ /* 0x000fc800078e00ff */
[----:B------:R-:W-:Y:S01]  /*0790*/  @P3 IMAD.MOV.U32 R8, RZ, RZ, R14 ;  /* 0x000000ffff083224 */ /* 0x000fe200078e000e */
[----:B------:R-:W-:-:S03]  /*07a0*/  @P3 IADD3 R7, PT, PT, R15, R5, RZ ;  /* 0x000000050f073210 */ /* 0x000fc60007ffe0ff */
[----:B----4-:R-:W-:-:S04]  /*07b0*/  @P4 IMAD.WIDE.U32 R14, R16, R8, RZ ;  /* 0x00000008100e4225 */ /* 0x010fc800078e00ff */
[----:B------:R-:W-:Y:S01]  /*07c0*/  @P4 IMAD R0, R17, R8, RZ ;  /* 0x0000000811004224 */ /* 0x000fe200078e02ff */
[----:B------:R-:W-:-:S03]  /*07d0*/  @P4 MOV R8, R14 ;  /* 0x0000000e00084202 */ /* 0x000fc60000000f00 */
[----:B------:R-:W-:Y:S02]  /*07e0*/  @P4 IMAD R17, R16, R7, R0 ;  /* 0x0000000710114224 */ /* 0x000fe400078e0200 */
[-C--:B---3--:R-:W-:Y:S02]  /*07f0*/  @P5 IMAD R0, R19, R8.reuse, RZ ;  /* 0x0000000813005224 */ /* 0x088fe400078e02ff */
[----:B------:R-:W-:Y:S02]  /*0800*/  @P4 IMAD.IADD R7, R15, 0x1, R17 ;  /* 0x000000010f074824 */ /* 0x000fe400078e0211 */
[----:B------:R-:W-:-:S04]  /*0810*/  @P5 IMAD.WIDE.U32 R14, R18, R8, RZ ;  /* 0x00000008120e5225 */ /* 0x000fc800078e00ff */
[----:B------:R-:W-:Y:S01]  /*0820*/  @P5 IMAD R19, R18, R7, R0 ;  /* 0x0000000712135224 */ /* 0x000fe200078e0200 */
[----:B------:R-:W-:-:S03]  /*0830*/  @P5 MOV R8, R14 ;  /* 0x0000000e00085202 */ /* 0x000fc60000000f00 */
[----:B------:R-:W-:Y:S02]  /*0840*/  @P5 IMAD.IADD R7, R15, 0x1, R19 ;  /* 0x000000010f075824 */ /* 0x000fe400078e0213 */
[----:B-----5:R-:W-:-:S04]  /*0850*/  @P6 IMAD.WIDE.U32 R14, R24, R8, RZ ;  /* 0x00000008180e6225 */ /* 0x020fc800078e00ff */
[----:B------:R-:W-:Y:S01]  /*0860*/  @P6 IMAD R0, R25, R8, RZ ;  /* 0x0000000819006224 */ /* 0x000fe200078e02ff */
[----:B------:R-:W-:-:S03]  /*0870*/  @P6 MOV R8, R14 ;  /* 0x0000000e00086202 */ /* 0x000fc60000000f00 */
[----:B------:R-:W-:-:S04]  /*0880*/  @P6 IMAD R25, R24, R7, R0 ;  /* 0x0000000718196224 */ /* 0x000fc800078e0200 */
[----:B------:R-:W-:Y:S02]  /*0890*/  @P6 IMAD.IADD R7, R15, 0x1, R25 ;  /* 0x000000010f076824 */ /* 0x000fe400078e0219 */
[----:B------:R-:W-:-:S04]  /*08a0*/  @P0 IMAD.WIDE.U32 R14, R22, R8, RZ ;  /* 0x00000008160e0225 */ /* 0x000fc800078e00ff */
[----:B------:R-:W-:Y:S01]  /*08b0*/  @P0 IMAD R0, R23, R8, RZ ;  /* 0x0000000817000224 */ /* 0x000fe200078e02ff */
[----:B------:R-:W-:-:S03]  /*08c0*/  @P0 MOV R8, R14 ;  /* 0x0000000e00080202 */ /* 0x000fc60000000f00 */
[----:B------:R-:W-:Y:S02]  /*08d0*/  @P0 IMAD R23, R22, R7, R0 ;  /* 0x0000000716170224 */ /* 0x000fe400078e0200 */
[-C--:B------:R-:W-:Y:S02]  /*08e0*/  @P1 IMAD R0, R21, R8.reuse, RZ ;  /* 0x0000000815001224 */ /* 0x080fe400078e02ff */
[----:B------:R-:W-:Y:S02]  /*08f0*/  @P0 IMAD.IADD R7, R15, 0x1, R23 ;  /* 0x000000010f070824 */ /* 0x000fe400078e0217 */
[----:B------:R-:W-:-:S04]  /*0900*/  @P1 IMAD.WIDE.U32 R14, R20, R8, RZ ;  /* 0x00000008140e1225 */ /* 0x000fc800078e00ff */
[----:B------:R-:W-:Y:S01]  /*0910*/  @P1 IMAD R21, R20, R7, R0 ;  /* 0x0000000714151224 */ /* 0x000fe200078e0200 */
[----:B------:R-:W-:Y:S02]  /*0920*/  LOP3.LUT R0, R4, 0x7ffffff0, RZ, 0xc0, !PT ;  /* 0x7ffffff004007812 */ /* 0x000fe400078ec0ff */
[----:B------:R-:W-:Y:S02]  /*0930*/  @P1 MOV R8, R14 ;  /* 0x0000000e00081202 */ /* 0x000fe40000000f00 */
[----:B------:R-:W-:Y:S01]  /*0940*/  ISETP.NE.AND P0, PT, R0, 0x10, PT ;  /* 0x000000100000780c */ /* 0x000fe20003f05270 */
[----:B------:R-:W-:Y:S02]  /*0950*/  @P1 IMAD.IADD R7, R15, 0x1, R21 ;  /* 0x000000010f071824 */ /* 0x000fe400078e0215 */
[-C--:B------:R-:W-:Y:S02]  /*0960*/  @P2 IMAD R9, R13, R8.reuse, RZ ;  /* 0x000000080d092224 */ /* 0x080fe400078e02ff */
[----:B------:R-:W-:-:S04]  /*0970*/  @P2 IMAD.WIDE.U32 R4, R12, R8, RZ ;  /* 0x000000080c042225 */ /* 0x000fc800078e00ff */
[----:B------:R-:W-:Y:S01]  /*0980*/  @P2 IMAD R9, R12, R7, R9 ;  /* 0x000000070c092224 */ /* 0x000fe200078e0209 */
[----:B------:R-:W-:-:S03]  /*0990*/  @P2 MOV R8, R4 ;  /* 0x0000000400082202 */ /* 0x000fc60000000f00 */
[----:B------:R-:W-:Y:S01]  /*09a0*/  @P2 IMAD.IADD R7, R5, 0x1, R9 ;  /* 0x0000000105072824 */ /* 0x000fe200078e0209 */
[----:B------:R-:W-:Y:S06]  /*09b0*/  @!P0 BRA `(.L_x_1) ;  /* 0x0000000800188947 */ /* 0x000fec0003800000 */
[----:B------:R-:W0:Y:S01]  /*09c0*/  LDC R27, c[0x0][0x390] ;  /* 0x0000e400ff1b7b82 */ /* 0x000e220000000800 */
[----:B------:R-:W-:-:S07]  /*09d0*/  MOV R9, 0x10 ;  /* 0x0000001000097802 */ /* 0x000fce0000000f00 */
[----:B------:R-:W1:Y:S02]  /*09e0*/  LDC.64 R2, c[0x0][0x398] ;  /* 0x0000e600ff027b82 */ /* 0x000e640000000a00 */
.L_x_2:
[C---:B0-----:R-:W-:Y:S01]  /*09f0*/  ISETP.NE.AND P2, PT, R9.reuse, R27, PT ;  /* 0x0000001b0900720c */ /* 0x041fe20003f45270 */
[C---:B------:R-:W-:Y:S02]  /*0a00*/  VIADD R12, R9.reuse, 0x1 ;  /* 0x00000001090c7836 */ /* 0x040fe40000000000 */
[----:B-1----:R-:W-:-:S03]  /*0a10*/  IMAD.WIDE.U32 R4, R9, 0x8, R2 ;  /* 0x0000000809047825 */ /* 0x002fc600078e0002 */
[----:B------:R-:W-:-:S07]  /*0a20*/  ISETP.NE.AND P1, PT, R12, R27, PT ;  /* 0x0000001b0c00720c */ /* 0x000fce0003f25270 */
[----:B------:R-:W2:Y:S06]  /*0a30*/  @P2 LDG.E.64 R14, desc[UR6][R4.64] ;  /* 0x00000006040e2981 */ /* 0x000eac000c1e1b00 */
[----:B------:R-:W3:Y:S01]  /*0a40*/  @P1 LDG.E.64 R12, desc[UR6][R4.64+0x8] ;  /* 0x00000806040c1981 */ /* 0x000ee2000c1e1b00 */
[----:B------:R-:W-:-:S04]  /*0a50*/  IADD3 R16, PT, PT, R9, 0x2, RZ ;  /* 0x0000000209107810 */ /* 0x000fc80007ffe0ff */
[----:B------:R-:W-:Y:S01]  /*0a60*/  ISETP.NE.AND P0, PT, R16, R27, PT ;  /* 0x0000001b1000720c */ /* 0x000fe20003f05270 */
[----:B------:R-:W-:-:S05]  /*0a70*/  VIADD R16, R9, 0x3 ;  /* 0x0000000309107836 */ /* 0x000fca0000000000 */
[----:B------:R-:W-:-:S07]  /*0a80*/  ISETP.NE.AND P4, PT, R16, R27, PT ;  /* 0x0000001b1000720c */ /* 0x000fce0003f85270 */
[----:B------:R-:W4:Y:S01]  /*0a90*/  @P0 LDG.E.64 R24, desc[UR6][R4.64+0x10] ;  /* 0x0000100604180981 */ /* 0x000f22000c1e1b00 */
[----:B------:R-:W-:-:S04]  /*0aa0*/  IADD3 R16, PT, PT, R9, 0x4, RZ ;  /* 0x0000000409107810 */ /* 0x000fc80007ffe0ff */
[----:B------:R-:W-:Y:S01]  /*0ab0*/  ISETP.NE.AND P6, PT, R16, R27, PT ;  /* 0x0000001b1000720c */ /* 0x000fe20003fc5270 */
[----:B------:R-:W5:Y:S01]  /*0ac0*/  @P4 LDG.E.64 R22, desc[UR6][R4.64+0x18] ;  /* 0x0000180604164981 */ /* 0x000f62000c1e1b00 */
[----:B------:R-:W-:-:S05]  /*0ad0*/  VIADD R16, R9, 0x5 ;  /* 0x0000000509107836 */ /* 0x000fca0000000000 */
[----:B------:R-:W-:Y:S02]  /*0ae0*/  ISETP.NE.AND P5, PT, R16, R27, PT ;  /* 0x0000001b1000720c */ /* 0x000fe40003fa5270 */
[----:B------:R-:W-:-:S04]  /*0af0*/  IADD3 R16, PT, PT, R9, 0x6, RZ ;  /* 0x0000000609107810 */ /* 0x000fc80007ffe0ff */
[----:B------:R-:W5:Y:S01]  /*0b00*/  @P6 LDG.E.64 R18, desc[UR6][R4.64+0x20] ;  /* 0x0000200604126981 */ /* 0x000f62000c1e1b00 */
[----:B------:R-:W-:-:S06]  /*0b10*/  ISETP.NE.AND P3, PT, R16, R27, PT ;  /* 0x0000001b1000720c */ /* 0x000fcc0003f65270 */
[----:B------:R-:W5:Y:S01]  /*0b20*/  @P5 LDG.E.64 R16, desc[UR6][R4.64+0x28] ;  /* 0x0000280604105981 */ /* 0x000f62000c1e1b00 */
[----:B------:R-:W-:Y:S02]  /*0b30*/  VIADD R26, R9, 0x7 ;  /* 0x00000007091a7836 */ /* 0x000fe40000000000 */
[-C--:B--2---:R-:W-:Y:S02]  /*0b40*/  @P2 IMAD R11, R15, R8.reuse, RZ ;  /* 0x000000080f0b2224 */ /* 0x084fe400078e02ff */
[----:B------:R-:W-:-:S04]  /*0b50*/  @P2 IMAD.WIDE.U32 R20, R14, R8, RZ ;  /* 0x000000080e142225 */ /* 0x000fc800078e00ff */
[----:B------:R-:W-:Y:S02]  /*0b60*/  @P2 IMAD R11, R14, R7, R11 ;  /* 0x000000070e0b2224 */ /* 0x000fe400078e020b */
[----:B------:R-:W-:Y:S01]  /*0b70*/  @P2 IMAD.MOV.U32 R8, RZ, RZ, R20 ;  /* 0x000000ffff082224 */ /* 0x000fe200078e0014 */
[----:B------:R-:W2:Y:S02]  /*0b80*/  @P3 LDG.E.64 R14, desc[UR6][R4.64+0x30] ;  /* 0x00003006040e3981 */ /* 0x000ea4000c1e1b00 */
[----:B------:R-:W-:Y:S01]  /*0b90*/  @P2 IADD3 R7, PT, PT, R21, R11, RZ ;  /* 0x0000000b15072210 */ /* 0x000fe20007ffe0ff */
[----:B---3--:R-:W-:Y:S01]  /*0ba0*/  @P1 IMAD R11, R13, R8, RZ ;  /* 0x000000080d0b1224 */ /* 0x008fe200078e02ff */
[----:B------:R-:W-:Y:S02]  /*0bb0*/  ISETP.NE.AND P2, PT, R26, R27, PT ;  /* 0x0000001b1a00720c */ /* 0x000fe40003f45270 */
[----:B------:R-:W-:Y:S01]  /*0bc0*/  IADD3 R26, PT, PT, R9, 0x8, RZ ;  /* 0x00000008091a7810 */ /* 0x000fe20007ffe0ff */
[----:B------:R-:W-:-:S02]  /*0bd0*/  @P1 IMAD R11, R12, R7, R11 ;  /* 0x000000070c0b1224 */ /* 0x000fc400078e020b */
[----:B------:R-:W-:-:S04]  /*0be0*/  @P1 IMAD.WIDE.U32 R12, R12, R8, RZ ;  /* 0x000000080c0c1225 */ /* 0x000fc800078e00ff */
[----:B------:R-:W-:Y:S01]  /*0bf0*/  @P1 IMAD.IADD R7, R13, 0x1, R11 ;  /* 0x000000010d071824 */ /* 0x000fe200078e020b */
[----:B------:R-:W-:Y:S02]  /*0c00*/  @P1 MOV R8, R12 ;  /* 0x0000000c00081202 */ /* 0x000fe40000000f00 */
[----:B------:R-:W-:Y:S01]  /*0c10*/  ISETP.NE.AND P1, PT, R26, R27, PT ;  /* 0x0000001b1a00720c */ /* 0x000fe20003f25270 */
[----:B------:R-:W3:-:S12]  /*0c20*/  @P2 LDG.E.64 R20, desc[UR6][R4.64+0x38] ;  /* 0x0000380604142981 */ /* 0x000ed8000c1e1b00 */
[----:B------:R-:W3:Y:S01]  /*0c30*/  @P1 LDG.E.64 R12, desc[UR6][R4.64+0x40] ;  /* 0x00004006040c1981 */ /* 0x000ee2000c1e1b00 */
[----:B----4-:R-:W-:-:S04]  /*0c40*/  @P0 IMAD R11, R25, R8, RZ ;  /* 0x00000008190b0224 */ /* 0x010fc800078e02ff */
[C---:B------:R-:W-:Y:S02]  /*0c50*/  @P0 IMAD R11, R24.reuse, R7, R11 ;  /* 0x00000007180b0224 */ /* 0x040fe400078e020b */
[----:B------:R-:W-:-:S04]  /*0c60*/  @P0 IMAD.WIDE.U32 R24, R24, R8, RZ ;  /* 0x0000000818180225 */ /* 0x000fc800078e00ff */
[----:B------:R-:W-:Y:S01]  /*0c70*/  @P0 IMAD.IADD R7, R25, 0x1, R11 ;  /* 0x0000000119070824 */ /* 0x000fe200078e020b */
[----:B------:R-:W-:Y:S01]  /*0c80*/  @P0 MOV R8, R24 ;  /* 0x0000001800080202 */ /* 0x000fe20000000f00 */
[----:B------:R-:W-:-:S04]  /*0c90*/  VIADD R24, R9, 0x9 ;  /* 0x0000000909187836 */ /* 0x000fc80000000000 */
[-C--:B-----5:R-:W-:Y:S01]  /*0ca0*/  @P4 IMAD R11, R23, R8.reuse, RZ ;  /* 0x00000008170b4224 */ /* 0x0a0fe200078e02ff */
[----:B------:R-:W-:Y:S02]  /*0cb0*/  ISETP.NE.AND P0, PT, R24, R27, PT ;  /* 0x0000001b1800720c */ /* 0x000fe40003f05270 */
[----:B------:R-:W-:Y:S01]  /*0cc0*/  IADD3 R24, PT, PT, R9, 0xa, RZ ;  /* 0x0000000a09187810 */ /* 0x000fe20007ffe0ff */
[C---:B------:R-:W-:Y:S02]  /*0cd0*/  @P4 IMAD R11, R22.reuse, R7, R11 ;  /* 0x00000007160b4224 */ /* 0x040fe400078e020b */
[----:B------:R-:W-:-:S04]  /*0ce0*/  @P4 IMAD.WIDE.U32 R22, R22, R8, RZ ;  /* 0x0000000816164225 */ /* 0x000fc800078e00ff */
[----:B------:R-:W-:Y:S01]  /*0cf0*/  @P4 IMAD.MOV.U32 R8, RZ, RZ, R22 ;  /* 0x000000ffff084224 */ /* 0x000fe200078e0016 */
[----:B------:R-:W-:-:S03]  /*0d00*/  @P4 IADD3 R7, PT, PT, R23, R11, RZ ;  /* 0x0000000b17074210 */ /* 0x000fc60007ffe0ff */
[-C--:B------:R-:W-:Y:S02]  /*0d10*/  @P6 IMAD R11, R19, R8.reuse, RZ ;  /* 0x00000008130b6224 */ /* 0x080fe400078e02ff */
[----:B------:R-:W-:-:S04]  /*0d20*/  @P6 IMAD.WIDE.U32 R22, R18, R8, RZ ;  /* 0x0000000812166225 */ /* 0x000fc800078e00ff */
[----:B------:R-:W-:Y:S02]  /*0d30*/  @P6 IMAD R11, R18, R7, R11 ;  /* 0x00000007120b6224 */ /* 0x000fe400078e020b */
[----:B------:R-:W-:Y:S01]  /*0d40*/  @P6 IMAD.MOV.U32 R8, RZ, RZ, R22 ;  /* 0x000000ffff086224 */ /* 0x000fe200078e0016 */
[----:B------:R-:W4:Y:S01]  /*0d50*/  @P0 LDG.E.64 R18, desc[UR6][R4.64+0x48] ;  /* 0x0000480604120981 */ /* 0x000f22000c1e1b00 */
[----:B------:R-:W-:Y:S02]  /*0d60*/  ISETP.NE.AND P4, PT, R24, R27, PT ;  /* 0x0000001b1800720c */ /* 0x000fe40003f85270 */
[----:B------:R-:W-:Y:S01]  /*0d70*/  @P6 IADD3 R7, PT, PT, R23, R11, RZ ;  /* 0x0000000b17076210 */ /* 0x000fe20007ffe0ff */
[-C--:B------:R-:W-:Y:S02]  /*0d80*/  @P5 IMAD R11, R17, R8.reuse, RZ ;  /* 0x00000008110b5224 */ /* 0x080fe400078e02ff */
[----:B------:R-:W-:-:S04]  /*0d90*/  @P5 IMAD.WIDE.U32 R22, R16, R8, RZ ;  /* 0x0000000810165225 */ /* 0x000fc800078e00ff */
[----:B------:R-:W-:Y:S01]  /*0da0*/  @P5 IMAD R11, R16, R7, R11 ;  /* 0x00000007100b5224 */ /* 0x000fe200078e020b */
[----:B------:R-:W-:Y:S01]  /*0db0*/  @P5 MOV R8, R22 ;  /* 0x0000001600085202 */ /* 0x000fe20000000f00 */
[----:B------:R-:W-:Y:S02]  /*0dc0*/  VIADD R16, R9, 0xb ;  /* 0x0000000b09107836 */ /* 0x000fe40000000000 */
[----:B------:R-:W-:-:S03]  /*0dd0*/  @P5 IMAD.IADD R7, R23, 0x1, R11 ;  /* 0x0000000117075824 */ /* 0x000fc600078e020b */
[----:B------:R-:W-:Y:S02]  /*0de0*/  ISETP.NE.AND P6, PT, R16, R27, PT ;  /* 0x0000001b1000720c */ /* 0x000fe40003fc5270 */
[----:B------:R-:W5:Y:S01]  /*0df0*/  @P4 LDG.E.64 R16, desc[UR6][R4.64+0x50] ;  /* 0x0000500604104981 */ /* 0x000f62000c1e1b00 */
[----:B------:R-:W-:-:S04]  /*0e00*/  IADD3 R22, PT, PT, R9, 0xc, RZ ;  /* 0x0000000c09167810 */ /* 0x000fc80007ffe0ff */
[----:B------:R-:W-:Y:S01]  /*0e10*/  ISETP.NE.AND P5, PT, R22, R27, PT ;  /* 0x0000001b1600720c */ /* 0x000fe20003fa5270 */
[----:B------:R-:W-:Y:S02]  /*0e20*/  VIADD R24, R9, 0xd ;  /* 0x0000000d09187836 */ /* 0x000fe40000000000 */
[----:B--2---:R-:W-:-:S04]  /*0e30*/  @P3 IMAD R11, R15, R8, RZ ;  /* 0x000000080f0b3224 */ /* 0x004fc800078e02ff */
[C---:B------:R-:W-:Y:S02]  /*0e40*/  @P3 IMAD R11, R14.reuse, R7, R11 ;  /* 0x000000070e0b3224 */ /* 0x040fe400078e020b */
[----:B------:R-:W-:-:S04]  /*0e50*/  @P3 IMAD.WIDE.U32 R14, R14, R8, RZ ;  /* 0x000000080e0e3225 */ /* 0x000fc800078e00ff */
[----:B------:R-:W-:Y:S01]  /*0e60*/  @P3 IMAD.IADD R7, R15, 0x1, R11 ;  /* 0x000000010f073824 */ /* 0x000fe200078e020b */
[----:B------:R-:W-:Y:S02]  /*0e70*/  @P3 MOV R8, R14 ;  /* 0x0000000e00083202 */ /* 0x000fe40000000f00 */
[----:B------:R-:W2:Y:S01]  /*0e80*/  @P6 LDG.E.64 R14, desc[UR6][R4.64+0x58] ;  /* 0x00005806040e6981 */ /* 0x000ea2000c1e1b00 */
[----:B------:R-:W-:Y:S02]  /*0e90*/  ISETP.NE.AND P3, PT, R24, R27, PT ;  /* 0x0000001b1800720c */ /* 0x000fe40003f65270 */
[-C--:B---3--:R-:W-:Y:S02]  /*0ea0*/  @P2 IMAD R11, R21, R8.reuse, RZ ;  /* 0x00000008150b2224 */ /* 0x088fe400078e02ff */
[----:B------:R-:W-:-:S04]  /*0eb0*/  @P2 IMAD.WIDE.U32 R22, R20, R8, RZ ;  /* 0x0000000814162225 */ /* 0x000fc800078e00ff */
[----:B------:R-:W-:Y:S02]  /*0ec0*/  @P2 IMAD R11, R20, R7, R11 ;  /* 0x00000007140b2224 */ /* 0x000fe400078e020b */
[----:B------:R-:W3:Y:S01]  /*0ed0*/  @P5 LDG.E.64 R20, desc[UR6][R4.64+0x60] ;  /* 0x0000600604145981 */ /* 0x000ee2000c1e1b00 */
[----:B------:R-:W-:Y:S01]  /*0ee0*/  @P2 IMAD.MOV.U32 R8, RZ, RZ, R22 ;  /* 0x000000ffff082224 */ /* 0x000fe200078e0016 */
[----:B------:R-:W-:Y:S02]  /*0ef0*/  IADD3 R22, PT, PT, R9, 0xe, RZ ;  /* 0x0000000e09167810 */ /* 0x000fe40007ffe0ff */
[----:B------:R-:W-:Y:S01]  /*0f00*/  @P2 IADD3 R7, PT, PT, R23, R11, RZ ;  /* 0x0000000b17072210 */ /* 0x000fe20007ffe0ff */
[----:B------:R-:W-:Y:S01]  /*0f10*/  @P1 IMAD R11, R13, R8, RZ ;  /* 0x000000080d0b1224 */ /* 0x000fe200078e02ff */
[----:B------:R-:W-:Y:S02]  /*0f20*/  ISETP.NE.AND P2, PT, R22, R27, PT ;  /* 0x0000001b1600720c */ /* 0x000fe40003f45270 */
[----:B------:R-:W3:Y:S01]  /*0f30*/  @P3 LDG.E.64 R22, desc[UR6][R4.64+0x68] ;  /* 0x0000680604163981 */ /* 0x000ee2000c1e1b00 */
[----:B------:R-:W-:-:S02]  /*0f40*/  @P1 IMAD R11, R12, R7, R11 ;  /* 0x000000070c0b1224 */ /* 0x000fc400078e020b */
[----:B------:R-:W-:-:S04]  /*0f50*/  @P1 IMAD.WIDE.U32 R12, R12, R8, RZ ;  /* 0x000000080c0c1225 */ /* 0x000fc800078e00ff */
[----:B------:R-:W-:Y:S01]  /*0f60*/  VIADD R24, R9, 0xf ;  /* 0x0000000f09187836 */ /* 0x000fe20000000000 */
[----:B------:R-:W-:Y:S01]  /*0f70*/  @P1 IADD3 R7, PT, PT, R13, R11, RZ ;  /* 0x0000000b0d071210 */ /* 0x000fe20007ffe0ff */
[----:B------:R-:W-:Y:S02]  /*0f80*/  @P1 IMAD.MOV.U32 R8, RZ, RZ, R12 ;  /* 0x000000ffff081224 */ /* 0x000fe400078e000c */
[----:B------:R-:W3:Y:S01]  /*0f90*/  @P2 LDG.E.64 R12, desc[UR6][R4.64+0x70] ;  /* 0x00007006040c2981 */ /* 0x000ee2000c1e1b00 */
[----:B------:R-:W-:-:S13]  /*0fa0*/  ISETP.NE.AND P1, PT, R24, R27, PT ;  /* 0x0000001b1800720c */ /* 0x000fda0003f25270 */
[----:B------:R2:W3:Y:S01]  /*0fb0*/  @P1 LDG.E.64 R24, desc[UR6][R4.64+0x78] ;  /* 0x0000780604181981 */ /* 0x0004e2000c1e1b00 */
[----:B----4-:R-:W-:-:S04]  /*0fc0*/  @P0 IMAD R11, R19, R8, RZ ;  /* 0x00000008130b0224 */ /* 0x010fc800078e02ff */
[C---:B------:R-:W-:Y:S02]  /*0fd0*/  @P0 IMAD R11, R18.reuse, R7, R11 ;  /* 0x00000007120b0224 */ /* 0x040fe400078e020b */
[----:B------:R-:W-:-:S04]  /*0fe0*/  @P0 IMAD.WIDE.U32 R18, R18, R8, RZ ;  /* 0x0000000812120225 */ /* 0x000fc800078e00ff */
[----:B------:R-:W-:Y:S01]  /*0ff0*/  @P0 IMAD.MOV.U32 R8, RZ, RZ, R18 ;  /* 0x000000ffff080224 */ /* 0x000fe200078e0012 */
[----:B------:R-:W-:-:S03]  /*1000*/  @P0 IADD3 R7, PT, PT, R19, R11, RZ ;  /* 0x0000000b13070210 */ /* 0x000fc60007ffe0ff */
[----:B-----5:R-:W-:-:S04]  /*1010*/  @P4 IMAD.WIDE.U32 R18, R16, R8, RZ ;  /* 0x0000000810124225 */ /* 0x020fc800078e00ff */
[----:B------:R-:W-:Y:S01]  /*1020*/  @P4 IMAD R11, R17, R8, RZ ;  /* 0x00000008110b4224 */ /* 0x000fe200078e02ff */
[----:B------:R-:W-:-:S03]  /*1030*/  @P4 MOV R8, R18 ;  /* 0x0000001200084202 */ /* 0x000fc60000000f00 */
[----:B------:R-:W-:-:S04]  /*1040*/  @P4 IMAD R11, R16, R7, R11 ;  /* 0x00000007100b4224 */ /* 0x000fc800078e020b */
[----:B------:R-:W-:Y:S02]  /*1050*/  @P4 IMAD.IADD R7, R19, 0x1, R11 ;  /* 0x0000000113074824 */ /* 0x000fe400078e020b */
[----:B------:R-:W-:-:S05]  /*1060*/  VIADD R9, R9, 0x10 ;  /* 0x0000001009097836 */ /* 0x000fca0000000000 */
[----:B------:R-:W-:Y:S01]  /*1070*/  ISETP.NE.AND P0, PT, R9, R0, PT ;  /* 0x000000000900720c */ /* 0x000fe20003f05270 */
[----:B--2---:R-:W-:-:S04]  /*1080*/  @P6 IMAD.WIDE.U32 R4, R14, R8, RZ ;  /* 0x000000080e046225 */ /* 0x004fc800078e00ff */
[----:B------:R-:W-:Y:S01]  /*1090*/  @P6 IMAD R11, R15, R8, RZ ;  /* 0x000000080f0b6224 */ /* 0x000fe200078e02ff */
[----:B------:R-:W-:-:S03]  /*10a0*/  @P6 MOV R8, R4 ;  /* 0x0000000400086202 */ /* 0x000fc60000000f00 */
[----:B------:R-:W-:-:S04]  /*10b0*/  @P6 IMAD R11, R14, R7, R11 ;  /* 0x000000070e0b6224 */ /* 0x000fc800078e020b */
[----:B------:R-:W-:Y:S02]  /*10c0*/  @P6 IMAD.IADD R7, R5, 0x1, R11 ;  /* 0x0000000105076824 */ /* 0x000fe400078e020b */
[----:B---3--:R-:W-:-:S04]  /*10d0*/  @P5 IMAD.WIDE.U32 R4, R20, R8, RZ ;  /* 0x0000000814045225 */ /* 0x008fc800078e00ff */
[----:B------:R-:W-:Y:S01]  /*10e0*/  @P5 IMAD R11, R21, R8, RZ ;  /* 0x00000008150b5224 */ /* 0x000fe200078e02ff */
[----:B------:R-:W-:-:S03]  /*10f0*/  @P5 MOV R8, R4 ;  /* 0x0000000400085202 */ /* 0x000fc60000000f00 */
[----:B------:R-:W-:-:S04]  /*1100*/  @P5 IMAD R11, R20, R7, R11 ;  /* 0x00000007140b5224 */ /* 0x000fc800078e020b */
[----:B------:R-:W-:Y:S02]  /*1110*/  @P5 IMAD.IADD R7, R5, 0x1, R11 ;  /* 0x0000000105075824 */ /* 0x000fe400078e020b */
[----:B------:R-:W-:-:S04]  /*1120*/  @P3 IMAD.WIDE.U32 R4, R22, R8, RZ ;  /* 0x0000000816043225 */ /* 0x000fc800078e00ff */
[----:B------:R-:W-:Y:S01]  /*1130*/  @P3 IMAD R11, R23, R8, RZ ;  /* 0x00000008170b3224 */ /* 0x000fe200078e02ff */
[----:B------:R-:W-:-:S03]  /*1140*/  @P3 MOV R8, R4 ;  /* 0x0000000400083202 */ /* 0x000fc60000000f00 */
[----:B------:R-:W-:-:S04]  /*1150*/  @P3 IMAD R11, R22, R7, R11 ;  /* 0x00000007160b3224 */ /* 0x000fc800078e020b */
[----:B------:R-:W-:Y:S02]  /*1160*/  @P3 IMAD.IADD R7, R5, 0x1, R11 ;  /* 0x0000000105073824 */ /* 0x000fe400078e020b */
[-C--:B------:R-:W-:Y:S02]  /*1170*/  @P2 IMAD R11, R13, R8.reuse, RZ ;  /* 0x000000080d0b2224 */ /* 0x080fe400078e02ff */
[----:B------:R-:W-:-:S04]  /*1180*/  @P2 IMAD.WIDE.U32 R4, R12, R8, RZ ;  /* 0x000000080c042225 */ /* 0x000fc800078e00ff */
[----:B------:R-:W-:Y:S01]  /*1190*/  @P2 IMAD R11, R12, R7, R11 ;  /* 0x000000070c0b2224 */ /* 0x000fe200078e020b */
[----:B------:R-:W-:-:S04]  /*11a0*/  @P2 MOV R8, R4 ;  /* 0x0000000400082202 */ /* 0x000fc80000000f00 */
[----:B------:R-:W-:Y:S01]  /*11b0*/  @P2 IADD3 R7, PT, PT, R5, R11, RZ ;  /* 0x0000000b05072210 */ /* 0x000fe20007ffe0ff */
[-C--:B------:R-:W-:Y:S02]  /*11c0*/  @P1 IMAD R11, R25, R8.reuse, RZ ;  /* 0x00000008190b1224 */ /* 0x080fe400078e02ff */
[----:B------:R-:W-:-:S04]  /*11d0*/  @P1 IMAD.WIDE.U32 R4, R24, R8, RZ ;  /* 0x0000000818041225 */ /* 0x000fc800078e00ff */
[----:B------:R-:W-:Y:S02]  /*11e0*/  @P1 IMAD R11, R24, R7, R11 ;  /* 0x00000007180b1224 */ /* 0x000fe400078e020b */
[----:B------:R-:W-:-:S03]  /*11f0*/  @P1 IMAD.MOV.U32 R8, RZ, RZ, R4 ;  /* 0x000000ffff081224 */ /* 0x000fc600078e0004 */
[----:B------:R-:W-:Y:S01]  /*1200*/  @P1 IADD3 R7, PT, PT, R5, R11, RZ ;  /* 0x0000000b05071210 */ /* 0x000fe20007ffe0ff */
[----:B------:R-:W-:Y:S06]  /*1210*/  @P0 BRA `(.L_x_2) ;  /* 0xfffffff400f40947 */ /* 0x000fec000383ffff */
.L_x_1:
[----:B------:R-:W-:-:S13]  /*1220*/  ISETP.NE.AND P0, PT, R6, RZ, PT ;  /* 0x000000ff0600720c */ /* 0x000fda0003f05270 */
[----:B------:R-:W-:Y:S05]  /*1230*/  @!P0 BRA `(.L_x_0) ;  /* 0x0000000400f08947 */ /* 0x000fea0003800000 */
[----:B------:R-:W0:Y:S01]  /*1240*/  LDCU UR5, c[0x0][0x394] ;  /* 0x00007280ff0577ac */ /* 0x000e220008000800 */
[----:B------:R-:W-:Y:S01]  /*1250*/  ISETP.GE.U32.AND P0, PT, R6, 0x8, PT ;  /* 0x000000080600780c */ /* 0x000fe20003f06070 */
[----:B0-----:R-:W-:-:S04]  /*1260*/  ULOP3.LUT UR4, UR5, 0x7, URZ, 0xc0, !UPT ;  /* 0x0000000705047892 */ /* 0x001fc8000f8ec0ff */
[----:B------:R-:W-:-:S08]  /*1270*/  UISETP.NE.AND UP0, UPT, UR4, URZ, UPT ;  /* 0x000000ff0400728c */ /* 0x000fd0000bf05270 */
[----:B------:R-:W-:Y:S05]  /*1280*/  @!P0 BRA `(.L_x_3) ;  /* 0x0000000400048947 */ /* 0x000fea0003800000 */
[C---:B------:R-:W-:Y:S01]  /*1290*/  ISETP.NE.AND P6, PT, R0.reuse, R27, PT ;  /* 0x0000001b0000720c */ /* 0x040fe20003fc5270 */
[----:B------:R-:W-:-:S12]  /*12a0*/  IMAD.WIDE.U32 R12, R0, 0x8, R2 ;  /* 0x00000008000c7825 */ /* 0x000fd800078e0002 */
[----:B------:R-:W2:Y:S01]  /*12b0*/  @P6 LDG.E.64 R22, desc[UR6][R12.64] ;  /* 0x000000060c166981 */ /* 0x000ea2000c1e1b00 */
[C---:B------:R-:W-:Y:S01]  /*12c0*/  VIADD R4, R0.reuse, 0x1 ;  /* 0x0000000100047836 */ /* 0x040fe20000000000 */
[----:B------:R-:W-:-:S04]  /*12d0*/  IADD3 R6, PT, PT, R0, 0x2, RZ ;  /* 0x0000000200067810 */ /* 0x000fc80007ffe0ff */
[-C--:B------:R-:W-:Y:S02]  /*12e0*/  ISETP.NE.AND P5, PT, R4, R27.reuse, PT ;  /* 0x0000001b0400720c */ /* 0x080fe40003fa5270 */
[----:B------:R-:W-:Y:S01]  /*12f0*/  ISETP.NE.AND P4, PT, R6, R27, PT ;  /* 0x0000001b0600720c */ /* 0x000fe20003f85270 */
[----:B------:R-:W-:-:S10]  /*1300*/  VIADD R6, R0, 0x3 ;  /* 0x0000000300067836 */ /* 0x000fd40000000000 */
[----:B------:R-:W3:Y:S01]  /*1310*/  @P5 LDG.E.64 R4, desc[UR6][R12.64+0x8] ;  /* 0x000008060c045981 */ /* 0x000ee2000c1e1b00 */
[----:B------:R-:W-:-:S03]  /*1320*/  ISETP.NE.AND P3, PT, R6, R27, PT ;  /* 0x0000001b0600720c */ /* 0x000fc60003f65270 */
[----:B------:R-:W4:Y:S01]  /*1330*/  @P4 LDG.E.64 R18, desc[UR6][R12.64+0x10] ;  /* 0x000010060c124981 */ /* 0x000f22000c1e1b00 */
[----:B------:R-:W-:-:S04]  /*1340*/  IADD3 R6, PT, PT, R0, 0x4, RZ ;  /* 0x0000000400067810 */ /* 0x000fc80007ffe0ff */
[----:B------:R-:W-:Y:S01]  /*1350*/  ISETP.NE.AND P2, PT, R6, R27, PT ;  /* 0x0000001b0600720c */ /* 0x000fe20003f45270 */
[----:B------:R-:W-:-:S04]  /*1360*/  VIADD R6, R0, 0x5 ;  /* 0x0000000500067836 */ /* 0x000fc80000000000 */
[----:B------:R-:W5:Y:S01]  /*1370*/  @P3 LDG.E.64 R16, desc[UR6][R12.64+0x18] ;  /* 0x000018060c103981 */ /* 0x000f62000c1e1b00 */
[----:B------:R-:W-:Y:S02]  /*1380*/  ISETP.NE.AND P1, PT, R6, R27, PT ;  /* 0x0000001b0600720c */ /* 0x000fe40003f25270 */
[----:B------:R-:W-:-:S05]  /*1390*/  IADD3 R6, PT, PT, R0, 0x6, RZ ;  /* 0x0000000600067810 */ /* 0x000fca0007ffe0ff */
[----:B------:R-:W5:Y:S01]  /*13a0*/  @P2 LDG.E.64 R14, desc[UR6][R12.64+0x20] ;  /* 0x000020060c0e2981 */ /* 0x000f62000c1e1b00 */
[----:B------:R-:W-:Y:S01]  /*13b0*/  ISETP.NE.AND P0, PT, R6, R27, PT ;  /* 0x0000001b0600720c */ /* 0x000fe20003f05270 */
[----:B------:R-:W-:-:S04]  /*13c0*/  VIADD R6, R0, 0x7 ;  /* 0x0000000700067836 */ /* 0x000fc80000000000 */
[----:B------:R-:W5:Y:S08]  /*13d0*/  @P1 LDG.E.64 R20, desc[UR6][R12.64+0x28] ;  /* 0x000028060c141981 */ /* 0x000f70000c1e1b00 */
[----:B------:R-:W5:Y:S01]  /*13e0*/  @P0 LDG.E.64 R24, desc[UR6][R12.64+0x30] ;  /* 0x000030060c180981 */ /* 0x000f62000c1e1b00 */
[----:B--2---:R-:W-:-:S04]  /*13f0*/  @P6 IMAD R9, R23, R8, RZ ;  /* 0x0000000817096224 */ /* 0x004fc800078e02ff */
[C---:B------:R-:W-:Y:S02]  /*1400*/  @P6 IMAD R9, R22.reuse, R7, R9 ;  /* 0x0000000716096224 */ /* 0x040fe400078e0209 */
[----:B------:R-:W-:-:S04]  /*1410*/  @P6 IMAD.WIDE.U32 R22, R22, R8, RZ ;  /* 0x0000000816166225 */ /* 0x000fc800078e00ff */
[----:B------:R-:W-:Y:S01]  /*1420*/  @P6 IMAD.MOV.U32 R8, RZ, RZ, R22 ;  /* 0x000000ffff086224 */ /* 0x000fe200078e0016 */
[----:B------:R-:W-:Y:S02]  /*1430*/  @P6 IADD3 R7, PT, PT, R23, R9, RZ ;  /* 0x0000000917076210 */ /* 0x000fe40007ffe0ff */
[----:B------:R-:W-:-:S13]  /*1440*/  ISETP.NE.AND P6, PT, R6, R27, PT ;  /* 0x0000001b0600720c */ /* 0x000fda0003fc5270 */
[----:B------:R-:W2:Y:S01]  /*1450*/  @P6 LDG.E.64 R22, desc[UR6][R12.64+0x38] ;  /* 0x000038060c166981 */ /* 0x000ea2000c1e1b00 */
[----:B---3--:R-:W-:-:S04]  /*1460*/  @P5 IMAD R5, R5, R8, RZ ;  /* 0x0000000805055224 */ /* 0x008fc800078e02ff */
        /* <DEDUP_REMOVED lines=8> */
[-C--:B-----5:R-:W-:Y:S02]  /*14f0*/  @P3 IMAD R6, R17, R8.reuse, RZ ;  /* 0x0000000811063224 */ /* 0x0a0fe400078e02ff */
[----:B------:R-:W-:Y:S02]  /*1500*/  @P4 IMAD.IADD R7, R5, 0x1, R19 ;  /* 0x0000000105074824 */ /* 0x000fe400078e0213 */
[----:B------:R-:W-:-:S04]  /*1510*/  @P3 IMAD.WIDE.U32 R4, R16, R8, RZ ;  /* 0x0000000810043225 */ /* 0x000fc800078e00ff */
[----:B------:R-:W-:Y:S01]  /*1520*/  @P3 IMAD R17, R16, R7, R6 ;  /* 0x0000000710113224 */ /* 0x000fe200078e0206 */
[----:B------:R-:W-:-:S03]  /*1530*/  @P3 MOV R8, R4 ;  /* 0x0000000400083202 */ /* 0x000fc60000000f00 */
        /* <DEDUP_REMOVED lines=14> */
[----:B------:R-:W-:-:S04]  /*1620*/  @P0 IMAD R25, R24, R7, R6 ;  /* 0x0000000718190224 */ /* 0x000fc800078e0206 */
[----:B------:R-:W-:Y:S01]  /*1630*/  @P0 IMAD.IADD R7, R5, 0x1, R25 ;  /* 0x0000000105070824 */ /* 0x000fe200078e0219 */
[----:B------:R-:W-:Y:S01]  /*1640*/  IADD3 R0, PT, PT, R0, 0x8, RZ ;  /* 0x0000000800007810 */ /* 0x000fe20007ffe0ff */
[-C--:B--2---:R-:W-:Y:S02]  /*1650*/  @P6 IMAD R6, R23, R8.reuse, RZ ;  /* 0x0000000817066224 */ /* 0x084fe400078e02ff */
[----:B------:R-:W-:-:S04]  /*1660*/  @P6 IMAD.WIDE.U32 R4, R22, R8, RZ ;  /* 0x0000000816046225 */ /* 0x000fc800078e00ff */
[----:B------:R-:W-:Y:S02]  /*1670*/  @P6 IMAD R23, R22, R7, R6 ;  /* 0x0000000716176224 */ /* 0x000fe400078e0206 */
[----:B------:R-:W-:-:S03]  /*1680*/  @P6 IMAD.MOV.U32 R8, RZ, RZ, R4 ;  /* 0x000000ffff086224 */ /* 0x000fc600078e0004 */
[----:B------:R-:W-:-:S07]  /*1690*/  @P6 IADD3 R7, PT, PT, R5, R23, RZ ;  /* 0x0000001705076210 */ /* 0x000fce0007ffe0ff */
.L_x_3:
[----:B------:R-:W-:Y:S05]  /*16a0*/  BRA.U !UP0, `(.L_x_0) ;  /* 0x0000000108d47547 */ /* 0x000fea000b800000 */
[----:B------:R-:W-:Y:S02]  /*16b0*/  UISETP.GE.U32.AND UP0, UPT, UR4, 0x4, UPT ;  /* 0x000000040400788c */ /* 0x000fe4000bf06070 */
[----:B------:R-:W-:-:S04]  /*16c0*/  ULOP3.LUT UR5, UR5, 0x3, URZ, 0xc0, !UPT ;  /* 0x0000000305057892 */ /* 0x000fc8000f8ec0ff */
[----:B------:R-:W-:-:S03]  /*16d0*/  UISETP.NE.AND UP1, UPT, UR5, URZ, UPT ;  /* 0x000000ff0500728c */ /* 0x000fc6000bf25270 */
[----:B------:R-:W-:Y:S08]  /*16e0*/  BRA.U !UP0, `(.L_x_4) ;  /* 0x0000000108847547 */ /* 0x000ff0000b800000 */
[C---:B------:R-:W-:Y:S01]  /*16f0*/  ISETP.NE.AND P0, PT, R0.reuse, R27, PT ;  /* 0x0000001b0000720c */ /* 0x040fe20003f05270 */
[C---:B------:R-:W-:Y:S02]  /*1700*/  VIADD R4, R0.reuse, 0x1 ;  /* 0x0000000100047836 */ /* 0x040fe40000000000 */
[----:B------:R-:W-:-:S03]  /*1710*/  IMAD.WIDE.U32 R18, R0, 0x8, R2 ;  /* 0x0000000800127825 */ /* 0x000fc600078e0002 */
[----:B------:R-:W-:Y:S02]  /*1720*/  ISETP.NE.AND P1, PT, R4, R27, PT ;  /* 0x0000001b0400720c */ /* 0x000fe40003f25270 */
[----:B------:R-:W-:-:S05]  /*1730*/  IADD3 R4, PT, PT, R0, 0x2, RZ ;  /* 0x0000000200047810 */ /* 0x000fca0007ffe0ff */
[----:B------:R-:W2:Y:S01]  /*1740*/  @P0 LDG.E.64 R2, desc[UR6][R18.64] ;  /* 0x0000000612020981 */ /* 0x000ea2000c1e1b00 */
[----:B------:R-:W-:Y:S01]  /*1750*/  ISETP.NE.AND P2, PT, R4, R27, PT ;  /* 0x0000001b0400720c */ /* 0x000fe20003f45270 */
[----:B------:R-:W-:-:S04]  /*1760*/  VIADD R6, R0, 0x3 ;  /* 0x0000000300067836 */ /* 0x000fc80000000000 */
[----:B------:R-:W3:Y:S01]  /*1770*/  @P1 LDG.E.64 R4, desc[UR6][R18.64+0x8] ;  /* 0x0000080612041981 */ /* 0x000ee2000c1e1b00 */
[----:B------:R-:W-:-:S07]  /*1780*/  ISETP.NE.AND P3, PT, R6, R27, PT ;  /* 0x0000001b0600720c */ /* 0x000fce0003f65270 */
[----:B------:R-:W4:Y:S06]  /*1790*/  @P2 LDG.E.64 R12, desc[UR6][R18.64+0x10] ;  /* 0x00001006120c2981 */ /* 0x000f2c000c1e1b00 */
[----:B------:R-:W5:Y:S01]  /*17a0*/  @P3 LDG.E.64 R14, desc[UR6][R18.64+0x18] ;  /* 0x00001806120e3981 */ /* 0x000f62000c1e1b00 */
[----:B------:R-:W-:Y:S01]  /*17b0*/  IADD3 R0, PT, PT, R0, 0x4, RZ ;  /* 0x0000000400007810 */ /* 0x000fe20007ffe0ff */
[----:B--2---:R-:W-:-:S04]  /*17c0*/  @P0 IMAD.WIDE.U32 R16, R2, R8, RZ ;  /* 0x0000000802100225 */ /* 0x004fc800078e00ff */
        /* <DEDUP_REMOVED lines=9> */
[----:B----4-:R-:W-:-:S04]  /*1860*/  @P2 IMAD.WIDE.U32 R2, R12, R8, RZ ;  /* 0x000000080c022225 */ /* 0x010fc800078e00ff */
[----:B------:R-:W-:Y:S01]  /*1870*/  @P2 IMAD R4, R13, R8, RZ ;  /* 0x000000080d042224 */ /* 0x000fe200078e02ff */
[----:B------:R-:W-:-:S03]  /*1880*/  @P2 MOV R8, R2 ;  /* 0x0000000200082202 */ /* 0x000fc60000000f00 */
[----:B------:R-:W-:Y:S02]  /*1890*/  @P2 IMAD R13, R12, R7, R4 ;  /* 0x000000070c0d2224 */ /* 0x000fe400078e0204 */
[-C--:B-----5:R-:W-:Y:S02]  /*18a0*/  @P3 IMAD R4, R15, R8.reuse, RZ ;  /* 0x000000080f043224 */ /* 0x0a0fe400078e02ff */
[----:B------:R-:W-:Y:S02]  /*18b0*/  @P2 IMAD.IADD R7, R3, 0x1, R13 ;  /* 0x0000000103072824 */ /* 0x000fe400078e020d */
[----:B------:R-:W-:-:S04]  /*18c0*/  @P3 IMAD.WIDE.U32 R2, R14, R8, RZ ;  /* 0x000000080e023225 */ /* 0x000fc800078e00ff */
[----:B------:R-:W-:Y:S02]  /*18d0*/  @P3 IMAD R15, R14, R7, R4 ;  /* 0x000000070e0f3224 */ /* 0x000fe400078e0204 */
[----:B------:R-:W-:-:S03]  /*18e0*/  @P3 IMAD.MOV.U32 R8, RZ, RZ, R2 ;  /* 0x000000ffff083224 */ /* 0x000fc600078e0002 */
[----:B------:R-:W-:-:S07]  /*18f0*/  @P3 IADD3 R7, PT, PT, R3, R15, RZ ;  /* 0x0000000f03073210 */ /* 0x000fce0007ffe0ff */
.L_x_4:
[----:B------:R-:W-:Y:S05]  /*1900*/  BRA.U !UP1, `(.L_x_0) ;  /* 0x00000001093c7547 */ /* 0x000fea000b800000 */
[----:B------:R-:W0:Y:S01]  /*1910*/  LDC R27, c[0x0][0x390] ;  /* 0x0000e400ff1b7b82 */ /* 0x000e220000000800 */
[----:B------:R-:W-:-:S05]  /*1920*/  UMOV UR4, URZ ;  /* 0x000000ff00047c82 */ /* 0x000fca0008000000 */
.L_x_5:
[----:B0-----:R-:W-:-:S13]  /*1930*/  ISETP.NE.AND P0, PT, R0, R27, PT ;  /* 0x0000001b0000720c */ /* 0x001fda0003f05270 */
[----:B------:R-:W0:Y:S02]  /*1940*/  @P0 LDC.64 R2, c[0x0][0x398] ;  /* 0x0000e600ff020b82 */ /* 0x000e240000000a00 */
[----:B0-----:R-:W-:-:S06]  /*1950*/  @P0 IMAD.WIDE.U32 R2, R0, 0x8, R2 ;  /* 0x0000000800020825 */ /* 0x001fcc00078e0002 */
[----:B------:R-:W2:Y:S01]  /*1960*/  @P0 LDG.E.64 R2, desc[UR6][R2.64] ;  /* 0x0000000602020981 */ /* 0x000ea2000c1e1b00 */
[----:B------:R-:W-:Y:S01]  /*1970*/  UIADD3 UR4, UPT, UPT, UR4, 0x1, URZ ;  /* 0x0000000104047890 */ /* 0x000fe2000fffe0ff */
[----:B------:R-:W-:-:S03]  /*1980*/  VIADD R0, R0, 0x1 ;  /* 0x0000000100007836 */ /* 0x000fc60000000000 */
[----:B------:R-:W-:Y:S01]  /*1990*/  UISETP.NE.AND UP0, UPT, UR4, UR5, UPT ;  /* 0x000000050400728c */ /* 0x000fe2000bf05270 */
[-C--:B--2---:R-:W-:Y:S02]  /*19a0*/  @P0 IMAD R6, R3, R8.reuse, RZ ;  /* 0x0000000803060224 */ /* 0x084fe400078e02ff */
[----:B------:R-:W-:-:S04]  /*19b0*/  @P0 IMAD.WIDE.U32 R4, R2, R8, RZ ;  /* 0x0000000802040225 */ /* 0x000fc800078e00ff */
[----:B------:R-:W-:Y:S02]  /*19c0*/  @P0 IMAD R9, R2, R7, R6 ;  /* 0x0000000702090224 */ /* 0x000fe400078e0206 */
[----:B------:R-:W-:-:S03]  /*19d0*/  @P0 IMAD.MOV.U32 R8, RZ, RZ, R4 ;  /* 0x000000ffff080224 */ /* 0x000fc600078e0004 */
[----:B------:R-:W-:Y:S01]  /*19e0*/  @P0 IADD3 R7, PT, PT, R5, R9, RZ ;  /* 0x0000000905070210 */ /* 0x000fe20007ffe0ff */
[----:B------:R-:W-:Y:S06]  /*19f0*/  BRA.U UP0, `(.L_x_5) ;  /* 0xfffffffd00cc7547 */ /* 0x000fec000b83ffff */
.L_x_0:
[----:B------:R-:W-:Y:S02]  /*1a00*/  ISETP.NE.U32.AND P0, PT, R8, RZ, PT ;  /* 0x000000ff0800720c */ /* 0x000fe40003f05070 */
[----:B------:R-:W-:Y:S02]  /*1a10*/  CS2R R28, SRZ ;  /* 0x00000000001c7805 */ /* 0x000fe4000001ff00 */
[----:B------:R-:W-:-:S13]  /*1a20*/  ISETP.NE.AND.EX P0, PT, R7, RZ, PT, P0 ;  /* 0x000000ff0700720c */ /* 0x000fda0003f05300 */
[----:B------:R-:W-:Y:S05]  /*1a30*/  @!P0 BRA `(.L_x_6) ;  /* 0x00000040000c8947 */ /* 0x000fea0003800000 */
[----:B------:R-:W0:Y:S02]  /*1a40*/  LDC R12, c[0x0][0x394] ;  /* 0x0000e500ff0c7b82 */ /* 0x000e240000000800 */
[----:B0-----:R-:W-:-:S13]  /*1a50*/  ISETP.GE.AND P0, PT, R12, 0x1, PT ;  /* 0x000000010c00780c */ /* 0x001fda0003f06270 */
[----:B------:R-:W-:Y:S05]  /*1a60*/  @!P0 BRA `(.L_x_7) ;  /* 0x0000003800b48947 */ /* 0x000fea0003800000 */
[----:B------:R-:W0:Y:S01]  /*1a70*/  LDC.64 R2, c[0x0][0x398] ;  /* 0x0000e600ff027b82 */ /* 0x000e220000000a00 */
[C---:B------:R-:W-:Y:S02]  /*1a80*/  LOP3.LUT R0, R12.reuse, 0x7ffffff8, RZ, 0xc0, !PT ;  /* 0x7ffffff80c007812 */ /* 0x040fe400078ec0ff */
[----:B------:R-:W-:Y:S02]  /*1a90*/  CS2R R28, SRZ ;  /* 0x00000000001c7805 */ /* 0x000fe4000001ff00 */
[C---:B------:R-:W-:Y:S01]  /*1aa0*/  IADD3 R6, PT, PT, -R27.reuse, R12, RZ ;  /* 0x0000000c1b067210 */ /* 0x040fe20007ffe1ff */
[----:B------:R-:W-:Y:S01]  /*1ab0*/  UMOV UR4, URZ ;  /* 0x000000ff00047c82 */ /* 0x000fe20008000000 */
[C---:B------:R-:W-:Y:S01]  /*1ac0*/  IADD3 R5, PT, PT, R27.reuse, 0x4, -R12 ;  /* 0x000000041b057810 */ /* 0x040fe20007ffe80c */
[----:B------:R-:W-:Y:S01]  /*1ad0*/  UMOV UR5, URZ ;  /* 0x000000ff00057c82 */ /* 0x000fe20008000000 */
[----:B------:R-:W-:Y:S02]  /*1ae0*/  LOP3.LUT R4, R12, 0x7, RZ, 0xc0, !PT ;  /* 0x000000070c047812 */ /* 0x000fe400078ec0ff */
[----:B------:R-:W-:Y:S01]  /*1af0*/  IADD3 R0, PT, PT, -R0, RZ, RZ ;  /* 0x000000ff00007210 */ /* 0x000fe20007ffe1ff */
[----:B0-----:R-:W-:Y:S01]  /*1b00*/  IMAD.WIDE.U32 R26, R27, 0x8, R2 ;  /* 0x000000081b1a7825 */ /* 0x001fe200078e0002 */
[----:B------:R-:W-:-:S03]  /*1b10*/  LOP3.LUT R3, R12, 0x3, RZ, 0xc0, !PT ;  /* 0x000000030c037812 */ /* 0x000fc600078ec0ff */
[----:B------:R-:W-:-:S07]  /*1b20*/  VIADD R2, R12, 0xfffffffc ;  /* 0xfffffffc0c027836 */ /* 0x000fce0000000000 */
.L_x_45:
[----:B0-----:R-:W0:Y:S01]  /*1b30*/  LDCU UR9, c[0x0][0x394] ;  /* 0x00007280ff0977ac */ /* 0x001e220008000800 */
[----:B------:R-:W-:Y:S01]  /*1b40*/  HFMA2 R32, -RZ, RZ, 0, 5.9604644775390625e-08 ;  /* 0x00000001ff207431 */ /* 0x000fe200000001ff */
[----:B------:R-:W-:Y:S01]  /*1b50*/  CS2R R30, SRZ ;  /* 0x00000000001e7805 */ /* 0x000fe2000001ff00 */
[----:B------:R-:W-:Y:S01]  /*1b60*/  IMAD.MOV.U32 R25, RZ, RZ, RZ ;  /* 0x000000ffff197224 */ /* 0x000fe200078e00ff */
[----:B-1----:R-:W1:Y:S01]  /*1b70*/  LDCU UR8, c[0x0][0x394] ;  /* 0x00007280ff0877ac */ /* 0x002e620008000800 */
[----:B------:R-:W-:Y:S01]  /*1b80*/  IMAD.U32 R11, RZ, RZ, UR4 ;  /* 0x00000004ff0b7e24 */ /* 0x000fe2000f8e00ff */
[----:B------:R-:W-:Y:S01]  /*1b90*/  MOV R9, UR5 ;  /* 0x0000000500097c02 */ /* 0x000fe20008000f00 */
[----:B0-----:R-:W-:Y:S01]  /*1ba0*/  UISETP.GE.U32.AND UP0, UPT, UR9, 0x8, UPT ;  /* 0x000000080900788c */ /* 0x001fe2000bf06070 */
[----:B-1----:R-:W-:-:S08]  /*1bb0*/  IMAD.U32 R17, RZ, RZ, UR8 ;  /* 0x00000008ff117e24 */ /* 0x002fd0000f8e00ff */
[----:B--2---:R-:W-:Y:S05]  /*1bc0*/  BRA.U !UP0, `(.L_x_8) ;  /* 0x0000001d08a87547 */ /* 0x004fea000b800000 */
[----:B------:R-:W-:Y:S02]  /*1bd0*/  CS2R R30, SRZ ;  /* 0x00000000001e7805 */ /* 0x000fe4000001ff00 */
[----:B------:R-:W-:Y:S01]  /*1be0*/  MOV R25, RZ ;  /* 0x000000ff00197202 */ /* 0x000fe20000000f00 */
[----:B------:R-:W-:Y:S01]  /*1bf0*/  IMAD.MOV.U32 R32, RZ, RZ, 0x1 ;  /* 0x00000001ff207424 */ /* 0x000fe200078e00ff */
[----:B------:R-:W-:Y:S01]  /*1c00*/  MOV R24, R0 ;  /* 0x0000000000187202 */ /* 0x000fe20000000f00 */
[----:B------:R-:W-:Y:S01]  /*1c10*/  IMAD.MOV.U32 R23, RZ, RZ, R5 ;  /* 0x000000ffff177224 */ /* 0x000fe200078e0005 */
[----:B------:R-:W-:Y:S01]  /*1c20*/  MOV R22, R6 ;  /* 0x0000000600167202 */ /* 0x000fe20000000f00 */
[----:B------:R-:W-:Y:S01]  /*1c30*/  IMAD.MOV.U32 R17, RZ, RZ, R2 ;  /* 0x000000ffff117224 */ /* 0x000fe200078e0002 */
[----:B------:R-:W-:Y:S01]  /*1c40*/  MOV R11, UR4 ;  /* 0x00000004000b7c02 */ /* 0x000fe20008000f00 */
[----:B------:R-:W-:-:S07]  /*1c50*/  IMAD.U32 R9, RZ, RZ, UR5 ;  /* 0x00000005ff097e24 */ /* 0x000fce000f8e00ff */
.L_x_25:
[----:B------:R-:W-:-:S13]  /*1c60*/  ISETP.NE.AND P0, PT, R23, 0x3, PT ;  /* 0x000000031700780c */ /* 0x000fda0003f05270 */
[----:B0-----:R0:W5:Y:S01]  /*1c70*/  @!P0 LDG.E.64 R20, desc[UR6][R26.64] ;  /* 0x000000061a148981 */ /* 0x001162000c1e1b00 */
[----:B------:R-:W-:Y:S01]  /*1c80*/  @!P0 MOV R13, R10 ;  /* 0x0000000a000d8202 */ /* 0x000fe20000000f00 */
[----:B------:R-:W-:Y:S01]  /*1c90*/  @!P0 IMAD.MOV.U32 R15, RZ, RZ, RZ ;  /* 0x000000ffff0f8224 */ /* 0x000fe200078e00ff */
[----:B------:R-:W-:Y:S06]  /*1ca0*/  @!P0 BRA `(.L_x_9) ;  /* 0x0000000000b88947 */ /* 0x000fec0003800000 */
[----:B------:R-:W1:Y:S01]  /*1cb0*/  LDC.64 R12, c[0x0][0x398] ;  /* 0x0000e600ff0c7b82 */ /* 0x000e620000000a00 */
[----:B------:R-:W-:-:S05]  /*1cc0*/  IADD3 R15, PT, PT, R17, 0x3, RZ ;  /* 0x00000003110f7810 */ /* 0x000fca0007ffe0ff */
[----:B-1----:R-:W-:-:S05]  /*1cd0*/  IMAD.WIDE.U32 R12, R15, 0x8, R12 ;  /* 0x000000080f0c7825 */ /* 0x002fca00078e000c */
[----:B-----5:R-:W2:Y:S02]  /*1ce0*/  LDG.E.64 R20, desc[UR6][R12.64] ;  /* 0x000000060c147981 */ /* 0x020ea4000c1e1b00 */
[----:B--2---:R-:W-:-:S04]  /*1cf0*/  LOP3.LUT R14, R9, R21, RZ, 0xfc, !PT ;  /* 0x00000015090e7212 */ /* 0x004fc800078efcff */
[----:B------:R-:W-:-:S13]  /*1d00*/  ISETP.NE.U32.AND P0, PT, R14, RZ, PT ;  /* 0x000000ff0e00720c */ /* 0x000fda0003f05070 */
[----:B------:R-:W-:Y:S05]  /*1d10*/  @P0 BRA `(.L_x_10) ;  /* 0x0000000000600947 */ /* 0x000fea0003800000 */
[----:B------:R-:W1:Y:S01]  /*1d20*/  I2F.U32.RP R9, R20 ;  /* 0x0000001400097306 */ /* 0x000e620000209000 */
[----:B------:R-:W-:-:S07]  /*1d30*/  ISETP.NE.U32.AND P2, PT, R20, RZ, PT ;  /* 0x000000ff1400720c */ /* 0x000fce0003f45070 */
[----:B-1----:R-:W1:Y:S02]  /*1d40*/  MUFU.RCP R9, R9 ;  /* 0x0000000900097308 */ /* 0x002e640000001000 */
[----:B-1----:R-:W-:Y:S02]  /*1d50*/  VIADD R12, R9, 0xffffffe ;  /* 0x0ffffffe090c7836 */ /* 0x002fe40000000000 */
[----:B------:R-:W-:-:S04]  /*1d60*/  IMAD.MOV.U32 R9, RZ, RZ, RZ ;  /* 0x000000ffff097224 */ /* 0x000fc800078e00ff */
[----:B------:R1:W2:Y:S02]  /*1d70*/  F2I.FTZ.U32.TRUNC.NTZ R13, R12 ;  /* 0x0000000c000d7305 */ /* 0x0002a4000021f000 */
[----:B-1----:R-:W-:Y:S01]  /*1d80*/  IMAD.MOV.U32 R12, RZ, RZ, RZ ;  /* 0x000000ffff0c7224 */ /* 0x002fe200078e00ff */
[----:B--2---:R-:W-:-:S05]  /*1d90*/  IADD3 R15, PT, PT, RZ, -R13, RZ ;  /* 0x8000000dff0f7210 */ /* 0x004fca0007ffe0ff */
[----:B------:R-:W-:-:S04]  /*1da0*/  IMAD R15, R15, R20, RZ ;  /* 0x000000140f0f7224 */ /* 0x000fc800078e02ff */
[----:B------:R-:W-:-:S04]  /*1db0*/  IMAD.HI.U32 R14, R13, R15, R12 ;  /* 0x0000000f0d0e7227 */ /* 0x000fc800078e000c */
[----:B------:R-:W-:Y:S02]  /*1dc0*/  HFMA2 R15, -RZ, RZ, 0, 0 ;  /* 0x00000000ff0f7431 */ /* 0x000fe400000001ff */
[----:B------:R-:W-:-:S05]  /*1dd0*/  IMAD.HI.U32 R14, R14, R11, RZ ;  /* 0x0000000b0e0e7227 */ /* 0x000fca00078e00ff */
[----:B------:R-:W-:-:S05]  /*1de0*/  IADD3 R13, PT, PT, -R14, RZ, RZ ;  /* 0x000000ff0e0d7210 */ /* 0x000fca0007ffe1ff */
[----:B------:R-:W-:-:S05]  /*1df0*/  IMAD R13, R20, R13, R11 ;  /* 0x0000000d140d7224 */ /* 0x000fca00078e020b */
[----:B------:R-:W-:-:S13]  /*1e00*/  ISETP.GE.U32.AND P0, PT, R13, R20, PT ;  /* 0x000000140d00720c */ /* 0x000fda0003f06070 */
[----:B------:R-:W-:Y:S01]  /*1e10*/  @P0 IMAD.IADD R13, R13, 0x1, -R20 ;  /* 0x000000010d0d0824 */ /* 0x000fe200078e0a14 */
[----:B------:R-:W-:-:S04]  /*1e20*/  @P0 IADD3 R14, PT, PT, R14, 0x1, RZ ;  /* 0x000000010e0e0810 */ /* 0x000fc80007ffe0ff */
[----:B------:R-:W-:-:S13]  /*1e30*/  ISETP.GE.U32.AND P1, PT, R13, R20, PT ;  /* 0x000000140d00720c */ /* 0x000fda0003f26070 */
[----:B------:R-:W-:Y:S01]  /*1e40*/  @P1 VIADD R14, R14, 0x1 ;  /* 0x000000010e0e1836 */ /* 0x000fe20000000000 */
[----:B------:R-:W-:-:S04]  /*1e50*/  @!P2 LOP3.LUT R14, RZ, R20, RZ, 0x33, !PT ;  /* 0x00000014ff0ea212 */ /* 0x000fc800078e33ff */
[----:B------:R-:W-:-:S05]  /*1e60*/  IADD3 R13, PT, PT, -R14, RZ, RZ ;  /* 0x000000ff0e0d7210 */ /* 0x000fca0007ffe1ff */
[----:B------:R-:W-:Y:S02]  /*1e70*/  IMAD R13, R20, R13, R11 ;  /* 0x0000000d140d7224 */ /* 0x000fe400078e020b */
[----:B------:R-:W-:Y:S01]  /*1e80*/  IMAD.MOV.U32 R11, RZ, RZ, R14 ;  /* 0x000000ffff0b7224 */ /* 0x000fe200078e000e */
[----:B------:R-:W-:Y:S06]  /*1e90*/  BRA `(.L_x_9) ;  /* 0x00000000003c7947 */ /* 0x000fec0003800000 */
.L_x_10:
[----:B------:R-:W-:Y:S01]  /*1ea0*/  MOV R18, R20 ;  /* 0x0000001400127202 */ /* 0x000fe20000000f00 */
[----:B------:R-:W-:Y:S01]  /*1eb0*/  IMAD.MOV.U32 R19, RZ, RZ, R21 ;  /* 0x000000ffff137224 */ /* 0x000fe200078e0015 */
[----:B------:R-:W-:-:S07]  /*1ec0*/  MOV R12, 0x1ee0 ;  /* 0x00001ee0000c7802 */ /* 0x000fce0000000f00 */
[----:B0-----:R-:W-:Y:S05]  /*1ed0*/  CALL.REL.NOINC `($__internal_0_$__cuda_sm20_div_u64) ;  /* 0x0000003800f87944 */ /* 0x001fea0003c00000 */
[----:B------:R-:W-:Y:S01]  /*1ee0*/  IADD3 R19, P0, PT, RZ, -R13, RZ ;  /* 0x8000000dff137210 */ /* 0x000fe20007f1e0ff */
[----:B------:R-:W-:Y:S02]  /*1ef0*/  IMAD.MOV.U32 R14, RZ, RZ, R11 ;  /* 0x000000ffff0e7224 */ /* 0x000fe400078e000b */
[----:B------:R-:W-:Y:S01]  /*1f00*/  IMAD.MOV.U32 R11, RZ, RZ, R13 ;  /* 0x000000ffff0b7224 */ /* 0x000fe200078e000d */
[----:B------:R-:W-:-:S05]  /*1f10*/  IADD3.X R15, PT, PT, RZ, ~R16, RZ, P0, !PT ;  /* 0x80000010ff0f7210 */ /* 0x000fca00007fe4ff */
[----:B------:R-:W-:Y:S01]  /*1f20*/  IMAD R12, R15, R20, RZ ;  /* 0x000000140f0c7224 */ /* 0x000fe200078e02ff */
[----:B------:R-:W-:-:S03]  /*1f30*/  MOV R15, R9 ;  /* 0x00000009000f7202 */ /* 0x000fc60000000f00 */
[-C--:B------:R-:W-:Y:S02]  /*1f40*/  IMAD R9, R21, R19.reuse, R12 ;  /* 0x0000001315097224 */ /* 0x080fe400078e020c */
[----:B------:R-:W-:-:S04]  /*1f50*/  IMAD.WIDE.U32 R14, R20, R19, R14 ;  /* 0x00000013140e7225 */ /* 0x000fc800078e000e */
[----:B------:R-:W-:Y:S01]  /*1f60*/  IMAD.IADD R15, R15, 0x1, R9 ;  /* 0x000000010f0f7824 */ /* 0x000fe200078e0209 */
[----:B------:R-:W-:Y:S02]  /*1f70*/  MOV R13, R14 ;  /* 0x0000000e000d7202 */ /* 0x000fe40000000f00 */
[----:B------:R-:W-:-:S07]  /*1f80*/  MOV R9, R16 ;  /* 0x0000001000097202 */ /* 0x000fce0000000f00 */
.L_x_9:
[----:B------:R-:W-:-:S13]  /*1f90*/  ISETP.NE.AND P0, PT, R23, 0x2, PT ;  /* 0x000000021700780c */ /* 0x000fda0003f05270 */
[----:B------:R1:W5:Y:S01]  /*1fa0*/  @!P0 LDG.E.64 R18, desc[UR6][R26.64] ;  /* 0x000000061a128981 */ /* 0x000362000c1e1b00 */
[----:B------:R-:W-:Y:S01]  /*1fb0*/  MOV R39, R25 ;  /* 0x0000001900277202 */ /* 0x000fe20000000f00 */
[----:B------:R-:W-:Y:S02]  /*1fc0*/  IMAD.MOV.U32 R38, RZ, RZ, R30 ;  /* 0x000000ffff267224 */ /* 0x000fe400078e001e */
[-C--:B-----5:R-:W-:Y:S02]  /*1fd0*/  IMAD R14, R21, R32.reuse, RZ ;  /* 0x00000020150e7224 */ /* 0x0a0fe400078e02ff */
[----:B------:R-:W-:Y:S01]  /*1fe0*/  IMAD R12, R15, R32, RZ ;  /* 0x000000200f0c7224 */ /* 0x000fe200078e02ff */
[----:B------:R-:W-:Y:S01]  /*1ff0*/  @!P0 MOV R15, RZ ;  /* 0x000000ff000f8202 */ /* 0x000fe20000000f00 */
[----:B------:R-:W-:-:S04]  /*2000*/  IMAD.WIDE.U32 R38, R32, R13, R38 ;  /* 0x0000000d20267225 */ /* 0x000fc800078e0026 */
[----:B------:R-:W-:Y:S02]  /*2010*/  IMAD R25, R31, R20, R14 ;  /* 0x000000141f197224 */ /* 0x000fe400078e020e */
[----:B------:R-:W-:-:S04]  /*2020*/  IMAD.WIDE.U32 R32, R20, R32, RZ ;  /* 0x0000002014207225 */ /* 0x000fc800078e00ff */
[----:B------:R-:W-:Y:S01]  /*2030*/  IMAD R21, R31, R13, R12 ;  /* 0x0000000d1f157224 */ /* 0x000fe200078e020c */
[----:B------:R-:W-:Y:S01]  /*2040*/  IADD3 R25, PT, PT, R33, R25, RZ ;  /* 0x0000001921197210 */ /* 0x000fe20007ffe0ff */
[----:B------:R-:W-:Y:S02]  /*2050*/  @!P0 IMAD.MOV.U32 R13, RZ, RZ, R10 ;  /* 0x000000ffff0d8224 */ /* 0x000fe400078e000a */
[----:B------:R-:W-:Y:S01]  /*2060*/  IMAD.IADD R31, R39, 0x1, R21 ;  /* 0x00000001271f7824 */ /* 0x000fe200078e0215 */
[----:B-1----:R-:W-:Y:S06]  /*2070*/  @!P0 BRA `(.L_x_11) ;  /* 0x0000000000b08947 */ /* 0x002fec0003800000 */
[----:B------:R-:W1:Y:S01]  /*2080*/  LDC.64 R12, c[0x0][0x398] ;  /* 0x0000e600ff0c7b82 */ /* 0x000e620000000a00 */
[----:B------:R-:W-:-:S04]  /*2090*/  VIADD R15, R17, 0x2 ;  /* 0x00000002110f7836 */ /* 0x000fc80000000000 */
[----:B-1----:R-:W-:-:S05]  /*20a0*/  IMAD.WIDE.U32 R12, R15, 0x8, R12 ;  /* 0x000000080f0c7825 */ /* 0x002fca00078e000c */
[----:B------:R-:W2:Y:S02]  /*20b0*/  LDG.E.64 R18, desc[UR6][R12.64] ;  /* 0x000000060c127981 */ /* 0x000ea4000c1e1b00 */
[----:B--2---:R-:W-:-:S04]  /*20c0*/  LOP3.LUT R14, R9, R19, RZ, 0xfc, !PT ;  /* 0x00000013090e7212 */ /* 0x004fc800078efcff */
[----:B------:R-:W-:-:S13]  /*20d0*/  ISETP.NE.U32.AND P0, PT, R14, RZ, PT ;  /* 0x000000ff0e00720c */ /* 0x000fda0003f05070 */
[----:B------:R-:W-:Y:S05]  /*20e0*/  @P0 BRA `(.L_x_12) ;  /* 0x0000000000600947 */ /* 0x000fea0003800000 */
[----:B------:R-:W1:Y:S01]  /*20f0*/  I2F.U32.RP R9, R18 ;  /* 0x0000001200097306 */ /* 0x000e620000209000 */
[----:B------:R-:W-:-:S07]  /*2100*/  ISETP.NE.U32.AND P2, PT, R18, RZ, PT ;  /* 0x000000ff1200720c */ /* 0x000fce0003f45070 */
[----:B-1----:R-:W1:Y:S02]  /*2110*/  MUFU.RCP R9, R9 ;  /* 0x0000000900097308 */ /* 0x002e640000001000 */
[----:B-1----:R-:W-:Y:S01]  /*2120*/  IADD3 R12, PT, PT, R9, 0xffffffe, RZ ;  /* 0x0ffffffe090c7810 */ /* 0x002fe20007ffe0ff */
[----:B------:R-:W-:-:S05]  /*2130*/  IMAD.MOV.U32 R9, RZ, RZ, RZ ;  /* 0x000000ffff097224 */ /* 0x000fca00078e00ff */
        /* <DEDUP_REMOVED lines=10> */
[----:B------:R-:W-:Y:S01]  /*21e0*/  @P0 IADD3 R13, PT, PT, R13, -R18, RZ ;  /* 0x800000120d0d0210 */ /* 0x000fe20007ffe0ff */
[----:B------:R-:W-:-:S03]  /*21f0*/  @P0 VIADD R14, R14, 0x1 ;  /* 0x000000010e0e0836 */ /* 0x000fc60000000000 */
[----:B------:R-:W-:-:S13]  /*2200*/  ISETP.GE.U32.AND P1, PT, R13, R18, PT ;  /* 0x000000120d00720c */ /* 0x000fda0003f26070 */
[----:B------:R-:W-:Y:S02]  /*2210*/  @P1 IADD3 R14, PT, PT, R14, 0x1, RZ ;  /* 0x000000010e0e1810 */ /* 0x000fe40007ffe0ff */
[----:B------:R-:W-:-:S04]  /*2220*/  @!P2 LOP3.LUT R14, RZ, R18, RZ, 0x33, !PT ;  /* 0x00000012ff0ea212 */ /* 0x000fc800078e33ff */
[----:B------:R-:W-:-:S05]  /*2230*/  IADD3 R13, PT, PT, -R14, RZ, RZ ;  /* 0x000000ff0e0d7210 */ /* 0x000fca0007ffe1ff */
[----:B------:R-:W-:Y:S01]  /*2240*/  IMAD R13, R18, R13, R11 ;  /* 0x0000000d120d7224 */ /* 0x000fe200078e020b */
[----:B------:R-:W-:Y:S01]  /*2250*/  MOV R11, R14 ;  /* 0x0000000e000b7202 */ /* 0x000fe20000000f00 */
[----:B------:R-:W-:Y:S06]  /*2260*/  BRA `(.L_x_11) ;  /* 0x0000000000347947 */ /* 0x000fec0003800000 */
.L_x_12:
[----:B------:R-:W-:-:S07]  /*2270*/  MOV R12, 0x2290 ;  /* 0x00002290000c7802 */ /* 0x000fce0000000f00 */
[----:B0-----:R-:W-:Y:S05]  /*2280*/  CALL.REL.NOINC `($__internal_0_$__cuda_sm20_div_u64) ;  /* 0x00000038000c7944 */ /* 0x001fea0003c00000 */
[----:B------:R-:W-:Y:S02]  /*2290*/  IADD3 R21, P0, PT, RZ, -R13, RZ ;  /* 0x8000000dff157210 */ /* 0x000fe40007f1e0ff */
[----:B------:R-:W-:Y:S01]  /*22a0*/  MOV R14, R11 ;  /* 0x0000000b000e7202 */ /* 0x000fe20000000f00 */
[----:B------:R-:W-:Y:S02]  /*22b0*/  IMAD.MOV.U32 R11, RZ, RZ, R13 ;  /* 0x000000ffff0b7224 */ /* 0x000fe400078e000d */
[----:B------:R-:W-:-:S04]  /*22c0*/  IMAD.X R15, RZ, RZ, ~R16, P0 ;  /* 0x000000ffff0f7224 */ /* 0x000fc800000e0e10 */
[----:B------:R-:W-:Y:S01]  /*22d0*/  IMAD R12, R15, R18, RZ ;  /* 0x000000120f0c7224 */ /* 0x000fe200078e02ff */
[----:B------:R-:W-:-:S03]  /*22e0*/  MOV R15, R9 ;  /* 0x00000009000f7202 */ /* 0x000fc60000000f00 */
[-C--:B------:R-:W-:Y:S02]  /*22f0*/  IMAD R9, R19, R21.reuse, R12 ;  /* 0x0000001513097224 */ /* 0x080fe400078e020c */
[----:B------:R-:W-:-:S05]  /*2300*/  IMAD.WIDE.U32 R14, R18, R21, R14 ;  /* 0x00000015120e7225 */ /* 0x000fca00078e000e */
[----:B------:R-:W-:Y:S01]  /*2310*/  IADD3 R15, PT, PT, R15, R9, RZ ;  /* 0x000000090f0f7210 */ /* 0x000fe20007ffe0ff */
[----:B------:R-:W-:Y:S01]  /*2320*/  IMAD.MOV.U32 R9, RZ, RZ, R16 ;  /* 0x000000ffff097224 */ /* 0x000fe200078e0010 */
[----:B------:R-:W-:-:S07]  /*2330*/  MOV R13, R14 ;  /* 0x0000000e000d7202 */ /* 0x000fce0000000f00 */
.L_x_11:
[----:B------:R-:W-:-:S13]  /*2340*/  ISETP.NE.AND P0, PT, R23, 0x1, PT ;  /* 0x000000011700780c */ /* 0x000fda0003f05270 */
[----:B------:R1:W5:Y:S01]  /*2350*/  @!P0 LDG.E.64 R20, desc[UR6][R26.64] ;  /* 0x000000061a148981 */ /* 0x000362000c1e1b00 */
[----:B------:R-:W-:Y:S01]  /*2360*/  MOV R30, R38 ;  /* 0x00000026001e7202 */ /* 0x000fe20000000f00 */
[-C--:B------:R-:W-:Y:S02]  /*2370*/  IMAD R12, R15, R32.reuse, RZ ;  /* 0x000000200f0c7224 */ /* 0x080fe400078e02ff */
[-C--:B------:R-:W-:Y:S02]  /*2380*/  IMAD R19, R19, R32.reuse, RZ ;  /* 0x0000002013137224 */ /* 0x080fe400078e02ff */
[----:B------:R-:W-:-:S04]  /*2390*/  IMAD.WIDE.U32 R38, R13, R32, R30 ;  /* 0x000000200d267225 */ /* 0x000fc800078e001e */
[----:B------:R-:W-:Y:S01]  /*23a0*/  IMAD R31, R13, R25, R12 ;  /* 0x000000190d1f7224 */ /* 0x000fe200078e020c */
[----:B------:R-:W-:Y:S01]  /*23b0*/  @!P0 MOV R13, R10 ;  /* 0x0000000a000d8202 */ /* 0x000fe20000000f00 */
[----:B------:R-:W-:-:S03]  /*23c0*/  IMAD.WIDE.U32 R32, R18, R32, RZ ;  /* 0x0000002012207225 */ /* 0x000fc600078e00ff */
[----:B------:R-:W-:Y:S01]  /*23d0*/  IADD3 R31, PT, PT, R39, R31, RZ ;  /* 0x0000001f271f7210 */ /* 0x000fe20007ffe0ff */
[----:B------:R-:W-:Y:S02]  /*23e0*/  IMAD R25, R18, R25, R19 ;  /* 0x0000001912197224 */ /* 0x000fe400078e0213 */
[----:B------:R-:W-:-:S03]  /*23f0*/  @!P0 IMAD.MOV.U32 R15, RZ, RZ, RZ ;  /* 0x000000ffff0f8224 */ /* 0x000fc600078e00ff */
[----:B------:R-:W-:Y:S01]  /*2400*/  IADD3 R25, PT, PT, R33, R25, RZ ;  /* 0x0000001921197210 */ /* 0x000fe20007ffe0ff */
[----:B-1----:R-:W-:Y:S06]  /*2410*/  @!P0 BRA `(.L_x_13) ;  /* 0x0000000000b88947 */ /* 0x002fec0003800000 */
[----:B------:R-:W1:Y:S01]  /*2420*/  LDC.64 R12, c[0x0][0x398] ;  /* 0x0000e600ff0c7b82 */ /* 0x000e620000000a00 */
[----:B------:R-:W-:-:S04]  /*2430*/  VIADD R15, R17, 0x1 ;  /* 0x00000001110f7836 */ /* 0x000fc80000000000 */
        /* <DEDUP_REMOVED lines=29> */
.L_x_14:
[----:B------:R-:W-:Y:S01]  /*2610*/  IMAD.MOV.U32 R18, RZ, RZ, R20 ;  /* 0x000000ffff127224 */ /* 0x000fe200078e0014 */
[----:B------:R-:W-:Y:S02]  /*2620*/  MOV R19, R21 ;  /* 0x0000001500137202 */ /* 0x000fe40000000f00 */
[----:B------:R-:W-:-:S07]  /*2630*/  MOV R12, 0x2650 ;  /* 0x00002650000c7802 */ /* 0x000fce0000000f00 */
[----:B0-----:R-:W-:Y:S05]  /*2640*/  CALL.REL.NOINC `($__internal_0_$__cuda_sm20_div_u64) ;  /* 0x00000034001c7944 */ /* 0x001fea0003c00000 */
[-C--:B------:R-:W-:Y:S01]  /*2650*/  IADD3 R19, P0, PT, RZ, -R13.reuse, RZ ;  /* 0x8000000dff137210 */ /* 0x080fe20007f1e0ff */
[----:B------:R-:W-:Y:S01]  /*2660*/  IMAD.MOV.U32 R14, RZ, RZ, R11 ;  /* 0x000000ffff0e7224 */ /* 0x000fe200078e000b */
[----:B------:R-:W-:Y:S02]  /*2670*/  MOV R11, R13 ;  /* 0x0000000d000b7202 */ /* 0x000fe40000000f00 */
[----:B------:R-:W-:-:S05]  /*2680*/  IADD3.X R15, PT, PT, RZ, ~R16, RZ, P0, !PT ;  /* 0x80000010ff0f7210 */ /* 0x000fca00007fe4ff */
[----:B------:R-:W-:Y:S01]  /*2690*/  IMAD R12, R15, R20, RZ ;  /* 0x000000140f0c7224 */ /* 0x000fe200078e02ff */
[----:B------:R-:W-:-:S03]  /*26a0*/  MOV R15, R9 ;  /* 0x00000009000f7202 */ /* 0x000fc60000000f00 */
[-C--:B------:R-:W-:Y:S02]  /*26b0*/  IMAD R9, R21, R19.reuse, R12 ;  /* 0x0000001315097224 */ /* 0x080fe400078e020c */
[----:B------:R-:W-:-:S04]  /*26c0*/  IMAD.WIDE.U32 R14, R20, R19, R14 ;  /* 0x00000013140e7225 */ /* 0x000fc800078e000e */
[----:B------:R-:W-:Y:S01]  /*26d0*/  IMAD.MOV.U32 R13, RZ, RZ, R14 ;  /* 0x000000ffff0d7224 */ /* 0x000fe200078e000e */
[----:B------:R-:W-:Y:S02]  /*26e0*/  IADD3 R15, PT, PT, R15, R9, RZ ;  /* 0x000000090f0f7210 */ /* 0x000fe40007ffe0ff */
[----:B------:R-:W-:-:S07]  /*26f0*/  MOV R9, R16 ;  /* 0x0000001000097202 */ /* 0x000fce0000000f00 */
.L_x_13:
[----:B------:R-:W-:-:S13]  /*2700*/  ISETP.NE.AND P0, PT, R23, RZ, PT ;  /* 0x000000ff1700720c */ /* 0x000fda0003f05270 */
[----:B------:R1:W5:Y:S01]  /*2710*/  @!P0 LDG.E.64 R18, desc[UR6][R26.64] ;  /* 0x000000061a128981 */ /* 0x000362000c1e1b00 */
[----:B------:R-:W-:Y:S02]  /*2720*/  IMAD.MOV.U32 R30, RZ, RZ, R38 ;  /* 0x000000ffff1e7224 */ /* 0x000fe400078e0026 */
[-C--:B------:R-:W-:Y:S01]  /*2730*/  IMAD R12, R15, R32.reuse, RZ ;  /* 0x000000200f0c7224 */ /* 0x080fe200078e02ff */
[----:B------:R-:W-:Y:S01]  /*2740*/  @!P0 MOV R15, RZ ;  /* 0x000000ff000f8202 */ /* 0x000fe20000000f00 */
[-C--:B-----5:R-:W-:Y:S02]  /*2750*/  IMAD R21, R21, R32.reuse, RZ ;  /* 0x0000002015157224 */ /* 0x0a0fe400078e02ff */
[----:B------:R-:W-:-:S04]  /*2760*/  IMAD.WIDE.U32 R38, R13, R32, R30 ;  /* 0x000000200d267225 */ /* 0x000fc800078e001e */
[----:B------:R-:W-:Y:S01]  /*2770*/  IMAD R31, R13, R25, R12 ;  /* 0x000000190d1f7224 */ /* 0x000fe200078e020c */
[----:B------:R-:W-:Y:S01]  /*2780*/  @!P0 MOV R13, R10 ;  /* 0x0000000a000d8202 */ /* 0x000fe20000000f00 */
[----:B------:R-:W-:-:S04]  /*2790*/  IMAD.WIDE.U32 R32, R20, R32, RZ ;  /* 0x0000002014207225 */ /* 0x000fc800078e00ff */
[----:B------:R-:W-:Y:S02]  /*27a0*/  IMAD R25, R20, R25, R21 ;  /* 0x0000001914197224 */ /* 0x000fe400078e0215 */
[----:B------:R-:W-:-:S03]  /*27b0*/  IMAD.IADD R31, R39, 0x1, R31 ;  /* 0x00000001271f7824 */ /* 0x000fc600078e021f */
[----:B------:R-:W-:Y:S01]  /*27c0*/  IADD3 R25, PT, PT, R33, R25, RZ ;  /* 0x0000001921197210 */ /* 0x000fe20007ffe0ff */
[----:B-1----:R-:W-:Y:S06]  /*27d0*/  @!P0 BRA `(.L_x_15) ;  /* 0x0000000000ac8947 */ /* 0x002fec0003800000 */
[----:B------:R-:W1:Y:S02]  /*27e0*/  LDC.64 R18, c[0x0][0x398] ;  /* 0x0000e600ff127b82 */ /* 0x000e640000000a00 */
[----:B-1----:R-:W-:-:S06]  /*27f0*/  IMAD.WIDE.U32 R18, R17, 0x8, R18 ;  /* 0x0000000811127825 */ /* 0x002fcc00078e0012 */
[----:B------:R-:W2:Y:S02]  /*2800*/  LDG.E.64 R18, desc[UR6][R18.64] ;  /* 0x0000000612127981 */ /* 0x000ea4000c1e1b00 */
[----:B--2---:R-:W-:-:S04]  /*2810*/  LOP3.LUT R12, R9, R19, RZ, 0xfc, !PT ;  /* 0x00000013090c7212 */ /* 0x004fc800078efcff */
[----:B------:R-:W-:-:S13]  /*2820*/  ISETP.NE.U32.AND P0, PT, R12, RZ, PT ;  /* 0x000000ff0c00720c */ /* 0x000fda0003f05070 */
[----:B------:R-:W-:Y:S05]  /*2830*/  @P0 BRA `(.L_x_16) ;  /* 0x0000000000600947 */ /* 0x000fea0003800000 */
[----:B------:R-:W1:Y:S01]  /*2840*/  I2F.U32.RP R9, R18 ;  /* 0x0000001200097306 */ /* 0x000e620000209000 */
[----:B------:R-:W-:-:S07]  /*2850*/  ISETP.NE.U32.AND P2, PT, R18, RZ, PT ;  /* 0x000000ff1200720c */ /* 0x000fce0003f45070 */
[----:B-1----:R-:W1:Y:S02]  /*2860*/  MUFU.RCP R9, R9 ;  /* 0x0000000900097308 */ /* 0x002e640000001000 */
[----:B-1----:R-:W-:Y:S02]  /*2870*/  IADD3 R12, PT, PT, R9, 0xffffffe, RZ ;  /* 0x0ffffffe090c7810 */ /* 0x002fe40007ffe0ff */
[----:B------:R-:W-:-:S04]  /*2880*/  MOV R9, RZ ;  /* 0x000000ff00097202 */ /* 0x000fc80000000f00 */
[----:B------:R1:W2:Y:S02]  /*2890*/  F2I.FTZ.U32.TRUNC.NTZ R13, R12 ;  /* 0x0000000c000d7305 */ /* 0x0002a4000021f000 */
[----:B-1----:R-:W-:Y:S02]  /*28a0*/  HFMA2 R12, -RZ, RZ, 0, 0 ;  /* 0x00000000ff0c7431 */ /* 0x002fe400000001ff */
[----:B--2---:R-:W-:-:S04]  /*28b0*/  IMAD.MOV R15, RZ, RZ, -R13 ;  /* 0x000000ffff0f7224 */ /* 0x004fc800078e0a0d */
        /* <DEDUP_REMOVED lines=10> */
[----:B------:R-:W-:Y:S02]  /*2960*/  @P1 IADD3 R14, PT, PT, R14, 0x1, RZ ;  /* 0x000000010e0e1810 */ /* 0x000fe40007ffe0ff */
[----:B------:R-:W-:-:S05]  /*2970*/  @!P2 LOP3.LUT R14, RZ, R18, RZ, 0x33, !PT ;  /* 0x00000012ff0ea212 */ /* 0x000fca00078e33ff */
[----:B------:R-:W-:-:S04]  /*2980*/  IMAD.MOV R13, RZ, RZ, -R14 ;  /* 0x000000ffff0d7224 */ /* 0x000fc800078e0a0e */
[----:B------:R-:W-:Y:S02]  /*2990*/  IMAD R13, R18, R13, R11 ;  /* 0x0000000d120d7224 */ /* 0x000fe400078e020b */
[----:B------:R-:W-:Y:S01]  /*29a0*/  IMAD.MOV.U32 R11, RZ, RZ, R14 ;  /* 0x000000ffff0b7224 */ /* 0x000fe200078e000e */
[----:B------:R-:W-:Y:S06]  /*29b0*/  BRA `(.L_x_15) ;  /* 0x0000000000347947 */ /* 0x000fec0003800000 */
.L_x_16:
[----:B------:R-:W-:-:S07]  /*29c0*/  MOV R12, 0x29e0 ;  /* 0x000029e0000c7802 */ /* 0x000fce0000000f00 */
[----:B0-----:R-:W-:Y:S05]  /*29d0*/  CALL.REL.NOINC `($__internal_0_$__cuda_sm20_div_u64) ;  /* 0x0000003000387944 */ /* 0x001fea0003c00000 */
[----:B------:R-:W-:Y:S02]  /*29e0*/  IADD3 R21, P0, PT, RZ, -R13, RZ ;  /* 0x8000000dff157210 */ /* 0x000fe40007f1e0ff */
[----:B------:R-:W-:Y:S02]  /*29f0*/  MOV R14, R11 ;  /* 0x0000000b000e7202 */ /* 0x000fe40000000f00 */
[----:B------:R-:W-:Y:S02]  /*2a00*/  IADD3.X R15, PT, PT, RZ, ~R16, RZ, P0, !PT ;  /* 0x80000010ff0f7210 */ /* 0x000fe400007fe4ff */
[----:B------:R-:W-:-:S03]  /*2a10*/  MOV R11, R13 ;  /* 0x0000000d000b7202 */ /* 0x000fc60000000f00 */
[----:B------:R-:W-:Y:S02]  /*2a20*/  IMAD R12, R15, R18, RZ ;  /* 0x000000120f0c7224 */ /* 0x000fe400078e02ff */
[----:B------:R-:W-:Y:S02]  /*2a30*/  IMAD.MOV.U32 R15, RZ, RZ, R9 ;  /* 0x000000ffff0f7224 */ /* 0x000fe400078e0009 */
[-C--:B------:R-:W-:Y:S02]  /*2a40*/  IMAD R9, R19, R21.reuse, R12 ;  /* 0x0000001513097224 */ /* 0x080fe400078e020c */
[----:B------:R-:W-:-:S04]  /*2a50*/  IMAD.WIDE.U32 R14, R18, R21, R14 ;  /* 0x00000015120e7225 */ /* 0x000fc800078e000e */
[----:B------:R-:W-:Y:S01]  /*2a60*/  IMAD.IADD R15, R15, 0x1, R9 ;  /* 0x000000010f0f7824 */ /* 0x000fe200078e0209 */
[----:B------:R-:W-:Y:S02]  /*2a70*/  MOV R13, R14 ;  /* 0x0000000e000d7202 */ /* 0x000fe40000000f00 */
[----:B------:R-:W-:-:S07]  /*2a80*/  MOV R9, R16 ;  /* 0x0000001000097202 */ /* 0x000fce0000000f00 */
.L_x_15:
[----:B------:R-:W-:-:S13]  /*2a90*/  ISETP.NE.AND P0, PT, R23, -0x1, PT ;  /* 0xffffffff1700780c */ /* 0x000fda0003f05270 */
[----:B------:R1:W5:Y:S01]  /*2aa0*/  @!P0 LDG.E.64 R20, desc[UR6][R26.64] ;  /* 0x000000061a148981 */ /* 0x000362000c1e1b00 */
[----:B------:R-:W-:Y:S01]  /*2ab0*/  MOV R30, R38 ;  /* 0x00000026001e7202 */ /* 0x000fe20000000f00 */
[-C--:B------:R-:W-:Y:S01]  /*2ac0*/  IMAD R12, R15, R32.reuse, RZ ;  /* 0x000000200f0c7224 */ /* 0x080fe200078e02ff */
[----:B------:R-:W-:Y:S01]  /*2ad0*/  @!P0 MOV R15, RZ ;  /* 0x000000ff000f8202 */ /* 0x000fe20000000f00 */
[-C--:B------:R-:W-:Y:S02]  /*2ae0*/  IMAD R19, R19, R32.reuse, RZ ;  /* 0x0000002013137224 */ /* 0x080fe400078e02ff */
[----:B------:R-:W-:-:S04]  /*2af0*/  IMAD.WIDE.U32 R38, R13, R32, R30 ;  /* 0x000000200d267225 */ /* 0x000fc800078e001e */
[----:B------:R-:W-:Y:S02]  /*2b00*/  IMAD R31, R13, R25, R12 ;  /* 0x000000190d1f7224 */ /* 0x000fe400078e020c */
[----:B------:R-:W-:-:S03]  /*2b10*/  IMAD.WIDE.U32 R32, R18, R32, RZ ;  /* 0x0000002012207225 */ /* 0x000fc600078e00ff */
[----:B------:R-:W-:Y:S01]  /*2b20*/  IADD3 R31, PT, PT, R39, R31, RZ ;  /* 0x0000001f271f7210 */ /* 0x000fe20007ffe0ff */
[----:B------:R-:W-:Y:S02]  /*2b30*/  IMAD R25, R18, R25, R19 ;  /* 0x0000001912197224 */ /* 0x000fe400078e0213 */
[----:B------:R-:W-:Y:S02]  /*2b40*/  @!P0 IMAD.MOV.U32 R13, RZ, RZ, R10 ;  /* 0x000000ffff0d8224 */ /* 0x000fe400078e000a */
[----:B------:R-:W-:Y:S01]  /*2b50*/  IMAD.IADD R25, R33, 0x1, R25 ;  /* 0x0000000121197824 */ /* 0x000fe200078e0219 */
[----:B-1----:R-:W-:Y:S06]  /*2b60*/  @!P0 BRA `(.L_x_17) ;  /* 0x0000000000b88947 */ /* 0x002fec0003800000 */
[----:B------:R-:W1:Y:S01]  /*2b70*/  LDC.64 R12, c[0x0][0x398] ;  /* 0x0000e600ff0c7b82 */ /* 0x000e620000000a00 */
[----:B------:R-:W-:-:S05]  /*2b80*/  IADD3 R15, PT, PT, R17, -0x1, RZ ;  /* 0xffffffff110f7810 */ /* 0x000fca0007ffe0ff */
        /* <DEDUP_REMOVED lines=29> */
.L_x_18:
[----:B------:R-:W-:Y:S02]  /*2d60*/  MOV R18, R20 ;  /* 0x0000001400127202 */ /* 0x000fe40000000f00 */
[----:B------:R-:W-:Y:S02]  /*2d70*/  MOV R19, R21 ;  /* 0x0000001500137202 */ /* 0x000fe40000000f00 */
        /* <DEDUP_REMOVED lines=13> */
.L_x_17:
[----:B------:R-:W-:-:S13]  /*2e50*/  ISETP.NE.AND P0, PT, R23, -0x2, PT ;  /* 0xfffffffe1700780c */ /* 0x000fda0003f05270 */
[----:B------:R1:W5:Y:S01]  /*2e60*/  @!P0 LDG.E.64 R18, desc[UR6][R26.64] ;  /* 0x000000061a128981 */ /* 0x000362000c1e1b00 */
[----:B------:R-:W-:Y:S01]  /*2e70*/  MOV R30, R38 ;  /* 0x00000026001e7202 */ /* 0x000fe20000000f00 */
[-C--:B------:R-:W-:Y:S02]  /*2e80*/  IMAD R12, R15, R32.reuse, RZ ;  /* 0x000000200f0c7224 */ /* 0x080fe400078e02ff */
[-C--:B-----5:R-:W-:Y:S02]  /*2e90*/  IMAD R21, R21, R32.reuse, RZ ;  /* 0x0000002015157224 */ /* 0x0a0fe400078e02ff */
        /* <DEDUP_REMOVED lines=40> */
.L_x_20:
        /* <DEDUP_REMOVED lines=13> */
.L_x_19:
[----:B------:R-:W-:-:S13]  /*31f0*/  ISETP.NE.AND P0, PT, R23, -0x3, PT ;  /* 0xfffffffd1700780c */ /* 0x000fda0003f05270 */
        /* <DEDUP_REMOVED lines=44> */
.L_x_22:
        /* <DEDUP_REMOVED lines=15> */
.L_x_21:
[----:B------:R-:W-:-:S13]  /*35b0*/  ISETP.NE.AND P0, PT, R22, 0x8, PT ;  /* 0x000000081600780c */ /* 0x000fda0003f05270 */
[----:B------:R1:W5:Y:S01]  /*35c0*/  @!P0 LDG.E.64 R18, desc[UR6][R26.64] ;  /* 0x000000061a128981 */ /* 0x000362000c1e1b00 */
[----:B------:R-:W-:Y:S01]  /*35d0*/  IMAD.MOV.U32 R30, RZ, RZ, R38 ;  /* 0x000000ffff1e7224 */ /* 0x000fe200078e0026 */
[----:B------:R-:W-:Y:S01]  /*35e0*/  @!P0 MOV R35, R10 ;  /* 0x0000000a00238202 */ /* 0x000fe20000000f00 */
[-C--:B-----5:R-:W-:Y:S02]  /*35f0*/  IMAD R21, R21, R32.reuse, RZ ;  /* 0x0000002015157224 */ /* 0x0a0fe400078e02ff */
[-C--:B------:R-:W-:Y:S01]  /*3600*/  IMAD R12, R15, R32.reuse, RZ ;  /* 0x000000200f0c7224 */ /* 0x080fe200078e02ff */
[----:B------:R-:W-:Y:S01]  /*3610*/  @!P0 MOV R15, RZ ;  /* 0x000000ff000f8202 */ /* 0x000fe20000000f00 */
[----:B------:R-:W-:-:S04]  /*3620*/  IMAD.WIDE.U32 R30, R13, R32, R30 ;  /* 0x000000200d1e7225 */ /* 0x000fc800078e001e */
[----:B------:R-:W-:-:S04]  /*3630*/  IMAD.WIDE.U32 R32, R20, R32, RZ ;  /* 0x0000002014207225 */ /* 0x000fc800078e00ff */
[-C--:B------:R-:W-:Y:S02]  /*3640*/  IMAD R21, R20, R25.reuse, R21 ;  /* 0x0000001914157224 */ /* 0x080fe400078e0215 */
[----:B------:R-:W-:-:S03]  /*3650*/  IMAD R13, R13, R25, R12 ;  /* 0x000000190d0d7224 */ /* 0x000fc600078e020c */
[----:B------:R-:W-:Y:S01]  /*3660*/  IADD3 R21, PT, PT, R33, R21, RZ ;  /* 0x0000001521157210 */ /* 0x000fe20007ffe0ff */
[----:B------:R-:W-:Y:S01]  /*3670*/  IMAD.IADD R25, R31, 0x1, R13 ;  /* 0x000000011f197824 */ /* 0x000fe200078e020d */
[----:B-1----:R-:W-:Y:S06]  /*3680*/  @!P0 BRA `(.L_x_23) ;  /* 0x0000000000b08947 */ /* 0x002fec0003800000 */
[----:B------:R-:W1:Y:S01]  /*3690*/  LDC.64 R12, c[0x0][0x398] ;  /* 0x0000e600ff0c7b82 */ /* 0x000e620000000a00 */
[----:B------:R-:W-:-:S05]  /*36a0*/  IADD3 R15, PT, PT, R17, -0x4, RZ ;  /* 0xfffffffc110f7810 */ /* 0x000fca0007ffe0ff */
        /* <DEDUP_REMOVED lines=8> */
[----:B-1----:R-:W-:Y:S01]  /*3730*/  VIADD R12, R9, 0xffffffe ;  /* 0x0ffffffe090c7836 */ /* 0x002fe20000000000 */
[----:B------:R-:W-:-:S05]  /*3740*/  MOV R9, RZ ;  /* 0x000000ff00097202 */ /* 0x000fca0000000f00 */
[----:B------:R1:W2:Y:S02]  /*3750*/  F2I.FTZ.U32.TRUNC.NTZ R13, R12 ;  /* 0x0000000c000d7305 */ /* 0x0002a4000021f000 */
[----:B-1----:R-:W-:Y:S01]  /*3760*/  HFMA2 R12, -RZ, RZ, 0, 0 ;  /* 0x00000000ff0c7431 */ /* 0x002fe200000001ff */
[----:B--2---:R-:W-:-:S05]  /*3770*/  IADD3 R15, PT, PT, RZ, -R13, RZ ;  /* 0x8000000dff0f7210 */ /* 0x004fca0007ffe0ff */
[----:B------:R-:W-:-:S04]  /*3780*/  IMAD R15, R15, R18, RZ ;  /* 0x000000120f0f7224 */ /* 0x000fc800078e02ff */
[----:B------:R-:W-:-:S04]  /*3790*/  IMAD.HI.U32 R14, R13, R15, R12 ;  /* 0x0000000f0d0e7227 */ /* 0x000fc800078e000c */
[----:B------:R-:W-:Y:S02]  /*37a0*/  IMAD.MOV.U32 R15, RZ, RZ, RZ ;  /* 0x000000ffff0f7224 */ /* 0x000fe400078e00ff */
[----:B------:R-:W-:-:S04]  /*37b0*/  IMAD.HI.U32 R14, R14, R11, RZ ;  /* 0x0000000b0e0e7227 */ /* 0x000fc800078e00ff */
[----:B------:R-:W-:-:S04]  /*37c0*/  IMAD.MOV R13, RZ, RZ, -R14 ;  /* 0x000000ffff0d7224 */ /* 0x000fc800078e0a0e */
[----:B------:R-:W-:-:S05]  /*37d0*/  IMAD R13, R18, R13, R11 ;  /* 0x0000000d120d7224 */ /* 0x000fca00078e020b */
[----:B------:R-:W-:-:S13]  /*37e0*/  ISETP.GE.U32.AND P0, PT, R13, R18, PT ;  /* 0x000000120d00720c */ /* 0x000fda0003f06070 */
[-C--:B------:R-:W-:Y:S02]  /*37f0*/  @P0 IADD3 R13, PT, PT, R13, -R18.reuse, RZ ;  /* 0x800000120d0d0210 */ /* 0x080fe40007ffe0ff */
[----:B------:R-:W-:Y:S02]  /*3800*/  @P0 IADD3 R14, PT, PT, R14, 0x1, RZ ;  /* 0x000000010e0e0810 */ /* 0x000fe40007ffe0ff */
[----:B------:R-:W-:-:S13]  /*3810*/  ISETP.GE.U32.AND P1, PT, R13, R18, PT ;  /* 0x000000120d00720c */ /* 0x000fda0003f26070 */
[----:B------:R-:W-:Y:S01]  /*3820*/  @P1 VIADD R14, R14, 0x1 ;  /* 0x000000010e0e1836 */ /* 0x000fe20000000000 */
[----:B------:R-:W-:-:S04]  /*3830*/  @!P2 LOP3.LUT R14, RZ, R18, RZ, 0x33, !PT ;  /* 0x00000012ff0ea212 */ /* 0x000fc800078e33ff */
[----:B------:R-:W-:-:S05]  /*3840*/  IADD3 R35, PT, PT, -R14, RZ, RZ ;  /* 0x000000ff0e237210 */ /* 0x000fca0007ffe1ff */
[----:B------:R-:W-:Y:S01]  /*3850*/  IMAD R35, R18, R35, R11 ;  /* 0x0000002312237224 */ /* 0x000fe200078e020b */
[----:B------:R-:W-:Y:S01]  /*3860*/  MOV R11, R14 ;  /* 0x0000000e000b7202 */ /* 0x000fe20000000f00 */
[----:B------:R-:W-:Y:S06]  /*3870*/  BRA `(.L_x_23) ;  /* 0x0000000000347947 */ /* 0x000fec0003800000 */
.L_x_24:
        /* <DEDUP_REMOVED lines=13> */
.L_x_23:
[----:B------:R-:W-:Y:S01]  /*3950*/  IADD3 R24, PT, PT, R24, 0x8, RZ ;  /* 0x0000000818187810 */ /* 0x000fe20007ffe0ff */
[-C--:B------:R-:W-:Y:S01]  /*3960*/  IMAD R19, R19, R32.reuse, RZ ;  /* 0x0000002013137224 */ /* 0x080fe200078e02ff */
[----:B------:R-:W-:Y:S01]  /*3970*/  MOV R13, R25 ;  /* 0x00000019000d7202 */ /* 0x000fe20000000f00 */
[----:B------:R-:W-:Y:S01]  /*3980*/  IMAD.MOV.U32 R12, RZ, RZ, R30 ;  /* 0x000000ffff0c7224 */ /* 0x000fe200078e001e */
[----:B------:R-:W-:Y:S01]  /*3990*/  ISETP.NE.AND P0, PT, R24, RZ, PT ;  /* 0x000000ff1800720c */ /* 0x000fe20003f05270 */
[-C--:B------:R-:W-:Y:S01]  /*39a0*/  IMAD R14, R15, R32.reuse, RZ ;  /* 0x000000200f0e7224 */ /* 0x080fe200078e02ff */
[----:B------:R-:W-:Y:S01]  /*39b0*/  IADD3 R22, PT, PT, R22, -0x8, RZ ;  /* 0xfffffff816167810 */ /* 0x000fe20007ffe0ff */
[----:B------:R-:W-:Y:S01]  /*39c0*/  IMAD R19, R18, R21, R19 ;  /* 0x0000001512137224 */ /* 0x000fe200078e0213 */
[----:B------:R-:W-:Y:S01]  /*39d0*/  IADD3 R23, PT, PT, R23, 0x8, RZ ;  /* 0x0000000817177810 */ /* 0x000fe20007ffe0ff */
[----:B------:R-:W-:-:S04]  /*39e0*/  IMAD.WIDE.U32 R12, R35, R32, R12 ;  /* 0x00000020230c7225 */ /* 0x000fc800078e000c */
[----:B------:R-:W-:Y:S01]  /*39f0*/  IMAD R21, R35, R21, R14 ;  /* 0x0000001523157224 */ /* 0x000fe200078e020e */
[----:B------:R-:W-:Y:S01]  /*3a00*/  MOV R30, R12 ;  /* 0x0000000c001e7202 */ /* 0x000fe20000000f00 */
[----:B------:R-:W-:-:S03]  /*3a10*/  IMAD.WIDE.U32 R32, R18, R32, RZ ;  /* 0x0000002012207225 */ /* 0x000fc600078e00ff */
[----:B------:R-:W-:Y:S01]  /*3a20*/  IADD3 R25, PT, PT, R13, R21, RZ ;  /* 0x000000150d197210 */ /* 0x000fe20007ffe0ff */
[----:B------:R-:W-:Y:S02]  /*3a30*/  IMAD.IADD R31, R33, 0x1, R19 ;  /* 0x00000001211f7824 */ /* 0x000fe400078e0213 */
[----:B------:R-:W-:Y:S01]  /*3a40*/  VIADD R17, R17, 0xfffffff8 ;  /* 0xfffffff811117836 */ /* 0x000fe20000000000 */
[----:B------:R-:W-:Y:S06]  /*3a50*/  @P0 BRA `(.L_x_25) ;  /* 0xffffffe000800947 */ /* 0x000fec000383ffff */
[----:B------:R-:W-:-:S07]  /*3a60*/  VIADD R17, R17, 0x4 ;  /* 0x0000000411117836 */ /* 0x000fce0000000000 */
.L_x_8:
[----:B------:R-:W-:-:S13]  /*3a70*/  ISETP.NE.AND P0, PT, R4, RZ, PT ;  /* 0x000000ff0400720c */ /* 0x000fda0003f05270 */
[----:B------:R-:W-:Y:S05]  /*3a80*/  @!P0 BRA `(.L_x_26) ;  /* 0x0000001800788947 */ /* 0x000fea0003800000 */
[----:B------:R-:W-:-:S04]  /*3a90*/  IADD3 R12, PT, PT, R4, -0x1, RZ ;  /* 0xffffffff040c7810 */ /* 0x000fc80007ffe0ff */
[----:B------:R-:W-:-:S13]  /*3aa0*/  ISETP.GE.U32.AND P0, PT, R12, 0x3, PT ;  /* 0x000000030c00780c */ /* 0x000fda0003f06070 */
[----:B------:R-:W-:Y:S05]  /*3ab0*/  @!P0 BRA `(.L_x_27) ;  /* 0x0000000c00c88947 */ /* 0x000fea0003800000 */
[----:B------:R-:W1:Y:S01]  /*3ac0*/  LDCU UR8, c[0x0][0x390] ;  /* 0x00007200ff0877ac */ /* 0x000e620008000800 */
[----:B------:R-:W-:-:S04]  /*3ad0*/  IADD3 R13, PT, PT, R17, -0x1, RZ ;  /* 0xffffffff110d7810 */ /* 0x000fc80007ffe0ff */
[----:B-1----:R-:W-:-:S13]  /*3ae0*/  ISETP.NE.AND P0, PT, R13, UR8, PT ;  /* 0x000000080d007c0c */ /* 0x002fda000bf05270 */
[----:B------:R-:W-:Y:S05]  /*3af0*/  @P0 BRA `(.L_x_28) ;  /* 0x0000000000100947 */ /* 0x000fea0003800000 */
[----:B------:R1:W5:Y:S01]  /*3b00*/  LDG.E.64 R20, desc[UR6][R26.64] ;  /* 0x000000061a147981 */ /* 0x000362000c1e1b00 */
[----:B------:R-:W-:Y:S02]  /*3b10*/  HFMA2 R15, -RZ, RZ, 0, 0 ;  /* 0x00000000ff0f7431 */ /* 0x000fe400000001ff */
[----:B------:R-:W-:Y:S01]  /*3b20*/  IMAD.MOV.U32 R13, RZ, RZ, R10 ;  /* 0x000000ffff0d7224 */ /* 0x000fe200078e000a */
[----:B------:R-:W-:Y:S06]  /*3b30*/  BRA `(.L_x_29) ;  /* 0x0000000000b47947 */ /* 0x000fec0003800000 */
.L_x_28:
        /* <DEDUP_REMOVED lines=10> */
[----:B------:R-:W-:-:S05]  /*3be0*/  HFMA2 R9, -RZ, RZ, 0, 0 ;  /* 0x00000000ff097431 */ /* 0x000fca00000001ff */
[----:B------:R1:W2:Y:S02]  /*3bf0*/  F2I.FTZ.U32.TRUNC.NTZ R13, R12 ;  /* 0x0000000c000d7305 */ /* 0x0002a4000021f000 */
[----:B-1----:R-:W-:Y:S01]  /*3c00*/  MOV R12, RZ ;  /* 0x000000ff000c7202 */ /* 0x002fe20000000f00 */
[----:B--2---:R-:W-:-:S04]  /*3c10*/  IMAD.MOV R15, RZ, RZ, -R13 ;  /* 0x000000ffff0f7224 */ /* 0x004fc800078e0a0d */
[----:B------:R-:W-:-:S04]  /*3c20*/  IMAD R15, R15, R20, RZ ;  /* 0x000000140f0f7224 */ /* 0x000fc800078e02ff */
[----:B------:R-:W-:Y:S01]  /*3c30*/  IMAD.HI.U32 R14, R13, R15, R12 ;  /* 0x0000000f0d0e7227 */ /* 0x000fe200078e000c */
[----:B------:R-:W-:-:S05]  /*3c40*/  MOV R15, RZ ;  /* 0x000000ff000f7202 */ /* 0x000fca0000000f00 */
        /* <DEDUP_REMOVED lines=13> */
.L_x_30:
        /* <DEDUP_REMOVED lines=15> */
.L_x_29:
[----:B------:R-:W2:Y:S01]  /*3e10*/  LDCU UR8, c[0x0][0x390] ;  /* 0x00007200ff0877ac */ /* 0x000ea20008000800 */
[----:B------:R-:W-:-:S04]  /*3e20*/  IADD3 R33, PT, PT, R17, -0x2, RZ ;  /* 0xfffffffe11217810 */ /* 0x000fc80007ffe0ff */
[----:B--2---:R-:W-:-:S13]  /*3e30*/  ISETP.NE.AND P0, PT, R33, UR8, PT ;  /* 0x0000000821007c0c */ /* 0x004fda000bf05270 */
[----:B------:R2:W5:Y:S01]  /*3e40*/  @!P0 LDG.E.64 R18, desc[UR6][R26.64] ;  /* 0x000000061a128981 */ /* 0x000562000c1e1b00 */
[----:B------:R-:W-:Y:S01]  /*3e50*/  MOV R24, R30 ;  /* 0x0000001e00187202 */ /* 0x000fe20000000f00 */
[-C--:B------:R-:W-:Y:S02]  /*3e60*/  IMAD R12, R15, R32.reuse, RZ ;  /* 0x000000200f0c7224 */ /* 0x080fe400078e02ff */
[-C--:B-----5:R-:W-:Y:S02]  /*3e70*/  IMAD R21, R21, R32.reuse, RZ ;  /* 0x0000002015157224 */ /* 0x0a0fe400078e02ff */
[----:B------:R-:W-:-:S04]  /*3e80*/  IMAD.WIDE.U32 R38, R13, R32, R24 ;  /* 0x000000200d267225 */ /* 0x000fc800078e0018 */
[-C--:B------:R-:W-:Y:S01]  /*3e90*/  IMAD R25, R13, R31.reuse, R12 ;  /* 0x0000001f0d197224 */ /* 0x080fe200078e020c */
[----:B------:R-:W-:Y:S01]  /*3ea0*/  @!P0 MOV R13, R10 ;  /* 0x0000000a000d8202 */ /* 0x000fe20000000f00 */
[C---:B------:R-:W-:Y:S02]  /*3eb0*/  IMAD R21, R20.reuse, R31, R21 ;  /* 0x0000001f14157224 */ /* 0x040fe400078e0215 */
[----:B------:R-:W-:-:S04]  /*3ec0*/  IMAD.WIDE.U32 R30, R20, R32, RZ ;  /* 0x00000020141e7225 */ /* 0x000fc800078e00ff */
[----:B------:R-:W-:Y:S01]  /*3ed0*/  IMAD.IADD R25, R39, 0x1, R25 ;  /* 0x0000000127197824 */ /* 0x000fe200078e0219 */
[----:B------:R-:W-:Y:S01]  /*3ee0*/  IADD3 R23, PT, PT, R31, R21, RZ ;  /* 0x000000151f177210 */ /* 0x000fe20007ffe0ff */
[----:B------:R-:W-:Y:S01]  /*3ef0*/  @!P0 IMAD.MOV.U32 R15, RZ, RZ, RZ ;  /* 0x000000ffff0f8224 */ /* 0x000fe200078e00ff */
[----:B--2---:R-:W-:Y:S06]  /*3f00*/  @!P0 BRA `(.L_x_31) ;  /* 0x0000000000ac8947 */ /* 0x004fec0003800000 */
[----:B------:R-:W2:Y:S02]  /*3f10*/  LDC.64 R18, c[0x0][0x398] ;  /* 0x0000e600ff127b82 */ /* 0x000ea40000000a00 */
[----:B--2---:R-:W-:-:S06]  /*3f20*/  IMAD.WIDE.U32 R18, R33, 0x8, R18 ;  /* 0x0000000821127825 */ /* 0x004fcc00078e0012 */
[----:B------:R-:W2:Y:S02]  /*3f30*/  LDG.E.64 R18, desc[UR6][R18.64] ;  /* 0x0000000612127981 */ /* 0x000ea4000c1e1b00 */
[----:B--2---:R-:W-:-:S04]  /*3f40*/  LOP3.LUT R12, R9, R19, RZ, 0xfc, !PT ;  /* 0x00000013090c7212 */ /* 0x004fc800078efcff */
[----:B------:R-:W-:-:S13]  /*3f50*/  ISETP.NE.U32.AND P0, PT, R12, RZ, PT ;  /* 0x000000ff0c00720c */ /* 0x000fda0003f05070 */
[----:B------:R-:W-:Y:S05]  /*3f60*/  @P0 BRA `(.L_x_32) ;  /* 0x0000000000600947 */ /* 0x000fea0003800000 */
[----:B------:R-:W2:Y:S01]  /*3f70*/  I2F.U32.RP R9, R18 ;  /* 0x0000001200097306 */ /* 0x000ea20000209000 */
[----:B------:R-:W-:-:S07]  /*3f80*/  ISETP.NE.U32.AND P2, PT, R18, RZ, PT ;  /* 0x000000ff1200720c */ /* 0x000fce0003f45070 */
[----:B--2---:R-:W2:Y:S02]  /*3f90*/  MUFU.RCP R9, R9 ;  /* 0x0000000900097308 */ /* 0x004ea40000001000 */
[----:B--2---:R-:W-:Y:S01]  /*3fa0*/  IADD3 R12, PT, PT, R9, 0xffffffe, RZ ;  /* 0x0ffffffe090c7810 */ /* 0x004fe20007ffe0ff */
[----:B------:R-:W-:-:S05]  /*3fb0*/  IMAD.MOV.U32 R9, RZ, RZ, RZ ;  /* 0x000000ffff097224 */ /* 0x000fca00078e00ff */
[----:B------:R2:W3:Y:S02]  /*3fc0*/  F2I.FTZ.U32.TRUNC.NTZ R13, R12 ;  /* 0x0000000c000d7305 */ /* 0x0004e4000021f000 */
[----:B--2---:R-:W-:Y:S01]  /*3fd0*/  IMAD.MOV.U32 R12, RZ, RZ, RZ ;  /* 0x000000ffff0c7224 */ /* 0x004fe200078e00ff */
[----:B---3--:R-:W-:-:S05]  /*3fe0*/  IADD3 R15, PT, PT, RZ, -R13, RZ ;  /* 0x8000000dff0f7210 */ /* 0x008fca0007ffe0ff */
        /* <DEDUP_REMOVED lines=16> */
.L_x_32:
[----:B------:R-:W-:-:S07]  /*40f0*/  MOV R12, 0x4110 ;  /* 0x00004110000c7802 */ /* 0x000fce0000000f00 */
[----:B01----:R-:W-:Y:S05]  /*4100*/  CALL.REL.NOINC `($__internal_0_$__cuda_sm20_div_u64) ;  /* 0x00000018006c7944 */ /* 0x003fea0003c00000 */
        /* <DEDUP_REMOVED lines=11> */
.L_x_31:
[----:B------:R-:W2:Y:S01]  /*41c0*/  LDCU UR8, c[0x0][0x390] ;  /* 0x00007200ff0877ac */ /* 0x000ea20008000800 */
[----:B------:R-:W-:-:S04]  /*41d0*/  IADD3 R35, PT, PT, R17, -0x3, RZ ;  /* 0xfffffffd11237810 */ /* 0x000fc80007ffe0ff */
[----:B--2---:R-:W-:-:S13]  /*41e0*/  ISETP.NE.AND P0, PT, R35, UR8, PT ;  /* 0x0000000823007c0c */ /* 0x004fda000bf05270 */
[----:B------:R2:W5:Y:S01]  /*41f0*/  @!P0 LDG.E.64 R20, desc[UR6][R26.64] ;  /* 0x000000061a148981 */ /* 0x000562000c1e1b00 */
[----:B------:R-:W-:Y:S01]  /*4200*/  MOV R24, R38 ;  /* 0x0000002600187202 */ /* 0x000fe20000000f00 */
[-C--:B------:R-:W-:Y:S02]  /*4210*/  IMAD R12, R15, R30.reuse, RZ ;  /* 0x0000001e0f0c7224 */ /* 0x080fe400078e02ff */
[-C--:B------:R-:W-:Y:S02]  /*4220*/  IMAD R19, R19, R30.reuse, RZ ;  /* 0x0000001e13137224 */ /* 0x080fe400078e02ff */
[----:B------:R-:W-:-:S04]  /*4230*/  IMAD.WIDE.U32 R32, R13, R30, R24 ;  /* 0x0000001e0d207225 */ /* 0x000fc800078e0018 */
[----:B------:R-:W-:Y:S01]  /*4240*/  IMAD R25, R13, R23, R12 ;  /* 0x000000170d197224 */ /* 0x000fe200078e020c */
[----:B------:R-:W-:Y:S01]  /*4250*/  @!P0 MOV R13, R10 ;  /* 0x0000000a000d8202 */ /* 0x000fe20000000f00 */
[----:B------:R-:W-:-:S04]  /*4260*/  IMAD.WIDE.U32 R30, R18, R30, RZ ;  /* 0x0000001e121e7225 */ /* 0x000fc800078e00ff */
[----:B------:R-:W-:Y:S02]  /*4270*/  IMAD R23, R18, R23, R19 ;  /* 0x0000001712177224 */ /* 0x000fe400078e0213 */
[----:B------:R-:W-:Y:S02]  /*4280*/  IMAD.IADD R25, R33, 0x1, R25 ;  /* 0x0000000121197824 */ /* 0x000fe400078e0219 */
[----:B------:R-:W-:Y:S01]  /*4290*/  @!P0 IMAD.MOV.U32 R15, RZ, RZ, RZ ;  /* 0x000000ffff0f8224 */ /* 0x000fe200078e00ff */
[----:B------:R-:W-:Y:S01]  /*42a0*/  IADD3 R23, PT, PT, R31, R23, RZ ;  /* 0x000000171f177210 */ /* 0x000fe20007ffe0ff */
[----:B--2---:R-:W-:Y:S06]  /*42b0*/  @!P0 BRA `(.L_x_33) ;  /* 0x0000000000b48947 */ /* 0x004fec0003800000 */
[----:B-----5:R-:W2:Y:S02]  /*42c0*/  LDC.64 R20, c[0x0][0x398] ;  /* 0x0000e600ff147b82 */ /* 0x020ea40000000a00 */
        /* <DEDUP_REMOVED lines=29> */
.L_x_34:
[----:B------:R-:W-:Y:S01]  /*44a0*/  IMAD.MOV.U32 R18, RZ, RZ, R20 ;  /* 0x000000ffff127224 */ /* 0x000fe200078e0014 */
[----:B------:R-:W-:Y:S02]  /*44b0*/  MOV R19, R21 ;  /* 0x0000001500137202 */ /* 0x000fe40000000f00 */
[----:B------:R-:W-:-:S07]  /*44c0*/  MOV R12, 0x44e0 ;  /* 0x000044e0000c7802 */ /* 0x000fce0000000f00 */
[----:B01----:R-:W-:Y:S05]  /*44d0*/  CALL.REL.NOINC `($__internal_0_$__cuda_sm20_div_u64) ;  /* 0x0000001400787944 */ /* 0x003fea0003c00000 */
        /* <DEDUP_REMOVED lines=11> */
.L_x_33:
[----:B------:R-:W2:Y:S01]  /*4590*/  LDCU UR8, c[0x0][0x390] ;  /* 0x00007200ff0877ac */ /* 0x000ea20008000800 */
[----:B------:R-:W-:-:S05]  /*45a0*/  VIADD R17, R17, 0xfffffffc ;  /* 0xfffffffc11117836 */ /* 0x000fca0000000000 */
[----:B--2---:R-:W-:-:S13]  /*45b0*/  ISETP.NE.AND P0, PT, R17, UR8, PT ;  /* 0x0000000811007c0c */ /* 0x004fda000bf05270 */
[----:B------:R2:W5:Y:S01]  /*45c0*/  @!P0 LDG.E.64 R18, desc[UR6][R26.64] ;  /* 0x000000061a128981 */ /* 0x000562000c1e1b00 */
[----:B------:R-:W-:Y:S01]  /*45d0*/  MOV R24, R32 ;  /* 0x0000002000187202 */ /* 0x000fe20000000f00 */
[----:B------:R-:W-:Y:S01]  /*45e0*/  IMAD R12, R15, R30, RZ ;  /* 0x0000001e0f0c7224 */ /* 0x000fe200078e02ff */
[----:B------:R-:W-:Y:S01]  /*45f0*/  @!P0 MOV R35, R10 ;  /* 0x0000000a00238202 */ /* 0x000fe20000000f00 */
[-C--:B-----5:R-:W-:Y:S02]  /*4600*/  IMAD R21, R21, R30.reuse, RZ ;  /* 0x0000001e15157224 */ /* 0x0a0fe400078e02ff */
[----:B------:R-:W-:-:S04]  /*4610*/  IMAD.WIDE.U32 R24, R13, R30, R24 ;  /* 0x0000001e0d187225 */ /* 0x000fc800078e0018 */
[----:B------:R-:W-:Y:S02]  /*4620*/  IMAD R13, R13, R23, R12 ;  /* 0x000000170d0d7224 */ /* 0x000fe400078e020c */
[----:B------:R-:W-:-:S04]  /*4630*/  IMAD.WIDE.U32 R30, R20, R30, RZ ;  /* 0x0000001e141e7225 */ /* 0x000fc800078e00ff */
[----:B------:R-:W-:Y:S01]  /*4640*/  IMAD R21, R20, R23, R21 ;  /* 0x0000001714157224 */ /* 0x000fe200078e0215 */
[----:B------:R-:W-:Y:S02]  /*4650*/  IADD3 R23, PT, PT, R25, R13, RZ ;  /* 0x0000000d19177210 */ /* 0x000fe40007ffe0ff */
[----:B------:R-:W-:Y:S01]  /*4660*/  @!P0 MOV R13, RZ ;  /* 0x000000ff000d8202 */ /* 0x000fe20000000f00 */
[----:B------:R-:W-:Y:S01]  /*4670*/  IMAD.IADD R21, R31, 0x1, R21 ;  /* 0x000000011f157824 */ /* 0x000fe200078e0215 */
        /* <DEDUP_REMOVED lines=10> */
[----:B--2---:R-:W-:Y:S01]  /*4720*/  VIADD R12, R9, 0xffffffe ;  /* 0x0ffffffe090c7836 */ /* 0x004fe20000000000 */
[----:B------:R-:W-:-:S05]  /*4730*/  MOV R9, RZ ;  /* 0x000000ff00097202 */ /* 0x000fca0000000f00 */
[----:B------:R2:W3:Y:S02]  /*4740*/  F2I.FTZ.U32.TRUNC.NTZ R13, R12 ;  /* 0x0000000c000d7305 */ /* 0x0004e4000021f000 */
[----:B--2---:R-:W-:Y:S01]  /*4750*/  HFMA2 R12, -RZ, RZ, 0, 0 ;  /* 0x00000000ff0c7431 */ /* 0x004fe200000001ff */
[----:B---3--:R-:W-:-:S05]  /*4760*/  IADD3 R15, PT, PT, RZ, -R13, RZ ;  /* 0x8000000dff0f7210 */ /* 0x008fca0007ffe0ff */
[----:B------:R-:W-:-:S04]  /*4770*/  IMAD R15, R15, R18, RZ ;  /* 0x000000120f0f7224 */ /* 0x000fc800078e02ff */
[----:B------:R-:W-:-:S06]  /*4780*/  IMAD.HI.U32 R14, R13, R15, R12 ;  /* 0x0000000f0d0e7227 */ /* 0x000fcc00078e000c */
[----:B------:R-:W-:-:S04]  /*4790*/  IMAD.HI.U32 R14, R14, R11, RZ ;  /* 0x0000000b0e0e7227 */ /* 0x000fc800078e00ff */
[----:B------:R-:W-:-:S04]  /*47a0*/  IMAD.MOV R13, RZ, RZ, -R14 ;  /* 0x000000ffff0d7224 */ /* 0x000fc800078e0a0e */
[----:B------:R-:W-:-:S05]  /*47b0*/  IMAD R13, R18, R13, R11 ;  /* 0x0000000d120d7224 */ /* 0x000fca00078e020b */
[----:B------:R-:W-:-:S13]  /*47c0*/  ISETP.GE.U32.AND P0, PT, R13, R18, PT ;  /* 0x000000120d00720c */ /* 0x000fda0003f06070 */
[-C--:B------:R-:W-:Y:S02]  /*47d0*/  @P0 IADD3 R13, PT, PT, R13, -R18.reuse, RZ ;  /* 0x800000120d0d0210 */ /* 0x080fe40007ffe0ff */
[----:B------:R-:W-:Y:S02]  /*47e0*/  @P0 IADD3 R14, PT, PT, R14, 0x1, RZ ;  /* 0x000000010e0e0810 */ /* 0x000fe40007ffe0ff */
[----:B------:R-:W-:Y:S01]  /*47f0*/  ISETP.GE.U32.AND P1, PT, R13, R18, PT ;  /* 0x000000120d00720c */ /* 0x000fe20003f26070 */
[----:B------:R-:W-:-:S12]  /*4800*/  IMAD.MOV.U32 R13, RZ, RZ, RZ ;  /* 0x000000ffff0d7224 */ /* 0x000fd800078e00ff */
[----:B------:R-:W-:Y:S01]  /*4810*/  @P1 VIADD R14, R14, 0x1 ;  /* 0x000000010e0e1836 */ /* 0x000fe20000000000 */
[----:B------:R-:W-:-:S04]  /*4820*/  @!P2 LOP3.LUT R14, RZ, R18, RZ, 0x33, !PT ;  /* 0x00000012ff0ea212 */ /* 0x000fc800078e33ff */
[----:B------:R-:W-:-:S05]  /*4830*/  IADD3 R35, PT, PT, -R14, RZ, RZ ;  /* 0x000000ff0e237210 */ /* 0x000fca0007ffe1ff */
[----:B------:R-:W-:Y:S01]  /*4840*/  IMAD R35, R18, R35, R11 ;  /* 0x0000002312237224 */ /* 0x000fe200078e020b */
[----:B------:R-:W-:Y:S01]  /*4850*/  MOV R11, R14 ;  /* 0x0000000e000b7202 */ /* 0x000fe20000000f00 */
[----:B------:R-:W-:Y:S06]  /*4860*/  BRA `(.L_x_35) ;  /* 0x0000000000347947 */ /* 0x000fec0003800000 */
.L_x_36:
        /* <DEDUP_REMOVED lines=13> */
.L_x_35:
[-C--:B------:R-:W-:Y:S02]  /*4940*/  IMAD R19, R19, R30.reuse, RZ ;  /* 0x0000001e13137224 */ /* 0x080fe400078e02ff */
[----:B------:R-:W-:Y:S02]  /*4950*/  IMAD.MOV.U32 R22, RZ, RZ, R24 ;  /* 0x000000ffff167224 */ /* 0x000fe400078e0018 */
[-C--:B------:R-:W-:Y:S02]  /*4960*/  IMAD R14, R13, R30.reuse, RZ ;  /* 0x0000001e0d0e7224 */ /* 0x080fe400078e02ff */
[----:B------:R-:W-:Y:S02]  /*4970*/  IMAD R19, R18, R21, R19 ;  /* 0x0000001512137224 */ /* 0x000fe400078e0213 */
[----:B------:R-:W-:-:S04]  /*4980*/  IMAD.WIDE.U32 R12, R35, R30, R22 ;  /* 0x0000001e230c7225 */ /* 0x000fc800078e0016 */
[----:B------:R-:W-:-:S04]  /*4990*/  IMAD.WIDE.U32 R32, R18, R30, RZ ;  /* 0x0000001e12207225 */ /* 0x000fc800078e00ff */
[----:B------:R-:W-:Y:S01]  /*49a0*/  IMAD R21, R35, R21, R14 ;  /* 0x0000001523157224 */ /* 0x000fe200078e020e */
[----:B------:R-:W-:Y:S01]  /*49b0*/  IADD3 R31, PT, PT, R33, R19, RZ ;  /* 0x00000013211f7210 */ /* 0x000fe20007ffe0ff */
[----:B------:R-:W-:-:S03]  /*49c0*/  IMAD.MOV.U32 R30, RZ, RZ, R12 ;  /* 0x000000ffff1e7224 */ /* 0x000fc600078e000c */
[----:B------:R-:W-:-:S07]  /*49d0*/  IADD3 R25, PT, PT, R13, R21, RZ ;  /* 0x000000150d197210 */ /* 0x000fce0007ffe0ff */
.L_x_27:
[----:B------:R-:W-:-:S13]  /*49e0*/  ISETP.NE.AND P0, PT, R3, RZ, PT ;  /* 0x000000ff0300720c */ /* 0x000fda0003f05270 */
[----:B------:R-:W-:Y:S05]  /*49f0*/  @!P0 BRA `(.L_x_26) ;  /* 0x00000008009c8947 */ /* 0x000fea0003800000 */
[----:B------:R-:W-:-:S13]  /*4a00*/  ISETP.NE.AND P0, PT, R3, 0x1, PT ;  /* 0x000000010300780c */ /* 0x000fda0003f05270 */
[----:B------:R-:W-:Y:S05]  /*4a10*/  @!P0 BRA `(.L_x_37) ;  /* 0x0000000400e88947 */ /* 0x000fea0003800000 */
[----:B------:R-:W2:Y:S01]  /*4a20*/  LDCU UR8, c[0x0][0x390] ;  /* 0x00007200ff0877ac */ /* 0x000ea20008000800 */
[----:B------:R-:W-:-:S04]  /*4a30*/  IADD3 R13, PT, PT, R17, -0x1, RZ ;  /* 0xffffffff110d7810 */ /* 0x000fc80007ffe0ff */
[----:B--2---:R-:W-:-:S13]  /*4a40*/  ISETP.NE.AND P0, PT, R13, UR8, PT ;  /* 0x000000080d007c0c */ /* 0x004fda000bf05270 */
[----:B------:R-:W-:Y:S05]  /*4a50*/  @P0 BRA `(.L_x_38) ;  /* 0x0000000000100947 */ /* 0x000fea0003800000 */
[----:B------:R2:W5:Y:S01]  /*4a60*/  LDG.E.64 R18, desc[UR6][R26.64] ;  /* 0x000000061a127981 */ /* 0x000562000c1e1b00 */
[----:B------:R-:W-:Y:S01]  /*4a70*/  MOV R13, R10 ;  /* 0x0000000a000d7202 */ /* 0x000fe20000000f00 */
[----:B------:R-:W-:Y:S01]  /*4a80*/  IMAD.MOV.U32 R15, RZ, RZ, RZ ;  /* 0x000000ffff0f7224 */ /* 0x000fe200078e00ff */
[----:B------:R-:W-:Y:S06]  /*4a90*/  BRA `(.L_x_39) ;  /* 0x0000000000ac7947 */ /* 0x000fec0003800000 */
.L_x_38:
        /* <DEDUP_REMOVED lines=30> */
.L_x_40:
        /* <DEDUP_REMOVED lines=13> */
.L_x_39:
[----:B------:R-:W3:Y:S01]  /*4d50*/  LDCU UR8, c[0x0][0x390] ;  /* 0x00007200ff0877ac */ /* 0x000ee20008000800 */
[----:B------:R-:W-:-:S04]  /*4d60*/  IADD3 R17, PT, PT, R17, -0x2, RZ ;  /* 0xfffffffe11117810 */ /* 0x000fc80007ffe0ff */
[----:B---3--:R-:W-:-:S13]  /*4d70*/  ISETP.NE.AND P0, PT, R17, UR8, PT ;  /* 0x0000000811007c0c */ /* 0x008fda000bf05270 */
[----:B------:R3:W5:Y:S01]  /*4d80*/  @!P0 LDG.E.64 R20, desc[UR6][R26.64] ;  /* 0x000000061a148981 */ /* 0x000762000c1e1b00 */
[----:B------:R-:W-:Y:S01]  /*4d90*/  MOV R24, R30 ;  /* 0x0000001e00187202 */ /* 0x000fe20000000f00 */
[-C--:B-----5:R-:W-:Y:S02]  /*4da0*/  IMAD R19, R19, R32.reuse, RZ ;  /* 0x0000002013137224 */ /* 0x0a0fe400078e02ff */
[-C--:B------:R-:W-:Y:S02]  /*4db0*/  IMAD R12, R15, R32.reuse, RZ ;  /* 0x000000200f0c7224 */ /* 0x080fe400078e02ff */
[----:B------:R-:W-:-:S04]  /*4dc0*/  IMAD.WIDE.U32 R38, R13, R32, R24 ;  /* 0x000000200d267225 */ /* 0x000fc800078e0018 */
[C---:B------:R-:W-:Y:S02]  /*4dd0*/  IMAD R19, R18.reuse, R31, R19 ;  /* 0x0000001f12137224 */ /* 0x040fe400078e0213 */
[----:B------:R-:W-:-:S04]  /*4de0*/  IMAD.WIDE.U32 R32, R18, R32, RZ ;  /* 0x0000002012207225 */ /* 0x000fc800078e00ff */
[----:B------:R-:W-:Y:S01]  /*4df0*/  IMAD R25, R13, R31, R12 ;  /* 0x0000001f0d197224 */ /* 0x000fe200078e020c */
[----:B------:R-:W-:Y:S01]  /*4e00*/  IADD3 R23, PT, PT, R33, R19, RZ ;  /* 0x0000001321177210 */ /* 0x000fe20007ffe0ff */
[----:B------:R-:W-:Y:S01]  /*4e10*/  @!P0 IMAD.MOV.U32 R13, RZ, RZ, RZ ;  /* 0x000000ffff0d8224 */ /* 0x000fe200078e00ff */
[----:B------:R-:W-:Y:S01]  /*4e20*/  @!P0 MOV R19, R10 ;  /* 0x0000000a00138202 */ /* 0x000fe20000000f00 */
[----:B------:R-:W-:Y:S01]  /*4e30*/  IMAD.IADD R25, R39, 0x1, R25 ;  /* 0x0000000127197824 */ /* 0x000fe200078e0219 */
[----:B---3--:R-:W-:Y:S06]  /*4e40*/  @!P0 BRA `(.L_x_41) ;  /* 0x0000000000b48947 */ /* 0x008fec0003800000 */
[----:B------:R-:W3:Y:S02]  /*4e50*/  LDC.64 R12, c[0x0][0x398] ;  /* 0x0000e600ff0c7b82 */ /* 0x000ee40000000a00 */
[----:B---3--:R-:W-:-:S05]  /*4e60*/  IMAD.WIDE.U32 R12, R17, 0x8, R12 ;  /* 0x00000008110c7825 */ /* 0x008fca00078e000c */
[----:B------:R-:W3:Y:S02]  /*4e70*/  LDG.E.64 R20, desc[UR6][R12.64] ;  /* 0x000000060c147981 */ /* 0x000ee4000c1e1b00 */
[----:B---3--:R-:W-:-:S04]  /*4e80*/  LOP3.LUT R14, R9, R21, RZ, 0xfc, !PT ;  /* 0x00000015090e7212 */ /* 0x008fc800078efcff */
[----:B------:R-:W-:-:S13]  /*4e90*/  ISETP.NE.U32.AND P0, PT, R14, RZ, PT ;  /* 0x000000ff0e00720c */ /* 0x000fda0003f05070 */
[----:B------:R-:W-:Y:S05]  /*4ea0*/  @P0 BRA `(.L_x_42) ;  /* 0x0000000000600947 */ /* 0x000fea0003800000 */
[----:B------:R-:W3:Y:S01]  /*4eb0*/  I2F.U32.RP R9, R20 ;  /* 0x0000001400097306 */ /* 0x000ee20000209000 */
[----:B------:R-:W-:-:S07]  /*4ec0*/  ISETP.NE.U32.AND P2, PT, R20, RZ, PT ;  /* 0x000000ff1400720c */ /* 0x000fce0003f45070 */
[----:B---3--:R-:W3:Y:S02]  /*4ed0*/  MUFU.RCP R9, R9 ;  /* 0x0000000900097308 */ /* 0x008ee40000001000 */
[----:B---3--:R-:W-:Y:S01]  /*4ee0*/  IADD3 R12, PT, PT, R9, 0xffffffe, RZ ;  /* 0x0ffffffe090c7810 */ /* 0x008fe20007ffe0ff */
[----:B------:R-:W-:-:S05]  /*4ef0*/  IMAD.MOV.U32 R9, RZ, RZ, RZ ;  /* 0x000000ffff097224 */ /* 0x000fca00078e00ff */
[----:B------:R3:W4:Y:S02]  /*4f00*/  F2I.FTZ.U32.TRUNC.NTZ R13, R12 ;  /* 0x0000000c000d7305 */ /* 0x000724000021f000 */
[----:B---3--:R-:W-:Y:S01]  /*4f10*/  IMAD.MOV.U32 R12, RZ, RZ, RZ ;  /* 0x000000ffff0c7224 */ /* 0x008fe200078e00ff */
[----:B----4-:R-:W-:-:S05]  /*4f20*/  IADD3 R15, PT, PT, RZ, -R13, RZ ;  /* 0x8000000dff0f7210 */ /* 0x010fca0007ffe0ff */
[----:B------:R-:W-:-:S04]  /*4f30*/  IMAD R15, R15, R20, RZ ;  /* 0x000000140f0f7224 */ /* 0x000fc800078e02ff */
[----:B------:R-:W-:-:S06]  /*4f40*/  IMAD.HI.U32 R14, R13, R15, R12 ;  /* 0x0000000f0d0e7227 */ /* 0x000fcc00078e000c */
[----:B------:R-:W-:-:S05]  /*4f50*/  IMAD.HI.U32 R14, R14, R11, RZ ;  /* 0x0000000b0e0e7227 */ /* 0x000fca00078e00ff */
[----:B------:R-:W-:-:S05]  /*4f60*/  IADD3 R13, PT, PT, -R14, RZ, RZ ;  /* 0x000000ff0e0d7210 */ /* 0x000fca0007ffe1ff */
[----:B------:R-:W-:-:S05]  /*4f70*/  IMAD R13, R20, R13, R11 ;  /* 0x0000000d140d7224 */ /* 0x000fca00078e020b */
[----:B------:R-:W-:-:S13]  /*4f80*/  ISETP.GE.U32.AND P0, PT, R13, R20, PT ;  /* 0x000000140d00720c */ /* 0x000fda0003f06070 */
[----:B------:R-:W-:Y:S01]  /*4f90*/  @P0 IADD3 R13, PT, PT, R13, -R20, RZ ;  /* 0x800000140d0d0210 */ /* 0x000fe20007ffe0ff */
[----:B------:R-:W-:-:S03]  /*4fa0*/  @P0 VIADD R14, R14, 0x1 ;  /* 0x000000010e0e0836 */ /* 0x000fc60000000000 */
[----:B------:R-:W-:Y:S01]  /*4fb0*/  ISETP.GE.U32.AND P1, PT, R13, R20, PT ;  /* 0x000000140d00720c */ /* 0x000fe20003f26070 */
[----:B------:R-:W-:-:S12]  /*4fc0*/  HFMA2 R13, -RZ, RZ, 0, 0 ;  /* 0x00000000ff0d7431 */ /* 0x000fd800000001ff */
[----:B------:R-:W-:Y:S02]  /*4fd0*/  @P1 IADD3 R14, PT, PT, R14, 0x1, RZ ;  /* 0x000000010e0e1810 */ /* 0x000fe40007ffe0ff */
[----:B------:R-:W-:-:S04]  /*4fe0*/  @!P2 LOP3.LUT R14, RZ, R20, RZ, 0x33, !PT ;  /* 0x00000014ff0ea212 */ /* 0x000fc800078e33ff */
[----:B------:R-:W-:-:S05]  /*4ff0*/  IADD3 R19, PT, PT, -R14, RZ, RZ ;  /* 0x000000ff0e137210 */ /* 0x000fca0007ffe1ff */
[----:B------:R-:W-:Y:S01]  /*5000*/  IMAD R19, R20, R19, R11 ;  /* 0x0000001314137224 */ /* 0x000fe200078e020b */
[----:B------:R-:W-:Y:S01]  /*5010*/  MOV R11, R14 ;  /* 0x0000000e000b7202 */ /* 0x000fe20000000f00 */
[----:B------:R-:W-:Y:S06]  /*5020*/  BRA `(.L_x_41) ;  /* 0x00000000003c7947 */ /* 0x000fec0003800000 */
.L_x_42:
[----:B------:R-:W-:Y:S01]  /*5030*/  IMAD.MOV.U32 R18, RZ, RZ, R20 ;  /* 0x000000ffff127224 */ /* 0x000fe200078e0014 */
[----:B------:R-:W-:Y:S02]  /*5040*/  MOV R19, R21 ;  /* 0x0000001500137202 */ /* 0x000fe40000000f00 */
[----:B------:R-:W-:-:S07]  /*5050*/  MOV R12, 0x5070 ;  /* 0x00005070000c7802 */ /* 0x000fce0000000f00 */
[----:B012---:R-:W-:Y:S05]  /*5060*/  CALL.REL.NOINC `($__internal_0_$__cuda_sm20_div_u64) ;  /* 0x0000000800947944 */ /* 0x007fea0003c00000 */
        /* <DEDUP_REMOVED lines=11> */
.L_x_41:
[----:B------:R-:W-:Y:S02]  /*5120*/  IMAD.MOV.U32 R24, RZ, RZ, R38 ;  /* 0x000000ffff187224 */ /* 0x000fe400078e0026 */
[-C--:B------:R-:W-:Y:S02]  /*5130*/  IMAD R21, R21, R32.reuse, RZ ;  /* 0x0000002015157224 */ /* 0x080fe400078e02ff */
[-C--:B------:R-:W-:Y:S02]  /*5140*/  IMAD R14, R13, R32.reuse, RZ ;  /* 0x000000200d0e7224 */ /* 0x080fe400078e02ff */
[----:B------:R-:W-:-:S04]  /*5150*/  IMAD.WIDE.U32 R12, R19, R32, R24 ;  /* 0x00000020130c7225 */ /* 0x000fc800078e0018 */
[C---:B------:R-:W-:Y:S02]  /*5160*/  IMAD R21, R20.reuse, R23, R21 ;  /* 0x0000001714157224 */ /* 0x040fe400078e0215 */
[----:B------:R-:W-:-:S04]  /*5170*/  IMAD.WIDE.U32 R32, R20, R32, RZ ;  /* 0x0000002014207225 */ /* 0x000fc800078e00ff */
[----:B------:R-:W-:Y:S01]  /*5180*/  IMAD R23, R19, R23, R14 ;  /* 0x0000001713177224 */ /* 0x000fe200078e020e */
[----:B------:R-:W-:Y:S01]  /*5190*/  IADD3 R31, PT, PT, R33, R21, RZ ;  /* 0x00000015211f7210 */ /* 0x000fe20007ffe0ff */
[----:B------:R-:W-:-:S03]  /*51a0*/  IMAD.MOV.U32 R30, RZ, RZ, R12 ;  /* 0x000000ffff1e7224 */ /* 0x000fc600078e000c */
[----:B------:R-:W-:-:S07]  /*51b0*/  IADD3 R25, PT, PT, R13, R23, RZ ;  /* 0x000000170d197210 */ /* 0x000fce0007ffe0ff */
.L_x_37:
[----:B------:R-:W3:Y:S02]  /*51c0*/  LDCU UR8, c[0x0][0x394] ;  /* 0x00007280ff0877ac */ /* 0x000ee40008000800 */
[----:B---3--:R-:W-:-:S09]  /*51d0*/  ULOP3.LUT UP0, URZ, UR8, 0x1, URZ, 0xc0, !UPT ;  /* 0x0000000108ff7892 */ /* 0x008fd2000f80c0ff */
[----:B------:R-:W-:Y:S05]  /*51e0*/  BRA.U !UP0, `(.L_x_26) ;  /* 0x0000000108a07547 */ /* 0x000fea000b800000 */
[----:B------:R-:W3:Y:S01]  /*51f0*/  LDCU UR8, c[0x0][0x390] ;  /* 0x00007200ff0877ac */ /* 0x000ee20008000800 */
[----:B------:R-:W-:Y:S01]  /*5200*/  IADD3 R17, PT, PT, R17, -0x1, RZ ;  /* 0xffffffff11117810 */ /* 0x000fe20007ffe0ff */
[----:B------:R-:W-:Y:S01]  /*5210*/  IMAD.MOV.U32 R13, RZ, RZ, RZ ;  /* 0x000000ffff0d7224 */ /* 0x000fe200078e00ff */
[----:B------:R-:W-:Y:S02]  /*5220*/  MOV R12, R10 ;  /* 0x0000000a000c7202 */ /* 0x000fe40000000f00 */
[----:B---3--:R-:W-:-:S13]  /*5230*/  ISETP.NE.AND P0, PT, R17, UR8, PT ;  /* 0x0000000811007c0c */ /* 0x008fda000bf05270 */
[----:B------:R-:W-:Y:S05]  /*5240*/  @!P0 BRA `(.L_x_43) ;  /* 0x0000000000708947 */ /* 0x000fea0003800000 */
[----:B------:R-:W3:Y:S02]  /*5250*/  LDC.64 R12, c[0x0][0x398] ;  /* 0x0000e600ff0c7b82 */ /* 0x000ee40000000a00 */
[----:B---3--:R-:W-:-:S06]  /*5260*/  IMAD.WIDE.U32 R12, R17, 0x8, R12 ;  /* 0x00000008110c7825 */ /* 0x008fcc00078e000c */
[----:B------:R-:W3:Y:S02]  /*5270*/  LDG.E.64 R12, desc[UR6][R12.64] ;  /* 0x000000060c0c7981 */ /* 0x000ee4000c1e1b00 */
[----:B---3--:R-:W-:-:S04]  /*5280*/  LOP3.LUT R14, R9, R13, RZ, 0xfc, !PT ;  /* 0x0000000d090e7212 */ /* 0x008fc800078efcff */
[----:B------:R-:W-:-:S13]  /*5290*/  ISETP.NE.U32.AND P0, PT, R14, RZ, PT ;  /* 0x000000ff0e00720c */ /* 0x000fda0003f05070 */
[----:B------:R-:W-:Y:S05]  /*52a0*/  @P0 BRA `(.L_x_44) ;  /* 0x0000000000500947 */ /* 0x000fea0003800000 */
[----:B------:R-:W3:Y:S01]  /*52b0*/  I2F.U32.RP R9, R12 ;  /* 0x0000000c00097306 */ /* 0x000ee20000209000 */
[----:B------:R-:W-:Y:S02]  /*52c0*/  IADD3 R13, PT, PT, RZ, -R12, RZ ;  /* 0x8000000cff0d7210 */ /* 0x000fe40007ffe0ff */
[----:B------:R-:W-:-:S05]  /*52d0*/  ISETP.NE.U32.AND P1, PT, R12, RZ, PT ;  /* 0x000000ff0c00720c */ /* 0x000fca0003f25070 */
[----:B---3--:R-:W3:Y:S02]  /*52e0*/  MUFU.RCP R9, R9 ;  /* 0x0000000900097308 */ /* 0x008ee40000001000 */
[----:B---3--:R-:W-:-:S06]  /*52f0*/  IADD3 R14, PT, PT, R9, 0xffffffe, RZ ;  /* 0x0ffffffe090e7810 */ /* 0x008fcc0007ffe0ff */
[----:B------:R3:W4:Y:S02]  /*5300*/  F2I.FTZ.U32.TRUNC.NTZ R15, R14 ;  /* 0x0000000e000f7305 */ /* 0x000724000021f000 */
[----:B---3--:R-:W-:Y:S02]  /*5310*/  IMAD.MOV.U32 R14, RZ, RZ, RZ ;  /* 0x000000ffff0e7224 */ /* 0x008fe400078e00ff */
[----:B----4-:R-:W-:-:S04]  /*5320*/  IMAD R13, R13, R15, RZ ;  /* 0x0000000f0d0d7224 */ /* 0x010fc800078e02ff */
[----:B------:R-:W-:-:S04]  /*5330*/  IMAD.HI.U32 R16, R15, R13, R14 ;  /* 0x0000000d0f107227 */ /* 0x000fc800078e000e */
[----:B------:R-:W-:Y:S02]  /*5340*/  HFMA2 R13, -RZ, RZ, 0, 0 ;  /* 0x00000000ff0d7431 */ /* 0x000fe400000001ff */
[----:B------:R-:W-:-:S05]  /*5350*/  IMAD.HI.U32 R16, R16, R11, RZ ;  /* 0x0000000b10107227 */ /* 0x000fca00078e00ff */
[----:B------:R-:W-:-:S05]  /*5360*/  IADD3 R16, PT, PT, -R16, RZ, RZ ;  /* 0x000000ff10107210 */ /* 0x000fca0007ffe1ff */
[----:B------:R-:W-:-:S05]  /*5370*/  IMAD R11, R12, R16, R11 ;  /* 0x000000100c0b7224 */ /* 0x000fca00078e020b */
[----:B------:R-:W-:-:S13]  /*5380*/  ISETP.GE.U32.AND P0, PT, R11, R12, PT ;  /* 0x0000000c0b00720c */ /* 0x000fda0003f06070 */
[----:B------:R-:W-:-:S04]  /*5390*/  @P0 IADD3 R11, PT, PT, -R12, R11, RZ ;  /* 0x0000000b0c0b0210 */ /* 0x000fc80007ffe1ff */
[----:B------:R-:W-:-:S13]  /*53a0*/  ISETP.GE.U32.AND P0, PT, R11, R12, PT ;  /* 0x0000000c0b00720c */ /* 0x000fda0003f06070 */
[----:B------:R-:W-:Y:S01]  /*53b0*/  @P0 IMAD.IADD R11, R11, 0x1, -R12 ;  /* 0x000000010b0b0824 */ /* 0x000fe200078e0a0c */
[----:B------:R-:W-:-:S04]  /*53c0*/  @!P1 LOP3.LUT R11, RZ, R12, RZ, 0x33, !PT ;  /* 0x0000000cff0b9212 */ /* 0x000fc800078e33ff */
[----:B------:R-:W-:Y:S01]  /*53d0*/  MOV R12, R11 ;  /* 0x0000000b000c7202 */ /* 0x000fe20000000f00 */
[----:B------:R-:W-:Y:S06]  /*53e0*/  BRA `(.L_x_43) ;  /* 0x0000000000087947 */ /* 0x000fec0003800000 */
.L_x_44:
[----:B------:R-:W-:-:S07]  /*53f0*/  MOV R16, 0x5410 ;  /* 0x0000541000107802 */ /* 0x000fce0000000f00 */
[----:B012---:R-:W-:Y:S05]  /*5400*/  CALL.REL.NOINC `($__internal_1_$__cuda_sm20_rem_u64) ;  /* 0x0000000800c47944 */ /* 0x007fea0003c00000 */
.L_x_43:
[----:B------:R-:W-:Y:S02]  /*5410*/  IMAD R9, R13, R32, RZ ;  /* 0x000000200d097224 */ /* 0x000fe400078e02ff */
[----:B------:R-:W-:Y:S02]  /*5420*/  IMAD.MOV.U32 R24, RZ, RZ, R30 ;  /* 0x000000ffff187224 */ /* 0x000fe400078e001e */
[-C--:B------:R-:W-:Y:S02]  /*5430*/  IMAD R9, R31, R12.reuse, R9 ;  /* 0x0000000c1f097224 */ /* 0x080fe400078e0209 */
[----:B------:R-:W-:-:S05]  /*5440*/  IMAD.WIDE.U32 R32, R32, R12, R24 ;  /* 0x0000000c20207225 */ /* 0x000fca00078e0018 */
[----:B------:R-:W-:Y:S02]  /*5450*/  IADD3 R25, PT, PT, R33, R9, RZ ;  /* 0x0000000921197210 */ /* 0x000fe40007ffe0ff */
[----:B------:R-:W-:-:S07]  /*5460*/  MOV R30, R32 ;  /* 0x00000020001e7202 */ /* 0x000fce0000000f00 */
.L_x_26:
[----:B------:R-:W3:Y:S02]  /*5470*/  LDCU.64 UR8, c[0x0][0x388] ;  /* 0x00007100ff0877ac */ /* 0x000ee40008000a00 */
[----:B---3--:R-:W-:-:S04]  /*5480*/  LEA R12, P0, R30, UR8, 0x4 ;  /* 0x000000081e0c7c11 */ /* 0x008fc8000f8020ff */
[----:B------:R-:W-:-:S06]  /*5490*/  LEA.HI.X R13, R30, UR9, R25, 0x4, P0 ;  /* 0x000000091e0d7c11 */ /* 0x000fcc00080f2419 */
[----:B------:R-:W3:Y:S01]  /*54a0*/  LDG.E.128 R12, desc[UR6][R12.64] ;  /* 0x000000060c0c7981 */ /* 0x000ee2000c1e1d00 */
[----:B------:R-:W-:-:S04]  /*54b0*/  UIADD3 UR4, UP0, UPT, UR4, 0x1, URZ ;  /* 0x0000000104047890 */ /* 0x000fc8000ff1e0ff */
[----:B------:R-:W-:Y:S02]  /*54c0*/  UIADD3.X UR5, UPT, UPT, URZ, UR5, URZ, UP0, !UPT ;  /* 0x00000005ff057290 */ /* 0x000fe400087fe4ff */
[----:B------:R-:W-:-:S04]  /*54d0*/  ISETP.NE.U32.AND P0, PT, R8, UR4, PT ;  /* 0x0000000408007c0c */ /* 0x000fc8000bf05070 */
[----:B------:R-:W-:Y:S01]  /*54e0*/  ISETP.NE.AND.EX P0, PT, R7, UR5, PT, P0 ;  /* 0x0000000507007c0c */ /* 0x000fe2000bf05300 */
[----:B---3--:R-:W-:-:S08]  /*54f0*/  DMUL R14, R14, R14 ;  /* 0x0000000e0e0e7228 */ /* 0x008fd00000000000 */
[----:B------:R-:W-:-:S08]  /*5500*/  DFMA R14, R12, R12, R14 ;  /* 0x0000000c0c0e722b */ /* 0x000fd0000000000e */
[----:B------:R-:W-:Y:S01]  /*5510*/  DADD R28, R14, R28 ;  /* 0x000000000e1c7229 */ /* 0x000fe2000000001c */
[----:B------:R-:W-:Y:S10]  /*5520*/  @!P0 BRA `(.L_x_6) ;  /* 0x0000000400508947 */ /* 0x000ff40003800000 */
[----:B------:R-:W-:Y:S05]  /*5530*/  BRA `(.L_x_45) ;  /* 0xffffffc4007c7947 */ /* 0x000fea000383ffff */
.L_x_7:
[C---:B------:R-:W-:Y:S02]  /*5540*/  ISETP.GE.U32.AND P0, PT, R8.reuse, 0x10, PT ;  /* 0x000000100800780c */ /* 0x040fe40003f06070 */
[----:B------:R-:W-:Y:S02]  /*5550*/  CS2R R28, SRZ ;  /* 0x00000000001c7805 */ /* 0x000fe4000001ff00 */
[----:B------:R-:W-:Y:S02]  /*5560*/  LOP3.LUT R0, R8, 0xf, RZ, 0xc0, !PT ;  /* 0x0000000f08007812 */ /* 0x000fe400078ec0ff */
[----:B------:R-:W-:Y:S02]  /*5570*/  ISETP.GE.U32.AND.EX P0, PT, R7, RZ, PT, P0 ;  /* 0x000000ff0700720c */ /* 0x000fe40003f06100 */
[----:B------:R-:W-:-:S04]  /*5580*/  ISETP.NE.U32.AND P1, PT, R0, RZ, PT ;  /* 0x000000ff0000720c */ /* 0x000fc80003f25070 */
[----:B------:R-:W-:-:S07]  /*5590*/  ISETP.NE.AND.EX P1, PT, RZ, RZ, PT, P1 ;  /* 0x000000ffff00720c */ /* 0x000fce0003f25310 */
[----:B------:R-:W-:Y:S06]  /*55a0*/  @!P0 BRA `(.L_x_46) ;  /* 0x0000000000748947 */ /* 0x000fec0003800000 */
[----:B------:R-:W0:Y:S02]  /*55b0*/  LDC.64 R2, c[0x0][0x388] ;  /* 0x0000e200ff027b82 */ /* 0x000e240000000a00 */
[----:B0-----:R-:W2:Y:S01]  /*55c0*/  LDG.E.128 R12, desc[UR6][R2.64] ;  /* 0x00000006020c7981 */ /* 0x001ea2000c1e1d00 */
[----:B------:R-:W-:Y:S02]  /*55d0*/  LOP3.LUT R4, R8, 0xfffffff0, RZ, 0xc0, !PT ;  /* 0xfffffff008047812 */ /* 0x000fe400078ec0ff */
[----:B------:R-:W-:Y:S01]  /*55e0*/  CS2R R28, SRZ ;  /* 0x00000000001c7805 */ /* 0x000fe2000001ff00 */
[----:B------:R-:W-:Y:S01]  /*55f0*/  UMOV UR4, URZ ;  /* 0x000000ff00047c82 */ /* 0x000fe20008000000 */
[----:B------:R-:W-:Y:S01]  /*5600*/  UMOV UR5, URZ ;  /* 0x000000ff00057c82 */ /* 0x000fe20008000000 */
[----:B--2---:R-:W-:-:S08]  /*5610*/  DMUL R14, R14, R14 ;  /* 0x0000000e0e0e7228 */ /* 0x004fd00000000000 */
[----:B------:R-:W-:-:S11]  /*5620*/  DFMA R14, R12, R12, R14 ;  /* 0x0000000c0c0e722b */ /* 0x000fd6000000000e */
.L_x_47:
[----:B------:R-:W-:Y:S01]  /*5630*/  DADD R28, R14, R28 ;  /* 0x000000000e1c7229 */ /* 0x000fe2000000001c */
[----:B------:R-:W-:-:S04]  /*5640*/  UIADD3 UR4, UP0, UPT, UR4, 0x10, URZ ;  /* 0x0000001004047890 */ /* 0x000fc8000ff1e0ff */
[----:B------:R-:W-:Y:S02]  /*5650*/  UIADD3.X UR5, UPT, UPT, URZ, UR5, URZ, UP0, !UPT ;  /* 0x00000005ff057290 */ /* 0x000fe400087fe4ff */
[----:B------:R-:W-:Y:S01]  /*5660*/  ISETP.NE.U32.AND P0, PT, R4, UR4, PT ;  /* 0x0000000404007c0c */ /* 0x000fe2000bf05070 */
[----:B------:R-:W-:-:S03]  /*5670*/  DADD R28, R14, R28 ;  /* 0x000000000e1c7229 */ /* 0x000fc6000000001c */
[----:B------:R-:W-:-:S05]  /*5680*/  ISETP.NE.AND.EX P0, PT, R7, UR5, PT, P0 ;  /* 0x0000000507007c0c */ /* 0x000fca000bf05300 */
[----:B------:R-:W-:-:S08]  /*5690*/  DADD R28, R14, R28 ;  /* 0x000000000e1c7229 */ /* 0x000fd0000000001c */
        /* <DEDUP_REMOVED lines=12> */
[----:B------:R-:W-:Y:S01]  /*5760*/  DADD R28, R14, R28 ;  /* 0x000000000e1c7229 */ /* 0x000fe2000000001c */
[----:B------:R-:W-:Y:S10]  /*5770*/  @P0 BRA `(.L_x_47) ;  /* 0xfffffffc00ac0947 */ /* 0x000ff4000383ffff */
.L_x_46:
[----:B------:R-:W-:Y:S05]  /*5780*/  @!P1 BRA `(.L_x_6) ;  /* 0x0000000000b89947 */ /* 0x000fea0003800000 */
[----:B------:R-:W-:Y:S02]  /*5790*/  ISETP.GE.U32.AND P0, PT, R0, 0x8, PT ;  /* 0x000000080000780c */ /* 0x000fe40003f06070 */
[----:B------:R-:W-:Y:S02]  /*57a0*/  LOP3.LUT R2, R8, 0x7, RZ, 0xc0, !PT ;  /* 0x0000000708027812 */ /* 0x000fe400078ec0ff */
[----:B------:R-:W-:Y:S02]  /*57b0*/  ISETP.GE.U32.AND.EX P0, PT, RZ, RZ, PT, P0 ;  /* 0x000000ffff00720c */ /* 0x000fe40003f06100 */
[----:B------:R-:W-:-:S04]  /*57c0*/  ISETP.NE.U32.AND P1, PT, R2, RZ, PT ;  /* 0x000000ff0200720c */ /* 0x000fc80003f25070 */
[----:B------:R-:W-:-:S07]  /*57d0*/  ISETP.NE.AND.EX P1, PT, RZ, RZ, PT, P1 ;  /* 0x000000ffff00720c */ /* 0x000fce0003f25310 */
[----:B------:R-:W-:Y:S06]  /*57e0*/  @!P0 BRA `(.L_x_48) ;  /* 0x0000000000308947 */ /* 0x000fec0003800000 */
[----:B------:R-:W0:Y:S02]  /*57f0*/  LDC.64 R4, c[0x0][0x388] ;  /* 0x0000e200ff047b82 */ /* 0x000e240000000a00 */
[----:B0-----:R-:W2:Y:S02]  /*5800*/  LDG.E.128 R4, desc[UR6][R4.64] ;  /* 0x0000000604047981 */ /* 0x001ea4000c1e1d00 */
[----:B--2---:R-:W-:-:S08]  /*5810*/  DMUL R6, R6, R6 ;  /* 0x0000000606067228 */ /* 0x004fd00000000000 */
[----:B------:R-:W-:-:S08]  /*5820*/  DFMA R6, R4, R4, R6 ;  /* 0x000000040406722b */ /* 0x000fd00000000006 */
[----:B------:R-:W-:-:S08]  /*5830*/  DADD R28, R28, R6 ;  /* 0x000000001c1c7229 */ /* 0x000fd00000000006 */
[----:B------:R-:W-:-:S08]  /*5840*/  DADD R28, R6, R28 ;  /* 0x00000000061c7229 */ /* 0x000fd0000000001c */
[----:B------:R-:W-:-:S08]  /*5850*/  DADD R28, R6, R28 ;  /* 0x00000000061c7229 */ /* 0x000fd0000000001c */
[----:B------:R-:W-:-:S08]  /*5860*/  DADD R28, R6, R28 ;  /* 0x00000000061c7229 */ /* 0x000fd0000000001c */
[----:B------:R-:W-:-:S08]  /*5870*/  DADD R28, R6, R28 ;  /* 0x00000000061c7229 */ /* 0x000fd0000000001c */
[----:B------:R-:W-:-:S08]  /*5880*/  DADD R28, R6, R28 ;  /* 0x00000000061c7229 */ /* 0x000fd0000000001c */
[----:B------:R-:W-:-:S08]  /*5890*/  DADD R28, R6, R28 ;  /* 0x00000000061c7229 */ /* 0x000fd0000000001c */
[----:B------:R-:W-:-:S11]  /*58a0*/  DADD R28, R6, R28 ;  /* 0x00000000061c7229 */ /* 0x000fd6000000001c */
.L_x_48:
        /* <DEDUP_REMOVED lines=14> */
[----:B------:R-:W-:-:S11]  /*5990*/  DADD R28, R6, R28 ;  /* 0x00000000061c7229 */ /* 0x000fd6000000001c */
.L_x_49:
[----:B------:R-:W-:Y:S05]  /*59a0*/  @!P1 BRA `(.L_x_6) ;  /* 0x0000000000309947 */ /* 0x000fea0003800000 */
[----:B------:R-:W0:Y:S02]  /*59b0*/  LDC.64 R2, c[0x0][0x388] ;  /* 0x0000e200ff027b82 */ /* 0x000e240000000a00 */
[----:B0-----:R-:W2:Y:S01]  /*59c0*/  LDG.E.128 R4, desc[UR6][R2.64] ;  /* 0x0000000602047981 */ /* 0x001ea2000c1e1d00 */
[----:B------:R-:W-:Y:S01]  /*59d0*/  UMOV UR4, URZ ;  /* 0x000000ff00047c82 */ /* 0x000fe20008000000 */
[----:B------:R-:W-:Y:S01]  /*59e0*/  UMOV UR5, URZ ;  /* 0x000000ff00057c82 */ /* 0x000fe20008000000 */
[----:B--2---:R-:W-:-:S08]  /*59f0*/  DMUL R6, R6, R6 ;  /* 0x0000000606067228 */ /* 0x004fd00000000000 */
[----:B------:R-:W-:-:S11]  /*5a00*/  DFMA R6, R4, R4, R6 ;  /* 0x000000040406722b */ /* 0x000fd60000000006 */
.L_x_50:
[----:B------:R-:W-:Y:S01]  /*5a10*/  UIADD3 UR4, UP0, UPT, UR4, 0x1, URZ ;  /* 0x0000000104047890 */ /* 0x000fe2000ff1e0ff */
[----:B------:R-:W-:-:S03]  /*5a20*/  DADD R28, R6, R28 ;  /* 0x00000000061c7229 */ /* 0x000fc6000000001c */
[----:B------:R-:W-:Y:S02]  /*5a30*/  UIADD3.X UR5, UPT, UPT, URZ, UR5, URZ, UP0, !UPT ;  /* 0x00000005ff057290 */ /* 0x000fe400087fe4ff */
[----:B------:R-:W-:-:S04]  /*5a40*/  ISETP.NE.U32.AND P0, PT, R8, UR4, PT ;  /* 0x0000000408007c0c */ /* 0x000fc8000bf05070 */
[----:B------:R-:W-:-:S13]  /*5a50*/  ISETP.NE.AND.EX P0, PT, RZ, UR5, PT, P0 ;  /* 0x00000005ff007c0c */ /* 0x000fda000bf05300 */
[----:B------:R-:W-:Y:S05]  /*5a60*/  @P0 BRA `(.L_x_50) ;  /* 0xfffffffc00e80947 */ /* 0x000fea000383ffff */
.L_x_6:
[----:B------:R-:W3:Y:S02]  /*5a70*/  LDCU.64 UR4, c[0x0][0x380] ;  /* 0x00007000ff0477ac */ /* 0x000ee40008000a00 */
[----:B---3--:R-:W-:-:S04]  /*5a80*/  LEA R2, P0, R10, UR4, 0x3 ;  /* 0x000000040a027c11 */ /* 0x008fc8000f8018ff */
[----:B------:R-:W-:-:S05]  /*5a90*/  LEA.HI.X R3, R10, UR5, RZ, 0x3, P0 ;  /* 0x000000050a037c11 */ /* 0x000fca00080f1cff */
[----:B------:R-:W-:Y:S01]  /*5aa0*/  STG.E.64 desc[UR6][R2.64], R28 ;  /* 0x0000001c02007986 */ /* 0x000fe2000c101b06 */
[----:B------:R-:W-:Y:S05]  /*5ab0*/  EXIT ;  /* 0x000000000000794d */ /* 0x000fea0003800000 */
        .weak           $__internal_0_$__cuda_sm20_div_u64
        .type           $__internal_0_$__cuda_sm20_div_u64,@function
        .size           $__internal_0_$__cuda_sm20_div_u64,($__internal_1_$__cuda_sm20_rem_u64 - $__internal_0_$__cuda_sm20_div_u64)
$__internal_0_$__cuda_sm20_div_u64:
[----:B------:R-:W-:Y:S01]  /*5ac0*/  IMAD.MOV.U32 R40, RZ, RZ, R18 ;  /* 0x000000ffff287224 */ /* 0x000fe200078e0012 */
[----:B------:R-:W-:-:S04]  /*5ad0*/  MOV R41, R19 ;  /* 0x0000001300297202 */ /* 0x000fc80000000f00 */
[----:B------:R-:W0:Y:S08]  /*5ae0*/  I2F.U64.RP R13, R40 ;  /* 0x00000028000d7312 */ /* 0x000e300000309000 */
[----:B0-----:R-:W0:Y:S02]  /*5af0*/  MUFU.RCP R16, R13 ;  /* 0x0000000d00107308 */ /* 0x001e240000001000 */
[----:B0-----:R-:W-:-:S06]  /*5b00*/  IADD3 R16, PT, PT, R16, 0x1ffffffe, RZ ;  /* 0x1ffffffe10107810 */ /* 0x001fcc0007ffe0ff */
[----:B------:R-:W0:Y:S02]  /*5b10*/  F2I.U64.TRUNC R34, R16 ;  /* 0x0000001000227311 */ /* 0x000e24000020d800 */
[----:B0-----:R-:W-:Y:S01]  /*5b20*/  IMAD.WIDE.U32 R14, R34, R18, RZ ;  /* 0x00000012220e7225 */ /* 0x001fe200078e00ff */
[----:B------:R-:W-:-:S03]  /*5b30*/  MOV R37, R34 ;  /* 0x0000002200257202 */ /* 0x000fc60000000f00 */
[----:B------:R-:W-:Y:S01]  /*5b40*/  IMAD R15, R34, R19, R15 ;  /* 0x00000013220f7224 */ /* 0x000fe200078e020f */
[----:B------:R-:W-:-:S03]  /*5b50*/  IADD3 R14, P0, PT, RZ, -R14, RZ ;  /* 0x8000000eff0e7210 */ /* 0x000fc60007f1e0ff */
[----:B------:R-:W-:Y:S02]  /*5b60*/  IMAD R15, R35, R18, R15 ;  /* 0x00000012230f7224 */ /* 0x000fe400078e020f */
[----:B------:R-:W-:-:S04]  /*5b70*/  IMAD.HI.U32 R36, R34, R14, RZ ;  /* 0x0000000e22247227 */ /* 0x000fc800078e00ff */
[----:B------:R-:W-:-:S04]  /*5b80*/  IMAD.X R15, RZ, RZ, ~R15, P0 ;  /* 0x000000ffff0f7224 */ /* 0x000fc800000e0e0f */
[----:B------:R-:W-:-:S04]  /*5b90*/  IMAD.WIDE.U32 R36, P0, R34, R15, R36 ;  /* 0x0000000f22247225 */ /* 0x000fc80007800024 */
[----:B------:R-:W-:-:S04]  /*5ba0*/  IMAD.HI.U32 R13, R35, R15, RZ ;  /* 0x0000000f230d7227 */ /* 0x000fc800078e00ff */
[----:B------:R-:W-:Y:S01]  /*5bb0*/  IMAD.HI.U32 R14, P1, R35, R14, R36 ;  /* 0x0000000e230e7227 */ /* 0x000fe20007820024 */
[----:B------:R-:W-:-:S03]  /*5bc0*/  IADD3.X R13, PT, PT, R13, R35, RZ, P0, !PT ;  /* 0x000000230d0d7210 */ /* 0x000fc600007fe4ff */
[----:B------:R-:W-:-:S05]  /*5bd0*/  IMAD R15, R35, R15, RZ ;  /* 0x0000000f230f7224 */ /* 0x000fca00078e02ff */
[----:B------:R-:W-:-:S04]  /*5be0*/  IADD3 R35, P0, PT, R15, R14, RZ ;  /* 0x0000000e0f237210 */ /* 0x000fc80007f1e0ff */
[----:B------:R-:W-:Y:S01]  /*5bf0*/  IADD3.X R13, PT, PT, RZ, RZ, R13, P0, P1 ;  /* 0x000000ffff0d7210 */ /* 0x000fe200007e240d */
[----:B------:R-:W-:-:S04]  /*5c00*/  IMAD.WIDE.U32 R36, R35, R18, RZ ;  /* 0x0000001223247225 */ /* 0x000fc800078e00ff */
[----:B------:R-:W-:Y:S01]  /*5c10*/  IMAD R14, R35, R19, R37 ;  /* 0x00000013230e7224 */ /* 0x000fe200078e0225 */
[----:B------:R-:W-:-:S03]  /*5c20*/  IADD3 R16, P0, PT, RZ, -R36, RZ ;  /* 0x80000024ff107210 */ /* 0x000fc60007f1e0ff */
[----:B------:R-:W-:Y:S02]  /*5c30*/  IMAD R14, R13, R18, R14 ;  /* 0x000000120d0e7224 */ /* 0x000fe400078e020e */
[----:B------:R-:W-:-:S04]  /*5c40*/  IMAD.HI.U32 R34, R35, R16, RZ ;  /* 0x0000001023227227 */ /* 0x000fc800078e00ff */
[----:B------:R-:W-:-:S04]  /*5c50*/  IMAD.X R14, RZ, RZ, ~R14, P0 ;  /* 0x000000ffff0e7224 */ /* 0x000fc800000e0e0e */
[----:B------:R-:W-:-:S04]  /*5c60*/  IMAD.WIDE.U32 R34, P0, R35, R14, R34 ;  /* 0x0000000e23227225 */ /* 0x000fc80007800022 */
[----:B------:R-:W-:-:S04]  /*5c70*/  IMAD.HI.U32 R15, P1, R13, R16, R34 ;  /* 0x000000100d0f7227 */ /* 0x000fc80007820022 */
[----:B------:R-:W-:Y:S02]  /*5c80*/  HFMA2 R35, -RZ, RZ, 0, 0 ;  /* 0x00000000ff237431 */ /* 0x000fe400000001ff */
[----:B------:R-:W-:-:S04]  /*5c90*/  IMAD.HI.U32 R16, R13, R14, RZ ;  /* 0x0000000e0d107227 */ /* 0x000fc800078e00ff */
[----:B------:R-:W-:Y:S01]  /*5ca0*/  IMAD R14, R13, R14, RZ ;  /* 0x0000000e0d0e7224 */ /* 0x000fe200078e02ff */
[----:B------:R-:W-:-:S04]  /*5cb0*/  IADD3.X R16, PT, PT, R16, R13, RZ, P0, !PT ;  /* 0x0000000d10107210 */ /* 0x000fc800007fe4ff */
[----:B------:R-:W-:-:S04]  /*5cc0*/  IADD3 R14, P0, PT, R14, R15, RZ ;  /* 0x0000000f0e0e7210 */ /* 0x000fc80007f1e0ff */
[----:B------:R-:W-:Y:S01]  /*5cd0*/  IADD3.X R16, PT, PT, RZ, RZ, R16, P0, P1 ;  /* 0x000000ffff107210 */ /* 0x000fe200007e2410 */
[----:B------:R-:W-:-:S04]  /*5ce0*/  IMAD.HI.U32 R34, R14, R11, RZ ;  /* 0x0000000b0e227227 */ /* 0x000fc800078e00ff */
[----:B------:R-:W-:-:S04]  /*5cf0*/  IMAD.WIDE.U32 R14, R14, R9, R34 ;  /* 0x000000090e0e7225 */ /* 0x000fc800078e0022 */
[----:B------:R-:W-:-:S04]  /*5d00*/  IMAD.HI.U32 R13, P0, R16, R11, R14 ;  /* 0x0000000b100d7227 */ /* 0x000fc8000780000e */
[CC--:B------:R-:W-:Y:S02]  /*5d10*/  IMAD R14, R16.reuse, R9.reuse, RZ ;  /* 0x00000009100e7224 */ /* 0x0c0fe400078e02ff */
[----:B------:R-:W-:-:S03]  /*5d20*/  IMAD.HI.U32 R16, R16, R9, RZ ;  /* 0x0000000910107227 */ /* 0x000fc600078e00ff */
[----:B------:R-:W-:Y:S01]  /*5d30*/  IADD3 R14, P1, PT, R14, R13, RZ ;  /* 0x0000000d0e0e7210 */ /* 0x000fe20007f3e0ff */
[----:B------:R-:W-:-:S04]  /*5d40*/  IMAD.X R16, RZ, RZ, R16, P0 ;  /* 0x000000ffff107224 */ /* 0x000fc800000e0610 */
[----:B------:R-:W-:Y:S01]  /*5d50*/  IMAD.WIDE.U32 R34, R14, R18, RZ ;  /* 0x000000120e227225 */ /* 0x000fe200078e00ff */
[----:B------:R-:W-:-:S03]  /*5d60*/  IADD3.X R16, PT, PT, RZ, R16, RZ, P1, !PT ;  /* 0x00000010ff107210 */ /* 0x000fc60000ffe4ff */
[----:B------:R-:W-:Y:S01]  /*5d70*/  IMAD R13, R14, R19, R35 ;  /* 0x000000130e0d7224 */ /* 0x000fe200078e0223 */
[----:B------:R-:W-:-:S03]  /*5d80*/  IADD3 R15, P2, PT, -R34, R11, RZ ;  /* 0x0000000b220f7210 */ /* 0x000fc60007f5e1ff */
[-C--:B------:R-:W-:Y:S01]  /*5d90*/  IMAD R34, R16, R18.reuse, R13 ;  /* 0x0000001210227224 */ /* 0x080fe200078e020d */
[----:B------:R-:W-:Y:S02]  /*5da0*/  ISETP.GE.U32.AND P0, PT, R15, R18, PT ;  /* 0x000000120f00720c */ /* 0x000fe40003f06070 */
[----:B------:R-:W-:Y:S02]  /*5db0*/  IADD3 R36, P3, PT, -R18, R15, RZ ;  /* 0x0000000f12247210 */ /* 0x000fe40007f7e1ff */
[----:B------:R-:W-:Y:S02]  /*5dc0*/  IADD3.X R34, PT, PT, ~R34, R9, RZ, P2, !PT ;  /* 0x0000000922227210 */ /* 0x000fe400017fe5ff */
[----:B------:R-:W-:Y:S02]  /*5dd0*/  IADD3 R13, P4, PT, R14, 0x1, RZ ;  /* 0x000000010e0d7810 */ /* 0x000fe40007f9e0ff */
[----:B------:R-:W-:Y:S02]  /*5de0*/  ISETP.GE.U32.AND.EX P0, PT, R34, R19, PT, P0 ;  /* 0x000000132200720c */ /* 0x000fe40003f06100 */
[----:B------:R-:W-:-:S02]  /*5df0*/  ISETP.NE.U32.AND P2, PT, R18, RZ, PT ;  /* 0x000000ff1200720c */ /* 0x000fc40003f45070 */
[----:B------:R-:W-:Y:S02]  /*5e00*/  SEL R15, R36, R15, P0 ;  /* 0x0000000f240f7207 */ /* 0x000fe40000000000 */
[----:B------:R-:W-:Y:S01]  /*5e10*/  SEL R14, R13, R14, P0 ;  /* 0x0000000e0d0e7207 */ /* 0x000fe20000000000 */
[----:B------:R-:W-:Y:S01]  /*5e20*/  IMAD.X R13, R34, 0x1, ~R19, P3 ;  /* 0x00000001220d7824 */ /* 0x000fe200018e0e13 */
[----:B------:R-:W-:Y:S02]  /*5e30*/  ISETP.GE.U32.AND P1, PT, R15, R18, PT ;  /* 0x000000120f00720c */ /* 0x000fe40003f26070 */
[----:B------:R-:W-:Y:S02]  /*5e40*/  IADD3.X R15, PT, PT, RZ, R16, RZ, P4, !PT ;  /* 0x00000010ff0f7210 */ /* 0x000fe400027fe4ff */
[----:B------:R-:W-:Y:S02]  /*5e50*/  SEL R34, R13, R34, P0 ;  /* 0x000000220d227207 */ /* 0x000fe40000000000 */
[----:B------:R-:W-:-:S02]  /*5e60*/  SEL R15, R15, R16, P0 ;  /* 0x000000100f0f7207 */ /* 0x000fc40000000000 */
[----:B------:R-:W-:Y:S02]  /*5e70*/  IADD3 R13, P3, PT, R14, 0x1, RZ ;  /* 0x000000010e0d7810 */ /* 0x000fe40007f7e0ff */
[----:B------:R-:W-:Y:S02]  /*5e80*/  ISETP.GE.U32.AND.EX P0, PT, R34, R19, PT, P1 ;  /* 0x000000132200720c */ /* 0x000fe40003f06110 */
[-C--:B------:R-:W-:Y:S02]  /*5e90*/  IADD3.X R16, PT, PT, RZ, R15.reuse, RZ, P3, !PT ;  /* 0x0000000fff107210 */ /* 0x080fe40001ffe4ff */
[----:B------:R-:W-:Y:S01]  /*5ea0*/  SEL R13, R13, R14, P0 ;  /* 0x0000000e0d0d7207 */ /* 0x000fe20000000000 */
[----:B------:R-:W-:Y:S01]  /*5eb0*/  IMAD.MOV.U32 R14, RZ, RZ, R12 ;  /* 0x000000ffff0e7224 */ /* 0x000fe200078e000c */
[----:B------:R-:W-:Y:S02]  /*5ec0*/  SEL R16, R16, R15, P0 ;  /* 0x0000000f10107207 */ /* 0x000fe40000000000 */
[----:B------:R-:W-:-:S02]  /*5ed0*/  MOV R15, 0x0 ;  /* 0x00000000000f7802 */ /* 0x000fc40000000f00 */
[----:B------:R-:W-:-:S04]  /*5ee0*/  ISETP.NE.AND.EX P1, PT, R19, RZ, PT, P2 ;  /* 0x000000ff1300720c */ /* 0x000fc80003f25320 */
[----:B------:R-:W-:Y:S02]  /*5ef0*/  SEL R13, R13, 0xffffffff, P1 ;  /* 0xffffffff0d0d7807 */ /* 0x000fe40000800000 */
[----:B------:R-:W-:Y:S01]  /*5f00*/  SEL R16, R16, 0xffffffff, P1 ;  /* 0xffffffff10107807 */ /* 0x000fe20000800000 */
[----:B------:R-:W-:Y:S06]  /*5f10*/  RET.REL.NODEC R14 `(kernelComputeRegisterProbabilities) ;  /* 0xffffffa00e387950 */ /* 0x000fec0003c3ffff */
        .weak           $__internal_1_$__cuda_sm20_rem_u64
        .type           $__internal_1_$__cuda_sm20_rem_u64,@function
        .size           $__internal_1_$__cuda_sm20_rem_u64,(.L_x_453 - $__internal_1_$__cuda_sm20_rem_u64)
$__internal_1_$__cuda_sm20_rem_u64:
[----:B------:R-:W0:Y:S08]  /*5f20*/  I2F.U64.RP R17, R12 ;  /* 0x0000000c00117312 */ /* 0x000e300000309000 */
[----:B0-----:R-:W0:Y:S02]  /*5f30*/  MUFU.RCP R17, R17 ;  /* 0x0000001100117308 */ /* 0x001e240000001000 */
[----:B0-----:R-:W-:-:S06]  /*5f40*/  IADD3 R14, PT, PT, R17, 0x1ffffffe, RZ ;  /* 0x1ffffffe110e7810 */ /* 0x001fcc0007ffe0ff */
[----:B------:R-:W0:Y:S02]  /*5f50*/  F2I.U64.TRUNC R14, R14 ;  /* 0x0000000e000e7311 */ /* 0x000e24000020d800 */
[----:B0-----:R-:W-:-:S04]  /*5f60*/  IMAD.WIDE.U32 R18, R14, R12, RZ ;  /* 0x0000000c0e127225 */ /* 0x001fc800078e00ff */
[----:B------:R-:W-:Y:S01]  /*5f70*/  IMAD R19, R14, R13, R19 ;  /* 0x0000000d0e137224 */ /* 0x000fe200078e0213 */
[----:B------:R-:W-:-:S03]  /*5f80*/  IADD3 R21, P0, PT, RZ, -R18, RZ ;  /* 0x80000012ff157210 */ /* 0x000fc60007f1e0ff */
[----:B------:R-:W-:Y:S02]  /*5f90*/  IMAD R19, R15, R12, R19 ;  /* 0x0000000c0f137224 */ /* 0x000fe400078e0213 */
[----:B------:R-:W-:-:S04]  /*5fa0*/  IMAD.HI.U32 R18, R14, R21, RZ ;  /* 0x000000150e127227 */ /* 0x000fc800078e00ff */
[----:B------:R-:W-:Y:S01]  /*5fb0*/  IMAD.X R23, RZ, RZ, ~R19, P0 ;  /* 0x000000ffff177224 */ /* 0x000fe200000e0e13 */
[----:B------:R-:W-:-:S03]  /*5fc0*/  MOV R19, R14 ;  /* 0x0000000e00137202 */ /* 0x000fc60000000f00 */
[-C--:B------:R-:W-:Y:S02]  /*5fd0*/  IMAD R33, R15, R23.reuse, RZ ;  /* 0x000000170f217224 */ /* 0x080fe400078e02ff */
[----:B------:R-:W-:-:S04]  /*5fe0*/  IMAD.WIDE.U32 R18, P0, R14, R23, R18 ;  /* 0x000000170e127225 */ /* 0x000fc80007800012 */
[----:B------:R-:W-:-:S04]  /*5ff0*/  IMAD.HI.U32 R17, R15, R23, RZ ;  /* 0x000000170f117227 */ /* 0x000fc800078e00ff */
[----:B------:R-:W-:Y:S01]  /*6000*/  IMAD.HI.U32 R18, P1, R15, R21, R18 ;  /* 0x000000150f127227 */ /* 0x000fe20007820012 */
[----:B------:R-:W-:-:S04]  /*6010*/  IADD3.X R17, PT, PT, R17, R15, RZ, P0, !PT ;  /* 0x0000000f11117210 */ /* 0x000fc800007fe4ff */
        /* <DEDUP_REMOVED lines=9> */
[C---:B------:R-:W-:Y:S02]  /*60b0*/  IMAD R15, R17.reuse, R14, RZ ;  /* 0x0000000e110f7224 */ /* 0x040fe400078e02ff */
[----:B------:R-:W-:-:S04]  /*60c0*/  IMAD.HI.U32 R18, P1, R17, R21, R18 ;  /* 0x0000001511127227 */ /* 0x000fc80007820012 */
[----:B------:R-:W-:Y:S01]  /*60d0*/  IMAD.HI.U32 R14, R17, R14, RZ ;  /* 0x0000000e110e7227 */ /* 0x000fe200078e00ff */
[----:B------:R-:W-:-:S03]  /*60e0*/  IADD3 R18, P2, PT, R15, R18, RZ ;  /* 0x000000120f127210 */ /* 0x000fc60007f5e0ff */
[----:B------:R-:W-:Y:S01]  /*60f0*/  HFMA2 R15, -RZ, RZ, 0, 0 ;  /* 0x00000000ff0f7431 */ /* 0x000fe200000001ff */
[----:B------:R-:W-:Y:S01]  /*6100*/  IADD3.X R17, PT, PT, R14, R17, RZ, P0, !PT ;  /* 0x000000110e117210 */ /* 0x000fe200007fe4ff */
[----:B------:R-:W-:-:S03]  /*6110*/  IMAD.HI.U32 R14, R18, R11, RZ ;  /* 0x0000000b120e7227 */ /* 0x000fc600078e00ff */
[----:B------:R-:W-:Y:S01]  /*6120*/  IADD3.X R20, PT, PT, RZ, RZ, R17, P2, P1 ;  /* 0x000000ffff147210 */ /* 0x000fe200017e2411 */
[----:B------:R-:W-:-:S04]  /*6130*/  IMAD.WIDE.U32 R14, R18, R9, R14 ;  /* 0x00000009120e7225 */ /* 0x000fc800078e000e */
[C---:B------:R-:W-:Y:S02]  /*6140*/  IMAD R19, R20.reuse, R9, RZ ;  /* 0x0000000914137224 */ /* 0x040fe400078e02ff */
[----:B------:R-:W-:-:S04]  /*6150*/  IMAD.HI.U32 R14, P0, R20, R11, R14 ;  /* 0x0000000b140e7227 */ /* 0x000fc8000780000e */
[----:B------:R-:W-:Y:S01]  /*6160*/  IMAD.HI.U32 R17, R20, R9, RZ ;  /* 0x0000000914117227 */ /* 0x000fe200078e00ff */
[----:B------:R-:W-:-:S03]  /*6170*/  IADD3 R19, P1, PT, R19, R14, RZ ;  /* 0x0000000e13137210 */ /* 0x000fc60007f3e0ff */
[----:B------:R-:W-:Y:S02]  /*6180*/  IMAD.X R17, RZ, RZ, R17, P0 ;  /* 0x000000ffff117224 */ /* 0x000fe400000e0611 */
[----:B------:R-:W-:-:S03]  /*6190*/  IMAD.WIDE.U32 R14, R19, R12, RZ ;  /* 0x0000000c130e7225 */ /* 0x000fc600078e00ff */
[----:B------:R-:W-:Y:S01]  /*61a0*/  IADD3.X R17, PT, PT, RZ, R17, RZ, P1, !PT ;  /* 0x00000011ff117210 */ /* 0x000fe20000ffe4ff */
[----:B------:R-:W-:Y:S01]  /*61b0*/  IMAD R19, R19, R13, R15 ;  /* 0x0000000d13137224 */ /* 0x000fe200078e020f */
[----:B------:R-:W-:-:S03]  /*61c0*/  IADD3 R11, P1, PT, -R14, R11, RZ ;  /* 0x0000000b0e0b7210 */ /* 0x000fc60007f3e1ff */
[-C--:B------:R-:W-:Y:S01]  /*61d0*/  IMAD R14, R17, R12.reuse, R19 ;  /* 0x0000000c110e7224 */ /* 0x080fe200078e0213 */
[----:B------:R-:W-:-:S04]  /*61e0*/  ISETP.GE.U32.AND P0, PT, R11, R12, PT ;  /* 0x0000000c0b00720c */ /* 0x000fc80003f06070 */
[----:B------:R-:W-:Y:S02]  /*61f0*/  IADD3.X R9, PT, PT, ~R14, R9, RZ, P1, !PT ;  /* 0x000000090e097210 */ /* 0x000fe40000ffe5ff */
[----:B------:R-:W-:Y:S02]  /*6200*/  IADD3 R15, P1, PT, -R12, R11, RZ ;  /* 0x0000000b0c0f7210 */ /* 0x000fe40007f3e1ff */
[----:B------:R-:W-:-:S03]  /*6210*/  ISETP.GE.U32.AND.EX P0, PT, R9, R13, PT, P0 ;  /* 0x0000000d0900720c */ /* 0x000fc60003f06100 */
[----:B------:R-:W-:Y:S01]  /*6220*/  IMAD.X R17, R9, 0x1, ~R13, P1 ;  /* 0x0000000109117824 */ /* 0x000fe200008e0e0d */
[----:B------:R-:W-:Y:S02]  /*6230*/  SEL R15, R15, R11, P0 ;  /* 0x0000000b0f0f7207 */ /* 0x000fe40000000000 */
[C---:B------:R-:W-:Y:S02]  /*6240*/  ISETP.NE.U32.AND P1, PT, R12.reuse, RZ, PT ;  /* 0x000000ff0c00720c */ /* 0x040fe40003f25070 */
[----:B------:R-:W-:Y:S02]  /*6250*/  SEL R17, R17, R9, P0 ;  /* 0x0000000911117207 */ /* 0x000fe40000000000 */
[----:B------:R-:W-:Y:S02]  /*6260*/  ISETP.GE.U32.AND P0, PT, R15, R12, PT ;  /* 0x0000000c0f00720c */ /* 0x000fe40003f06070 */
[----:B------:R-:W-:Y:S02]  /*6270*/  IADD3 R9, P2, PT, -R12, R15, RZ ;  /* 0x0000000f0c097210 */ /* 0x000fe40007f5e1ff */
[----:B------:R-:W-:-:S02]  /*6280*/  ISETP.GE.U32.AND.EX P0, PT, R17, R13, PT, P0 ;  /* 0x0000000d1100720c */ /* 0x000fc40003f06100 */
[CC--:B------:R-:W-:Y:S02]  /*6290*/  IADD3.X R11, PT, PT, ~R13.reuse, R17.reuse, RZ, P2, !PT ;  /* 0x000000110d0b7210 */ /* 0x0c0fe400017fe5ff */
[----:B------:R-:W-:Y:S02]  /*62a0*/  ISETP.NE.AND.EX P1, PT, R13, RZ, PT, P1 ;  /* 0x000000ff0d00720c */ /* 0x000fe40003f25310 */
[----:B------:R-:W-:Y:S02]  /*62b0*/  SEL R13, R11, R17, P0 ;  /* 0x000000110b0d7207 */ /* 0x000fe40000000000 */
[----:B------:R-:W-:Y:S02]  /*62c0*/  MOV R17, 0x0 ;  /* 0x0000000000117802 */ /* 0x000fe40000000f00 */
[----:B------:R-:W-:Y:S02]  /*62d0*/  SEL R12, R9, R15, P0 ;  /* 0x0000000f090c7207 */ /* 0x000fe40000000000 */
[----:B------:R-:W-:-:S02]  /*62e0*/  SEL R13, R13, 0xffffffff, P1 ;  /* 0xffffffff0d0d7807 */ /* 0x000fc40000800000 */
[----:B------:R-:W-:Y:S01]  /*62f0*/  SEL R12, R12, 0xffffffff, P1 ;  /* 0xffffffff0c0c7807 */ /* 0x000fe20000800000 */
[----:B------:R-:W-:Y:S06]  /*6300*/  RET.REL.NODEC R16 `(kernelComputeRegisterProbabilities) ;  /* 0xffffff9c103c7950 */ /* 0x000fec0003c3ffff */
.L_x_51:
[----:B------:R-:W-:-:S00]  /*6310*/  BRA `(.L_x_51) ;  /* 0xfffffffc00fc7947 */ /* 0x000fc0000383ffff */
[----:B------:R-:W-:-:S00]  /*6320*/  NOP ;  /* 0x0000000000007918 */ /* 0x000fc00000000000 */
        /* <DEDUP_REMOVED lines=13> */
.L_x_453:


//--------------------- .text._Z25kernelComputeInnerProductP7double2PKS_PS0_iPKiPKmm --------------------------
	.section	.text._Z25kernelComputeInnerProductP7double2PKS_PS0_iPKiPKmm,"ax",@progbits
	.align	128
        .global         _Z25kernelComputeInnerProductP7double2PKS_PS0_iPKiPKmm
        .type           _Z25kernelComputeInnerProductP7double2PKS_PS0_iPKiPKmm,@function
        .size           _Z25kernelComputeInnerProductP7double2PKS_PS0_iPKiPKmm,(.L_x_479 - _Z25kernelComputeInnerProductP7double2PKS_PS0_iPKiPKmm)
        .other          _Z25kernelComputeInnerProductP7double2PKS_PS0_iPKiPKmm,@"STO_CUDA_ENTRY STV_DEFAULT"
_Z25kernelComputeInnerProductP7double2PKS_PS0_iPKiPKmm:
.text._Z25kernelComputeInnerProductP7double2PKS_PS0_iPKiPKmm:
[----:B------:R-:W-:Y:S01]  /*0000*/  LDC R1, c[0x0][0x37c] ;  /* 0x0000df00ff017b82 */ /* 0x000fe20000000800 */
[----:B------:R-:W0:Y:S01]  /*0010*/  S2R R0, SR_CTAID.X ;  /* 0x0000000000007919 */ /* 0x000e220000002500 */
[----:B------:R-:W1:Y:S01]  /*0020*/  LDCU UR4, c[0x0][0x360] ;  /* 0x00006c00ff0477ac */ /* 0x000e620008000800 */
[----:B------:R-:W-:Y:S01]  /*0030*/  BSSY.RECONVERGENT B0, `(.L_x_52) ;  /* 0x00000d3000007945 */ /* 0x000fe20003800200 */
[----:B------:R-:W-:Y:S01]  /*0040*/  CS2R R10, SRZ ;  /* 0x00000000000a7805 */ /* 0x000fe2000001ff00 */
[----:B------:R-:W0:Y:S01]  /*0050*/  S2R R3, SR_TID.X ;  /* 0x0000000000037919 */ /* 0x000e220000002100 */
[----:B------:R-:W2:Y:S01]  /*0060*/  LDCU.64 UR14, c[0x0][0x3b0] ;  /* 0x00007600ff0e77ac */ /* 0x000ea20008000a00 */
[----:B------:R-:W-:Y:S01]  /*0070*/  CS2R R8, SRZ ;  /* 0x0000000000087805 */ /* 0x000fe2000001ff00 */
[----:B------:R-:W3:Y:S01]  /*0080*/  LDCU.64 UR12, c[0x0][0x358] ;  /* 0x00006b00ff0c77ac */ /* 0x000ee20008000a00 */
[----:B------:R-:W4:Y:S01]  /*0090*/  LDCU.64 UR16, c[0x0][0x388] ;  /* 0x00007100ff1077ac */ /* 0x000f220008000a00 */
[----:B-1----:R-:W-:-:S02]  /*00a0*/  IMAD.U32 R7, RZ, RZ, UR4 ;  /* 0x00000004ff077e24 */ /* 0x002fc4000f8e00ff */
[----:B0-----:R-:W-:-:S05]  /*00b0*/  IMAD R2, R0, UR4, R3 ;  /* 0x0000000400027c24 */ /* 0x001fca000f8e0203 */
[----:B--2---:R-:W-:-:S04]  /*00c0*/  ISETP.GE.U32.AND P0, PT, R2, UR14, PT ;  /* 0x0000000e02007c0c */ /* 0x004fc8000bf06070 */
[----:B------:R-:W-:-:S13]  /*00d0*/  ISETP.GE.U32.AND.EX P0, PT, RZ, UR15, PT, P0 ;  /* 0x0000000fff007c0c */ /* 0x000fda000bf06100 */
[----:B---34-:R-:W-:Y:S05]  /*00e0*/  @P0 BRA `(.L_x_53) ;  /* 0x0000000c001c0947 */ /* 0x018fea0003800000 */
[----:B------:R-:W0:Y:S01]  /*00f0*/  LDC R6, c[0x0][0x398] ;  /* 0x0000e600ff067b82 */ /* 0x000e220000000800 */
[----:B------:R-:W1:Y:S01]  /*0100*/  LDCU UR4, c[0x0][0x370] ;  /* 0x00006e00ff0477ac */ /* 0x000e620008000800 */
[----:B------:R-:W-:Y:S02]  /*0110*/  IMAD.MOV.U32 R3, RZ, RZ, RZ ;  /* 0x000000ffff037224 */ /* 0x000fe400078e00ff */
[----:B-1----:R-:W-:Y:S01]  /*0120*/  IMAD R5, R7, UR4, RZ ;  /* 0x0000000407057c24 */ /* 0x002fe2000f8e02ff */
[----:B0-----:R-:W-:-:S13]  /*0130*/  ISETP.GT.AND P0, PT, R6, RZ, PT ;  /* 0x000000ff0600720c */ /* 0x001fda0003f04270 */
[----:B------:R-:W-:Y:S05]  /*0140*/  @P0 BRA `(.L_x_54) ;  /* 0x0000000000440947 */ /* 0x000fea0003800000 */
[----:B------:R-:W-:Y:S01]  /*0150*/  BSSY.RECONVERGENT B1, `(.L_x_55) ;  /* 0x000000f000017945 */ /* 0x000fe20003800200 */
[----:B------:R-:W-:Y:S02]  /*0160*/  CS2R R8, SRZ ;  /* 0x0000000000087805 */ /* 0x000fe4000001ff00 */
[----:B------:R-:W-:-:S07]  /*0170*/  CS2R R10, SRZ ;  /* 0x00000000000a7805 */ /* 0x000fce000001ff00 */
.L_x_56:
[----:B------:R-:W-:-:S04]  /*0180*/  LEA R14, P0, R2, UR16, 0x4 ;  /* 0x00000010020e7c11 */ /* 0x000fc8000f8020ff */
[----:B------:R-:W-:-:S06]  /*0190*/  LEA.HI.X R15, R2, UR17, R3, 0x4, P0 ;  /* 0x00000011020f7c11 */ /* 0x000fcc00080f2403 */
[----:B------:R-:W2:Y:S01]  /*01a0*/  LDG.E.128 R12, desc[UR12][R14.64] ;  /* 0x0000000c0e0c7981 */ /* 0x000ea2000c1e1d00 */
[----:B------:R-:W-:-:S05]  /*01b0*/  IADD3 R2, P0, PT, R5, R2, RZ ;  /* 0x0000000205027210 */ /* 0x000fca0007f1e0ff */
[----:B------:R-:W-:Y:S01]  /*01c0*/  IMAD.X R3, RZ, RZ, R3, P0 ;  /* 0x000000ffff037224 */ /* 0x000fe200000e0603 */
[----:B------:R-:W-:-:S04]  /*01d0*/  ISETP.GE.U32.AND P0, PT, R2, UR14, PT ;  /* 0x0000000e02007c0c */ /* 0x000fc8000bf06070 */
[----:B------:R-:W-:Y:S01]  /*01e0*/  ISETP.GE.U32.AND.EX P0, PT, R3, UR15, PT, P0 ;  /* 0x0000000f03007c0c */ /* 0x000fe2000bf06100 */
[----:B--2---:R-:W-:Y:S02]  /*01f0*/  DFMA R16, RZ, R14, R12 ;  /* 0x0000000eff10722b */ /* 0x004fe4000000000c */
[----:B------:R-:W-:-:S06]  /*0200*/  DFMA R12, RZ, R12, -R14 ;  /* 0x0000000cff0c722b */ /* 0x000fcc000000080e */
[----:B------:R-:W-:Y:S02]  /*0210*/  DADD R8, R16, R8 ;  /* 0x0000000010087229 */ /* 0x000fe40000000008 */
[----:B------:R-:W-:Y:S02]  /*0220*/  DADD R10, R12, R10 ;  /* 0x000000000c0a7229 */ /* 0x000fe4000000000a */
[----:B------:R-:W-:Y:S09]  /*0230*/  @!P0 BRA `(.L_x_56) ;  /* 0xfffffffc00d08947 */ /* 0x000ff2000383ffff */
[----:B------:R-:W-:Y:S05]  /*0240*/  BSYNC.RECONVERGENT B1 ;  /* 0x0000000000017941 */ /* 0x000fea0003800200 */
.L_x_55:
[----:B------:R-:W-:Y:S05]  /*0250*/  BRA `(.L_x_53) ;  /* 0x0000000800c07947 */ /* 0x000fea0003800000 */
.L_x_54:
[C---:B------:R-:W-:Y:S02]  /*0260*/  LOP3.LUT R4, R6.reuse, 0x3, RZ, 0xc0, !PT ;  /* 0x0000000306047812 */ /* 0x040fe400078ec0ff */
[----:B------:R-:W-:Y:S02]  /*0270*/  CS2R R8, SRZ ;  /* 0x0000000000087805 */ /* 0x000fe4000001ff00 */
[----:B------:R-:W-:Y:S02]  /*0280*/  LOP3.LUT R6, R6, 0x7ffffffc, RZ, 0xc0, !PT ;  /* 0x7ffffffc06067812 */ /* 0x000fe400078ec0ff */
[----:B------:R-:W-:-:S07]  /*0290*/  CS2R R10, SRZ ;  /* 0x00000000000a7805 */ /* 0x000fce000001ff00 */
.L_x_61:
[----:B------:R-:W0:Y:S01]  /*02a0*/  LDC R29, c[0x0][0x398] ;  /* 0x0000e600ff1d7b82 */ /* 0x000e220000000800 */
[----:B------:R-:W-:Y:S01]  /*02b0*/  IMAD.MOV.U32 R24, RZ, RZ, RZ ;  /* 0x000000ffff187224 */ /* 0x000fe200078e00ff */
[----:B------:R-:W-:Y:S01]  /*02c0*/  CS2R R22, SRZ ;  /* 0x0000000000167805 */ /* 0x000fe2000001ff00 */
[----:B------:R-:W-:Y:S02]  /*02d0*/  IMAD.MOV.U32 R20, RZ, RZ, 0x0 ;  /* 0x00000000ff147424 */ /* 0x000fe400078e00ff */
[----:B------:R-:W-:Y:S01]  /*02e0*/  IMAD.MOV.U32 R21, RZ, RZ, 0x3ff00000 ;  /* 0x3ff00000ff157424 */ /* 0x000fe200078e00ff */
[----:B0-----:R-:W-:-:S13]  /*02f0*/  ISETP.GE.U32.AND P0, PT, R29, 0x4, PT ;  /* 0x000000041d00780c */ /* 0x001fda0003f06070 */
[----:B------:R-:W-:Y:S05]  /*0300*/  @!P0 BRA `(.L_x_57) ;  /* 0x0000000400548947 */ /* 0x000fea0003800000 */
[----:B------:R-:W0:Y:S01]  /*0310*/  LDCU.128 UR4, c[0x0][0x3a0] ;  /* 0x00007400ff0477ac */ /* 0x000e220008000c00 */
[----:B------:R-:W-:Y:S01]  /*0320*/  IMAD.MOV R28, RZ, RZ, -R6 ;  /* 0x000000ffff1c7224 */ /* 0x000fe200078e0a06 */
[----:B------:R-:W-:Y:S01]  /*0330*/  CS2R R22, SRZ ;  /* 0x0000000000167805 */ /* 0x000fe2000001ff00 */
[----:B------:R-:W-:Y:S01]  /*0340*/  IMAD.MOV.U32 R20, RZ, RZ, 0x0 ;  /* 0x00000000ff147424 */ /* 0x000fe200078e00ff */
[----:B------:R-:W1:Y:S01]  /*0350*/  LDCU.64 UR10, c[0x0][0x390] ;  /* 0x00007200ff0a77ac */ /* 0x000e620008000a00 */
[----:B------:R-:W-:Y:S01]  /*0360*/  IMAD.MOV.U32 R21, RZ, RZ, 0x3ff00000 ;  /* 0x3ff00000ff157424 */ /* 0x000fe200078e00ff */
[----:B0-----:R-:W-:Y:S02]  /*0370*/  UIADD3 UR8, UP0, UPT, UR6, 0x10, URZ ;  /* 0x0000001006087890 */ /* 0x001fe4000ff1e0ff */
[----:B------:R-:W-:Y:S02]  /*0380*/  UIADD3 UR6, UP1, UPT, UR4, 0x8, URZ ;  /* 0x0000000804067890 */ /* 0x000fe4000ff3e0ff */
[----:B-1----:R-:W-:-:S02]  /*0390*/  UIADD3 UR4, UP2, UPT, UR10, 0x10, URZ ;  /* 0x000000100a047890 */ /* 0x002fc4000ff5e0ff */
[----:B------:R-:W-:Y:S01]  /*03a0*/  UIADD3.X UR9, UPT, UPT, URZ, UR7, URZ, UP0, !UPT ;  /* 0x00000007ff097290 */ /* 0x000fe200087fe4ff */
[----:B------:R-:W-:Y:S01]  /*03b0*/  IMAD.U32 R30, RZ, RZ, UR8 ;  /* 0x00000008ff1e7e24 */ /* 0x000fe2000f8e00ff */
[----:B------:R-:W-:Y:S01]  /*03c0*/  UIADD3.X UR7, UPT, UPT, URZ, UR5, URZ, UP1, !UPT ;  /* 0x00000005ff077290 */ /* 0x000fe20008ffe4ff */
[----:B------:R-:W-:Y:S01]  /*03d0*/  IMAD.U32 R26, RZ, RZ, UR6 ;  /* 0x00000006ff1a7e24 */ /* 0x000fe2000f8e00ff */
[----:B------:R-:W-:Y:S01]  /*03e0*/  UIADD3.X UR5, UPT, UPT, URZ, UR11, URZ, UP2, !UPT ;  /* 0x0000000bff057290 */ /* 0x000fe200097fe4ff */
[----:B------:R-:W-:Y:S02]  /*03f0*/  IMAD.U32 R24, RZ, RZ, UR4 ;  /* 0x00000004ff187e24 */ /* 0x000fe4000f8e00ff */
[----:B------:R-:W-:Y:S02]  /*0400*/  IMAD.U32 R31, RZ, RZ, UR9 ;  /* 0x00000009ff1f7e24 */ /* 0x000fe4000f8e00ff */
[----:B------:R-:W-:Y:S02]  /*0410*/  IMAD.U32 R27, RZ, RZ, UR7 ;  /* 0x00000007ff1b7e24 */ /* 0x000fe4000f8e00ff */
[----:B------:R-:W-:-:S07]  /*0420*/  IMAD.U32 R25, RZ, RZ, UR5 ;  /* 0x00000005ff197e24 */ /* 0x000fce000f8e00ff */
.L_x_58:
[----:B------:R-:W2:Y:S04]  /*0430*/  LDG.E R19, desc[UR12][R26.64+-0x8] ;  /* 0xfffff80c1a137981 */ /* 0x000ea8000c1e1900 */
[----:B------:R-:W3:Y:S04]  /*0440*/  LDG.E R18, desc[UR12][R30.64+-0x10] ;  /* 0xfffff00c1e127981 */ /* 0x000ee8000c1e1900 */
[----:B------:R-:W4:Y:S04]  /*0450*/  LDG.E.64 R12, desc[UR12][R24.64+-0x10] ;  /* 0xfffff00c180c7981 */ /* 0x000f28000c1e1b00 */
[----:B------:R-:W5:Y:S04]  /*0460*/  LDG.E R15, desc[UR12][R26.64+-0x4] ;  /* 0xfffffc0c1a0f7981 */ /* 0x000f68000c1e1900 */
[----:B------:R-:W4:Y:S04]  /*0470*/  LDG.E R14, desc[UR12][R30.64+-0x8] ;  /* 0xfffff80c1e0e7981 */ /* 0x000f28000c1e1900 */
[----:B------:R-:W4:Y:S01]  /*0480*/  LDG.E.64 R16, desc[UR12][R24.64+-0x8] ;  /* 0xfffff80c18107981 */ /* 0x000f22000c1e1b00 */
[----:B------:R-:W-:-:S05]  /*0490*/  IMAD.MOV.U32 R32, RZ, RZ, -0x1 ;  /* 0xffffffffff207424 */ /* 0x000fca00078e00ff */
[----:B--2---:R-:W-:Y:S02]  /*04a0*/  SHF.L.U32 R19, R32, R19, RZ ;  /* 0x0000001320137219 */ /* 0x004fe400000006ff */
[----:B---3--:R-:W-:Y:S02]  /*04b0*/  SHF.R.U64 R18, R2, R18, R3 ;  /* 0x0000001202127219 */ /* 0x008fe40000001203 */
[----:B------:R-:W-:-:S04]  /*04c0*/  LOP3.LUT R19, RZ, R19, RZ, 0x33, !PT ;  /* 0x00000013ff137212 */ /* 0x000fc800078e33ff */
[----:B------:R-:W-:Y:S02]  /*04d0*/  LOP3.LUT R19, R18, R19, RZ, 0xc0, !PT ;  /* 0x0000001312137212 */ /* 0x000fe400078ec0ff */
[----:B-----5:R-:W-:Y:S02]  /*04e0*/  SHF.L.U32 R15, R32, R15, RZ ;  /* 0x0000000f200f7219 */ /* 0x020fe400000006ff */
[C---:B----4-:R-:W-:Y:S02]  /*04f0*/  LEA R36, P0, R19.reuse, R12, 0x4 ;  /* 0x0000000c13247211 */ /* 0x050fe400078020ff */
[----:B------:R-:W-:Y:S02]  /*0500*/  LOP3.LUT R18, RZ, R15, RZ, 0x33, !PT ;  /* 0x0000000fff127212 */ /* 0x000fe400078e33ff */
[----:B------:R-:W-:Y:S02]  /*0510*/  LEA.HI.X R37, R19, R13, RZ, 0x4, P0 ;  /* 0x0000000d13257211 */ /* 0x000fe400000f24ff */
[----:B------:R-:W-:-:S03]  /*0520*/  SHF.R.U64 R19, R2, R14, R3 ;  /* 0x0000000e02137219 */ /* 0x000fc60000001203 */
[----:B------:R-:W2:Y:S01]  /*0530*/  LDG.E.128 R12, desc[UR12][R36.64] ;  /* 0x0000000c240c7981 */ /* 0x000ea2000c1e1d00 */
[----:B------:R-:W-:-:S04]  /*0540*/  LOP3.LUT R19, R19, R18, RZ, 0xc0, !PT ;  /* 0x0000001213137212 */ /* 0x000fc800078ec0ff */
[----:B------:R-:W-:-:S04]  /*0550*/  LEA R16, P0, R19, R16, 0x4 ;  /* 0x0000001013107211 */ /* 0x000fc800078020ff */
[----:B------:R-:W-:-:S06]  /*0560*/  LEA.HI.X R17, R19, R17, RZ, 0x4, P0 ;  /* 0x0000001113117211 */ /* 0x000fcc00000f24ff */
[----:B------:R-:W3:Y:S01]  /*0570*/  LDG.E.128 R16, desc[UR12][R16.64] ;  /* 0x0000000c10107981 */ /* 0x000ee2000c1e1d00 */
[C---:B--2---:R-:W-:Y:S02]  /*0580*/  DMUL R34, R14.reuse, R20 ;  /* 0x000000140e227228 */ /* 0x044fe40000000000 */
[----:B------:R-:W-:-:S06]  /*0590*/  DMUL R14, R14, R22 ;  /* 0x000000160e0e7228 */ /* 0x000fcc0000000000 */
[C---:B------:R-:W-:Y:S02]  /*05a0*/  DFMA R22, R12.reuse, R22, R34 ;  /* 0x000000160c16722b */ /* 0x040fe40000000022 */
[----:B------:R-:W-:Y:S02]  /*05b0*/  DFMA R12, R12, R20, -R14 ;  /* 0x000000140c0c722b */ /* 0x000fe4000000080e */
[----:B------:R-:W2:Y:S04]  /*05c0*/  LDG.E R15, desc[UR12][R26.64] ;  /* 0x0000000c1a0f7981 */ /* 0x000ea8000c1e1900 */
[-C--:B---3--:R-:W-:Y:S01]  /*05d0*/  DMUL R20, R22, R18.reuse ;  /* 0x0000001216147228 */ /* 0x088fe20000000000 */
[----:B------:R-:W3:Y:S01]  /*05e0*/  LDG.E R14, desc[UR12][R30.64] ;  /* 0x0000000c1e0e7981 */ /* 0x000ee2000c1e1900 */
[----:B------:R-:W-:-:S03]  /*05f0*/  DMUL R34, R12, R18 ;  /* 0x000000120c227228 */ /* 0x000fc60000000000 */
[----:B------:R-:W4:Y:S03]  /*0600*/  LDG.E R19, desc[UR12][R26.64+0x4] ;  /* 0x0000040c1a137981 */ /* 0x000f26000c1e1900 */
[-C--:B------:R-:W-:Y:S01]  /*0610*/  DFMA R20, R12, R16.reuse, -R20 ;  /* 0x000000100c14722b */ /* 0x080fe20000000814 */
[----:B------:R-:W5:Y:S04]  /*0620*/  LDG.E R18, desc[UR12][R30.64+0x8] ;  /* 0x0000080c1e127981 */ /* 0x000f68000c1e1900 */
[----:B------:R-:W5:Y:S01]  /*0630*/  LDG.E.64 R12, desc[UR12][R24.64] ;  /* 0x0000000c180c7981 */ /* 0x000f62000c1e1b00 */
[----:B------:R-:W-:-:S03]  /*0640*/  DFMA R22, R22, R16, R34 ;  /* 0x000000101616722b */ /* 0x000fc60000000022 */
[----:B------:R-:W5:Y:S01]  /*0650*/  LDG.E.64 R16, desc[UR12][R24.64+0x8] ;  /* 0x0000080c18107981 */ /* 0x000f62000c1e1b00 */
[----:B--2---:R-:W-:-:S04]  /*0660*/  SHF.L.U32 R15, R32, R15, RZ ;  /* 0x0000000f200f7219 */ /* 0x004fc800000006ff */
[----:B------:R-:W-:Y:S02]  /*0670*/  LOP3.LUT R15, RZ, R15, RZ, 0x33, !PT ;  /* 0x0000000fff0f7212 */ /* 0x000fe400078e33ff */
[----:B---3--:R-:W-:-:S04]  /*0680*/  SHF.R.U64 R14, R2, R14, R3 ;  /* 0x0000000e020e7219 */ /* 0x008fc80000001203 */
[----:B------:R-:W-:Y:S02]  /*0690*/  LOP3.LUT R15, R14, R15, RZ, 0xc0, !PT ;  /* 0x0000000f0e0f7212 */ /* 0x000fe400078ec0ff */
[----:B----4-:R-:W-:Y:S02]  /*06a0*/  SHF.L.U32 R19, R32, R19, RZ ;  /* 0x0000001320137219 */ /* 0x010fe400000006ff */
[----:B-----5:R-:W-:-:S04]  /*06b0*/  LEA R12, P0, R15, R12, 0x4 ;  /* 0x0000000c0f0c7211 */ /* 0x020fc800078020ff */
[----:B------:R-:W-:Y:S02]  /*06c0*/  LEA.HI.X R13, R15, R13, RZ, 0x4, P0 ;  /* 0x0000000d0f0d7211 */ /* 0x000fe400000f24ff */
[----:B------:R-:W-:Y:S02]  /*06d0*/  SHF.R.U64 R18, R2, R18, R3 ;  /* 0x0000001202127219 */ /* 0x000fe40000001203 */
[----:B------:R-:W-:Y:S02]  /*06e0*/  LOP3.LUT R19, RZ, R19, RZ, 0x33, !PT ;  /* 0x00000013ff137212 */ /* 0x000fe400078e33ff */
[----:B------:R-:W2:Y:S02]  /*06f0*/  LDG.E.128 R12, desc[UR12][R12.64] ;  /* 0x0000000c0c0c7981 */ /* 0x000ea4000c1e1d00 */
[----:B------:R-:W-:-:S04]  /*0700*/  LOP3.LUT R19, R18, R19, RZ, 0xc0, !PT ;  /* 0x0000001312137212 */ /* 0x000fc800078ec0ff */
[----:B------:R-:W-:-:S04]  /*0710*/  LEA R16, P0, R19, R16, 0x4 ;  /* 0x0000001013107211 */ /* 0x000fc800078020ff */
[----:B------:R-:W-:-:S06]  /*0720*/  LEA.HI.X R17, R19, R17, RZ, 0x4, P0 ;  /* 0x0000001113117211 */ /* 0x000fcc00000f24ff */
[----:B------:R-:W3:Y:S01]  /*0730*/  LDG.E.128 R16, desc[UR12][R16.64] ;  /* 0x0000000c10107981 */ /* 0x000ee2000c1e1d00 */
[----:B------:R-:W-:-:S05]  /*0740*/  VIADD R28, R28, 0x4 ;  /* 0x000000041c1c7836 */ /* 0x000fca0000000000 */
[----:B------:R-:W-:Y:S02]  /*0750*/  ISETP.NE.AND P0, PT, R28, RZ, PT ;  /* 0x000000ff1c00720c */ /* 0x000fe40003f05270 */
[----:B------:R-:W-:Y:S02]  /*0760*/  IADD3 R30, P1, PT, R30, 0x20, RZ ;  /* 0x000000201e1e7810 */ /* 0x000fe40007f3e0ff */
[----:B------:R-:W-:Y:S02]  /*0770*/  IADD3 R26, P2, PT, R26, 0x10, RZ ;  /* 0x000000101a1a7810 */ /* 0x000fe40007f5e0ff */
[----:B------:R-:W-:Y:S01]  /*0780*/  IADD3 R24, P3, PT, R24, 0x20, RZ ;  /* 0x0000002018187810 */ /* 0x000fe20007f7e0ff */
[----:B------:R-:W-:Y:S02]  /*0790*/  IMAD.X R31, RZ, RZ, R31, P1 ;  /* 0x000000ffff1f7224 */ /* 0x000fe400008e061f */
[----:B------:R-:W-:Y:S02]  /*07a0*/  IMAD.X R27, RZ, RZ, R27, P2 ;  /* 0x000000ffff1b7224 */ /* 0x000fe400010e061b */
[----:B------:R-:W-:Y:S01]  /*07b0*/  IMAD.X R25, RZ, RZ, R25, P3 ;  /* 0x000000ffff197224 */ /* 0x000fe200018e0619 */
[----:B--2---:R-:W-:-:S02]  /*07c0*/  DMUL R32, R20, R14 ;  /* 0x0000000e14207228 */ /* 0x004fc40000000000 */
[----:B------:R-:W-:-:S06]  /*07d0*/  DMUL R14, R22, R14 ;  /* 0x0000000e160e7228 */ /* 0x000fcc0000000000 */
[-C--:B------:R-:W-:Y:S02]  /*07e0*/  DFMA R22, R22, R12.reuse, R32 ;  /* 0x0000000c1616722b */ /* 0x080fe40000000020 */
[----:B------:R-:W-:-:S06]  /*07f0*/  DFMA R14, R20, R12, -R14 ;  /* 0x0000000c140e722b */ /* 0x000fcc000000080e */
[-C--:B---3--:R-:W-:Y:S02]  /*0800*/  DMUL R20, R22, R18.reuse ;  /* 0x0000001216147228 */ /* 0x088fe40000000000 */
[----:B------:R-:W-:-:S06]  /*0810*/  DMUL R18, R14, R18 ;  /* 0x000000120e127228 */ /* 0x000fcc0000000000 */
[-C--:B------:R-:W-:Y:S02]  /*0820*/  DFMA R20, R14, R16.reuse, -R20 ;  /* 0x000000100e14722b */ /* 0x080fe40000000814 */
[----:B------:R-:W-:Y:S01]  /*0830*/  DFMA R22, R22, R16, R18 ;  /* 0x000000101616722b */ /* 0x000fe20000000012 */
[----:B------:R-:W-:Y:S10]  /*0840*/  @P0 BRA `(.L_x_58) ;  /* 0xfffffff800f80947 */ /* 0x000ff4000383ffff */
[----:B------:R-:W-:-:S07]  /*0850*/  IMAD.MOV.U32 R24, RZ, RZ, R6 ;  /* 0x000000ffff187224 */ /* 0x000fce00078e0006 */
.L_x_57:
[----:B------:R-:W-:-:S13]  /*0860*/  ISETP.NE.AND P0, PT, R4, RZ, PT ;  /* 0x000000ff0400720c */ /* 0x000fda0003f05270 */
[----:B------:R-:W-:Y:S05]  /*0870*/  @!P0 BRA `(.L_x_59) ;  /* 0x0000000000f88947 */ /* 0x000fea0003800000 */
[----:B------:R-:W-:Y:S02]  /*0880*/  ISETP.NE.AND P0, PT, R4, 0x1, PT ;  /* 0x000000010400780c */ /* 0x000fe40003f05270 */
[----:B------:R-:W-:-:S11]  /*0890*/  LOP3.LUT P1, RZ, R29, 0x1, RZ, 0xc0, !PT ;  /* 0x000000011dff7812 */ /* 0x000fd6000782c0ff */
[----:B------:R-:W-:Y:S05]  /*08a0*/  @!P0 BRA `(.L_x_60) ;  /* 0x0000000000948947 */ /* 0x000fea0003800000 */
[----:B------:R-:W0:Y:S08]  /*08b0*/  LDC.64 R12, c[0x0][0x3a0] ;  /* 0x0000e800ff0c7b82 */ /* 0x000e300000000a00 */
[----:B------:R-:W1:Y:S08]  /*08c0*/  LDC.64 R14, c[0x0][0x3a8] ;  /* 0x0000ea00ff0e7b82 */ /* 0x000e700000000a00 */
[----:B------:R-:W2:Y:S01]  /*08d0*/  LDC.64 R16, c[0x0][0x390] ;  /* 0x0000e400ff107b82 */ /* 0x000ea20000000a00 */
[----:B0-----:R-:W-:-:S05]  /*08e0*/  IMAD.WIDE.U32 R12, R24, 0x4, R12 ;  /* 0x00000004180c7825 */ /* 0x001fca00078e000c */
[----:B------:R-:W3:Y:S01]  /*08f0*/  LDG.E R28, desc[UR12][R12.64] ;  /* 0x0000000c0c1c7981 */ /* 0x000ee2000c1e1900 */
[----:B-1----:R-:W-:-:S03]  /*0900*/  IMAD.WIDE.U32 R14, R24, 0x8, R14 ;  /* 0x00000008180e7825 */ /* 0x002fc600078e000e */
[----:B------:R-:W4:Y:S04]  /*0910*/  LDG.E R29, desc[UR12][R12.64+0x4] ;  /* 0x0000040c0c1d7981 */ /* 0x000f28000c1e1900 */
[----:B------:R-:W5:Y:S01]  /*0920*/  LDG.E R25, desc[UR12][R14.64] ;  /* 0x0000000c0e197981 */ /* 0x000f62000c1e1900 */
[----:B--2---:R-:W-:-:S03]  /*0930*/  IMAD.WIDE.U32 R26, R24, 0x8, R16 ;  /* 0x00000008181a7825 */ /* 0x004fc600078e0010 */
[----:B------:R-:W2:Y:S04]  /*0940*/  LDG.E R30, desc[UR12][R14.64+0x8] ;  /* 0x0000080c0e1e7981 */ /* 0x000ea8000c1e1900 */
[----:B------:R-:W4:Y:S04]  /*0950*/  LDG.E.64 R16, desc[UR12][R26.64] ;  /* 0x0000000c1a107981 */ /* 0x000f28000c1e1b00 */
[----:B------:R-:W2:Y:S01]  /*0960*/  LDG.E.64 R18, desc[UR12][R26.64+0x8] ;  /* 0x0000080c1a127981 */ /* 0x000ea2000c1e1b00 */
[----:B------:R-:W-:Y:S02]  /*0970*/  IMAD.MOV.U32 R31, RZ, RZ, -0x1 ;  /* 0xffffffffff1f7424 */ /* 0x000fe400078e00ff */
[----:B------:R-:W-:-:S03]  /*0980*/  IMAD.MOV.U32 R32, RZ, RZ, -0x1 ;  /* 0xffffffffff207424 */ /* 0x000fc600078e00ff */
[----:B---3--:R-:W-:-:S04]  /*0990*/  SHF.L.U32 R28, R31, R28, RZ ;  /* 0x0000001c1f1c7219 */ /* 0x008fc800000006ff */
[----:B------:R-:W-:Y:S02]  /*09a0*/  LOP3.LUT R28, RZ, R28, RZ, 0x33, !PT ;  /* 0x0000001cff1c7212 */ /* 0x000fe400078e33ff */
[----:B-----5:R-:W-:-:S04]  /*09b0*/  SHF.R.U64 R25, R2, R25, R3 ;  /* 0x0000001902197219 */ /* 0x020fc80000001203 */
[----:B------:R-:W-:-:S04]  /*09c0*/  LOP3.LUT R25, R25, R28, RZ, 0xc0, !PT ;  /* 0x0000001c19197212 */ /* 0x000fc800078ec0ff */
[C---:B----4-:R-:W-:Y:S02]  /*09d0*/  LEA R28, P0, R25.reuse, R16, 0x4 ;  /* 0x00000010191c7211 */ /* 0x050fe400078020ff */
[----:B------:R-:W-:Y:S02]  /*09e0*/  SHF.L.U32 R16, R32, R29, RZ ;  /* 0x0000001d20107219 */ /* 0x000fe400000006ff */
[----:B------:R-:W-:Y:S02]  /*09f0*/  LEA.HI.X R29, R25, R17, RZ, 0x4, P0 ;  /* 0x00000011191d7211 */ /* 0x000fe400000f24ff */
[----:B--2---:R-:W-:Y:S02]  /*0a00*/  SHF.R.U64 R17, R2, R30, R3 ;  /* 0x0000001e02117219 */ /* 0x004fe40000001203 */
[----:B------:R-:W-:Y:S01]  /*0a10*/  LOP3.LUT R16, RZ, R16, RZ, 0x33, !PT ;  /* 0x00000010ff107212 */ /* 0x000fe200078e33ff */
[----:B------:R-:W2:Y:S03]  /*0a20*/  LDG.E.128 R12, desc[UR12][R28.64] ;  /* 0x0000000c1c0c7981 */ /* 0x000ea6000c1e1d00 */
[----:B------:R-:W-:-:S04]  /*0a30*/  LOP3.LUT R17, R17, R16, RZ, 0xc0, !PT ;  /* 0x0000001011117212 */ /* 0x000fc800078ec0ff */
[----:B------:R-:W-:-:S04]  /*0a40*/  LEA R16, P0, R17, R18, 0x4 ;  /* 0x0000001211107211 */ /* 0x000fc800078020ff */
[----:B------:R-:W-:-:S06]  /*0a50*/  LEA.HI.X R17, R17, R19, RZ, 0x4, P0 ;  /* 0x0000001311117211 */ /* 0x000fcc00000f24ff */
[----:B------:R-:W3:Y:S01]  /*0a60*/  LDG.E.128 R16, desc[UR12][R16.64] ;  /* 0x0000000c10107981 */ /* 0x000ee2000c1e1d00 */
[----:B------:R-:W-:Y:S01]  /*0a70*/  VIADD R24, R24, 0x2 ;  /* 0x0000000218187836 */ /* 0x000fe20000000000 */
[-C--:B--2---:R-:W-:Y:S02]  /*0a80*/  DMUL R26, R20, R14.reuse ;  /* 0x0000000e141a7228 */ /* 0x084fe40000000000 */
[----:B------:R-:W-:-:S06]  /*0a90*/  DMUL R14, R22, R14 ;  /* 0x0000000e160e7228 */ /* 0x000fcc0000000000 */
[-C--:B------:R-:W-:Y:S02]  /*0aa0*/  DFMA R22, R22, R12.reuse, R26 ;  /* 0x0000000c1616722b */ /* 0x080fe4000000001a */
[----:B------:R-:W-:-:S06]  /*0ab0*/  DFMA R14, R20, R12, -R14 ;  /* 0x0000000c140e722b */ /* 0x000fcc000000080e */
[-C--:B---3--:R-:W-:Y:S02]  /*0ac0*/  DMUL R20, R22, R18.reuse ;  /* 0x0000001216147228 */ /* 0x088fe40000000000 */
[----:B------:R-:W-:-:S06]  /*0ad0*/  DMUL R18, R14, R18 ;  /* 0x000000120e127228 */ /* 0x000fcc0000000000 */
[-C--:B------:R-:W-:Y:S02]  /*0ae0*/  DFMA R20, R14, R16.reuse, -R20 ;  /* 0x000000100e14722b */ /* 0x080fe40000000814 */
[----:B------:R-:W-:-:S11]  /*0af0*/  DFMA R22, R22, R16, R18 ;  /* 0x000000101616722b */ /* 0x000fd60000000012 */
.L_x_60:
[----:B------:R-:W-:Y:S05]  /*0b00*/  @!P1 BRA `(.L_x_59) ;  /* 0x0000000000549947 */ /* 0x000fea0003800000 */
[----:B------:R-:W0:Y:S08]  /*0b10*/  LDC.64 R14, c[0x0][0x3a0] ;  /* 0x0000e800ff0e7b82 */ /* 0x000e300000000a00 */
[----:B------:R-:W1:Y:S08]  /*0b20*/  LDC.64 R16, c[0x0][0x3a8] ;  /* 0x0000ea00ff107b82 */ /* 0x000e700000000a00 */
[----:B------:R-:W2:Y:S01]  /*0b30*/  LDC.64 R12, c[0x0][0x390] ;  /* 0x0000e400ff0c7b82 */ /* 0x000ea20000000a00 */
[----:B0-----:R-:W-:-:S06]  /*0b40*/  IMAD.WIDE.U32 R14, R24, 0x4, R14 ;  /* 0x00000004180e7825 */ /* 0x001fcc00078e000e */
[----:B------:R-:W3:Y:S01]  /*0b50*/  LDG.E R14, desc[UR12][R14.64] ;  /* 0x0000000c0e0e7981 */ /* 0x000ee2000c1e1900 */
[----:B-1----:R-:W-:-:S06]  /*0b60*/  IMAD.WIDE.U32 R16, R24, 0x8, R16 ;  /* 0x0000000818107825 */ /* 0x002fcc00078e0010 */
[----:B------:R-:W4:Y:S01]  /*0b70*/  LDG.E R16, desc[UR12][R16.64] ;  /* 0x0000000c10107981 */ /* 0x000f22000c1e1900 */
[----:B--2---:R-:W-:-:S05]  /*0b80*/  IMAD.WIDE.U32 R18, R24, 0x8, R12 ;  /* 0x0000000818127825 */ /* 0x004fca00078e000c */
[----:B------:R-:W2:Y:S01]  /*0b90*/  LDG.E.64 R12, desc[UR12][R18.64] ;  /* 0x0000000c120c7981 */ /* 0x000ea2000c1e1b00 */
[----:B------:R-:W-:-:S05]  /*0ba0*/  IMAD.MOV.U32 R25, RZ, RZ, -0x1 ;  /* 0xffffffffff197424 */ /* 0x000fca00078e00ff */
[----:B---3--:R-:W-:-:S04]  /*0bb0*/  SHF.L.U32 R24, R25, R14, RZ ;  /* 0x0000000e19187219 */ /* 0x008fc800000006ff */
[----:B------:R-:W-:Y:S02]  /*0bc0*/  LOP3.LUT R24, RZ, R24, RZ, 0x33, !PT ;  /* 0x00000018ff187212 */ /* 0x000fe400078e33ff */
[----:B----4-:R-:W-:-:S04]  /*0bd0*/  SHF.R.U64 R25, R2, R16, R3 ;  /* 0x0000001002197219 */ /* 0x010fc80000001203 */
[----:B------:R-:W-:-:S04]  /*0be0*/  LOP3.LUT R25, R25, R24, RZ, 0xc0, !PT ;  /* 0x0000001819197212 */ /* 0x000fc800078ec0ff */
[----:B--2---:R-:W-:-:S04]  /*0bf0*/  LEA R12, P0, R25, R12, 0x4 ;  /* 0x0000000c190c7211 */ /* 0x004fc800078020ff */
[----:B------:R-:W-:-:S06]  /*0c00*/  LEA.HI.X R13, R25, R13, RZ, 0x4, P0 ;  /* 0x0000000d190d7211 */ /* 0x000fcc00000f24ff */
[----:B------:R-:W2:Y:S02]  /*0c10*/  LDG.E.128 R12, desc[UR12][R12.64] ;  /* 0x0000000c0c0c7981 */ /* 0x000ea4000c1e1d00 */
[-C--:B--2---:R-:W-:Y:S02]  /*0c20*/  DMUL R16, R22, R14.reuse ;  /* 0x0000000e16107228 */ /* 0x084fe40000000000 */
[----:B------:R-:W-:-:S06]  /*0c30*/  DMUL R14, R20, R14 ;  /* 0x0000000e140e7228 */ /* 0x000fcc0000000000 */
[-C--:B------:R-:W-:Y:S02]  /*0c40*/  DFMA R20, R20, R12.reuse, -R16 ;  /* 0x0000000c1414722b */ /* 0x080fe40000000810 */
[----:B------:R-:W-:-:S11]  /*0c50*/  DFMA R22, R22, R12, R14 ;  /* 0x0000000c1616722b */ /* 0x000fd6000000000e */
.L_x_59:
[----:B------:R-:W0:Y:S02]  /*0c60*/  LDCU.64 UR4, c[0x0][0x388] ;  /* 0x00007100ff0477ac */ /* 0x000e240008000a00 */
[----:B0-----:R-:W-:-:S04]  /*0c70*/  LEA R12, P0, R2, UR4, 0x4 ;  /* 0x00000004020c7c11 */ /* 0x001fc8000f8020ff */
[----:B------:R-:W-:Y:S01]  /*0c80*/  LEA.HI.X R13, R2, UR5, R3, 0x4, P0 ;  /* 0x00000005020d7c11 */ /* 0x000fe200080f2403 */
[----:B------:R-:W0:Y:S05]  /*0c90*/  LDCU.64 UR4, c[0x0][0x3b0] ;  /* 0x00007600ff0477ac */ /* 0x000e2a0008000a00 */
[----:B------:R-:W2:Y:S01]  /*0ca0*/  LDG.E.128 R12, desc[UR12][R12.64] ;  /* 0x0000000c0c0c7981 */ /* 0x000ea2000c1e1d00 */
[----:B------:R-:W-:-:S05]  /*0cb0*/  IADD3 R2, P0, PT, R5, R2, RZ ;  /* 0x0000000205027210 */ /* 0x000fca0007f1e0ff */
[----:B------:R-:W-:Y:S01]  /*0cc0*/  IMAD.X R3, RZ, RZ, R3, P0 ;  /* 0x000000ffff037224 */ /* 0x000fe200000e0603 */
[----:B0-----:R-:W-:-:S04]  /*0cd0*/  ISETP.GE.U32.AND P0, PT, R2, UR4, PT ;  /* 0x0000000402007c0c */ /* 0x001fc8000bf06070 */
[----:B------:R-:W-:Y:S01]  /*0ce0*/  ISETP.GE.U32.AND.EX P0, PT, R3, UR5, PT, P0 ;  /* 0x0000000503007c0c */ /* 0x000fe2000bf06100 */
[C---:B--2---:R-:W-:Y:S02]  /*0cf0*/  DMUL R16, R14.reuse, R22 ;  /* 0x000000160e107228 */ /* 0x044fe40000000000 */
[----:B------:R-:W-:-:S06]  /*0d00*/  DMUL R14, R14, R20 ;  /* 0x000000140e0e7228 */ /* 0x000fcc0000000000 */
[C---:B------:R-:W-:Y:S02]  /*0d10*/  DFMA R16, R12.reuse, R20, R16 ;  /* 0x000000140c10722b */ /* 0x040fe40000000010 */
[----:B------:R-:W-:-:S06]  /*0d20*/  DFMA R14, R12, R22, -R14 ;  /* 0x000000160c0e722b */ /* 0x000fcc000000080e */
[----:B------:R-:W-:Y:S02]  /*0d30*/  DADD R8, R16, R8 ;  /* 0x0000000010087229 */ /* 0x000fe40000000008 */
[----:B------:R-:W-:Y:S01]  /*0d40*/  DADD R10, R14, R10 ;  /* 0x000000000e0a7229 */ /* 0x000fe2000000000a */
[----:B------:R-:W-:Y:S10]  /*0d50*/  @!P0 BRA `(.L_x_61) ;  /* 0xfffffff400508947 */ /* 0x000ff4000383ffff */
.L_x_53:
[----:B------:R-:W-:Y:S05]  /*0d60*/  BSYNC.RECONVERGENT B0 ;  /* 0x0000000000007941 */ /* 0x000fea0003800200 */
.L_x_52:
[----:B------:R-:W0:Y:S01]  /*0d70*/  S2R R5, SR_TID.X ;  /* 0x0000000000057919 */ /* 0x000e220000002100 */
[----:B------:R-:W1:Y:S01]  /*0d80*/  S2UR UR5, SR_CgaCtaId ;  /* 0x00000000000579c3 */ /* 0x000e620000008800 */
[----:B------:R-:W-:Y:S01]  /*0d90*/  UMOV UR4, 0x400 ;  /* 0x0000040000047882 */ /* 0x000fe20000000000 */
[----:B------:R-:W-:Y:S01]  /*0da0*/  ISETP.GE.U32.AND P0, PT, R7, 0x2, PT ;  /* 0x000000020700780c */ /* 0x000fe20003f06070 */
[----:B-1----:R-:W-:-:S06]  /*0db0*/  ULEA UR4, UR5, UR4, 0x18 ;  /* 0x0000000405047291 */ /* 0x002fcc000f8ec0ff */
[C---:B0-----:R-:W-:Y:S02]  /*0dc0*/  LEA R3, R5.reuse, UR4, 0x4 ;  /* 0x0000000405037c11 */ /* 0x041fe4000f8e20ff */
[----:B------:R-:W-:-:S03]  /*0dd0*/  ISETP.NE.AND P1, PT, R5, RZ, PT ;  /* 0x000000ff0500720c */ /* 0x000fc60003f25270 */
[----:B------:R0:W-:Y:S01]  /*0de0*/  STS.128 [R3], R8 ;  /* 0x0000000803007388 */ /* 0x0001e20000000c00 */
[----:B------:R-:W-:Y:S06]  /*0df0*/  BAR.SYNC.DEFER_BLOCKING 0x0 ;  /* 0x0000000000007b1d */ /* 0x000fec0000010000 */
[----:B------:R-:W-:Y:S05]  /*0e00*/  @!P0 BRA `(.L_x_62) ;  /* 0x0000000000308947 */ /* 0x000fea0003800000 */
.L_x_63:
[----:B------:R-:W-:-:S04]  /*0e10*/  SHF.R.U32.HI R2, RZ, 0x1, R7 ;  /* 0x00000001ff027819 */ /* 0x000fc80000011607 */
[----:B------:R-:W-:-:S13]  /*0e20*/  ISETP.GE.U32.AND P0, PT, R5, R2, PT ;  /* 0x000000020500720c */ /* 0x000fda0003f06070 */
[----:B------:R-:W-:Y:S01]  /*0e30*/  @!P0 IMAD R12, R2, 0x10, R3 ;  /* 0x00000010020c8824 */ /* 0x000fe200078e0203 */
[----:B01----:R-:W-:Y:S05]  /*0e40*/  @!P0 LDS.128 R8, [R3] ;  /* 0x0000000003088984 */ /* 0x003fea0000000c00 */
[----:B------:R-:W0:Y:S02]  /*0e50*/  @!P0 LDS.128 R12, [R12] ;  /* 0x000000000c0c8984 */ /* 0x000e240000000c00 */
[----:B0-----:R-:W-:Y:S02]  /*0e60*/  @!P0 DADD R8, R8, R12 ;  /* 0x0000000008088229 */ /* 0x001fe4000000000c */
[----:B------:R-:W-:-:S07]  /*0e70*/  @!P0 DADD R10, R10, R14 ;  /* 0x000000000a0a8229 */ /* 0x000fce000000000e */
[----:B------:R1:W-:Y:S01]  /*0e80*/  @!P0 STS.128 [R3], R8 ;  /* 0x0000000803008388 */ /* 0x0003e20000000c00 */
[----:B------:R-:W-:Y:S01]  /*0e90*/  BAR.SYNC.DEFER_BLOCKING 0x0 ;  /* 0x0000000000007b1d */ /* 0x000fe20000010000 */
[----:B------:R-:W-:Y:S01]  /*0ea0*/  ISETP.GT.U32.AND P0, PT, R7, 0x3, PT ;  /* 0x000000030700780c */ /* 0x000fe20003f04070 */
[----:B------:R-:W-:-:S12]  /*0eb0*/  IMAD.MOV.U32 R7, RZ, RZ, R2 ;  /* 0x000000ffff077224 */ /* 0x000fd800078e0002 */
[----:B------:R-:W-:Y:S05]  /*0ec0*/  @P0 BRA `(.L_x_63) ;  /* 0xfffffffc00d00947 */ /* 0x000fea000383ffff */
.L_x_62:
[----:B------:R-:W-:Y:S05]  /*0ed0*/  @P1 EXIT ;  /* 0x000000000000194d */ /* 0x000fea0003800000 */
[----:B------:R-:W2:Y:S01]  /*0ee0*/  S2UR UR5, SR_CgaCtaId ;  /* 0x00000000000579c3 */ /* 0x000ea20000008800 */
[----:B------:R-:W-:-:S07]  /*0ef0*/  UMOV UR4, 0x400 ;  /* 0x0000040000047882 */ /* 0x000fce0000000000 */
[----:B01----:R-:W0:Y:S01]  /*0f00*/  LDC.64 R2, c[0x0][0x380] ;  /* 0x0000e000ff027b82 */ /* 0x003e220000000a00 */
[----:B--2---:R-:W-:Y:S01]  /*0f10*/  ULEA UR4, UR5, UR4, 0x18 ;  /* 0x0000000405047291 */ /* 0x004fe2000f8ec0ff */
[----:B0-----:R-:W-:-:S08]  /*0f20*/  IMAD.WIDE.U32 R2, R0, 0x10, R2 ;  /* 0x0000001000027825 */ /* 0x001fd000078e0002 */
[----:B------:R-:W0:Y:S04]  /*0f30*/  LDS.128 R4, [UR4] ;  /* 0x00000004ff047984 */ /* 0x000e280008000c00 */
[----:B0-----:R-:W-:Y:S01]  /*0f40*/  STG.E.128 desc[UR12][R2.64], R4 ;  /* 0x0000000402007986 */ /* 0x001fe2000c101d0c */
[----:B------:R-:W-:Y:S05]  /*0f50*/  EXIT ;  /* 0x000000000000794d */ /* 0x000fea0003800000 */
.L_x_64:
        /* <DEDUP_REMOVED lines=10> */
.L_x_479:


//--------------------- .text._Z25kernelComputeJointMeasurePdPK7double2iimiPKiPKm --------------------------
	.section	.text._Z25kernelComputeJointMeasurePdPK7double2iimiPKiPKm,"ax",@progbits
	.align	128
        .global         _Z25kernelComputeJointMeasurePdPK7double2iimiPKiPKm
        .type           _Z25kernelComputeJointMeasurePdPK7double2iimiPKiPKm,@function
        .size           _Z25kernelComputeJointMeasurePdPK7double2iimiPKiPKm,(.L_x_455 - _Z25kernelComputeJointMeasurePdPK7double2iimiPKiPKm)
        .other          _Z25kernelComputeJointMeasurePdPK7double2iimiPKiPKm,@"STO_CUDA_ENTRY STV_DEFAULT"
_Z25kernelComputeJointMeasurePdPK7double2iimiPKiPKm:
.text._Z25kernelComputeJointMeasurePdPK7double2iimiPKiPKm:
[----:B------:R-:W-:Y:S08]  /*0000*/  LDC R1, c[0x0][0x37c] ;  /* 0x0000df00ff017b82 */ /* 0x000ff00000000800 */
[----:B------:R-:W0:Y:S01]  /*0010*/  LDC.64 R6, c[0x0][0x3a8] ;  /* 0x0000ea00ff067b82 */ /* 0x000e220000000a00 */
[----:B------:R-:W1:Y:S07]  /*0020*/  LDCU.64 UR6, c[0x0][0x358] ;  /* 0x00006b00ff0677ac */ /* 0x000e6e0008000a00 */
[----:B------:R-:W0:Y:S02]  /*0030*/  LDC.64 R2, c[0x0][0x390] ;  /* 0x0000e400ff027b82 */ /* 0x000e240000000a00 */
[----:B0-----:R-:W-:-:S04]  /*0040*/  IMAD.WIDE R4, R2, 0x4, R6 ;  /* 0x0000000402047825 */ /* 0x001fc800078e0206 */
[----:B------:R-:W-:Y:S02]  /*0050*/  IMAD.WIDE R6, R3, 0x4, R6 ;  /* 0x0000000403067825 */ /* 0x000fe400078e0206 */
[----:B-1----:R-:W2:Y:S04]  /*0060*/  LDG.E R4, desc[UR6][R4.64] ;  /* 0x0000000604047981 */ /* 0x002ea8000c1e1900 */
[----:B------:R-:W3:Y:S01]  /*0070*/  LDG.E R6, desc[UR6][R6.64] ;  /* 0x0000000606067981 */ /* 0x000ee2000c1e1900 */
[----:B------:R-:W0:Y:S01]  /*0080*/  S2UR UR4, SR_CTAID.X ;  /* 0x00000000000479c3 */ /* 0x000e220000002500 */
[----:B------:R-:W-:Y:S01]  /*0090*/  IMAD.MOV.U32 R9, RZ, RZ, 0x1 ;  /* 0x00000001ff097424 */ /* 0x000fe200078e00ff */
[----:B------:R-:W0:Y:S06]  /*00a0*/  S2R R15, SR_TID.X ;  /* 0x00000000000f7919 */ /* 0x000e2c0000002100 */
[----:B------:R-:W0:Y:S02]  /*00b0*/  LDC R14, c[0x0][0x360] ;  /* 0x0000d800ff0e7b82 */ /* 0x000e240000000800 */
[----:B0-----:R-:W-:Y:S01]  /*00c0*/  IMAD R14, R14, UR4, R15 ;  /* 0x000000040e0e7c24 */ /* 0x001fe2000f8e020f */
[----:B--2---:R-:W-:-:S04]  /*00d0*/  SHF.L.U32 R3, R9, R4, RZ ;  /* 0x0000000409037219 */ /* 0x004fc800000006ff */
[----:B---3--:R-:W-:-:S04]  /*00e0*/  SHF.L.U32 R3, R3, R6, RZ ;  /* 0x0000000603037219 */ /* 0x008fc800000006ff */
[----:B------:R-:W-:Y:S02]  /*00f0*/  ISETP.GE.U32.AND P0, PT, R14, R3, PT ;  /* 0x000000030e00720c */ /* 0x000fe40003f06070 */
[----:B------:R-:W-:-:S04]  /*0100*/  SHF.R.S32.HI R0, RZ, 0x1f, R3 ;  /* 0x0000001fff007819 */ /* 0x000fc80000011403 */
[----:B------:R-:W-:-:S13]  /*0110*/  ISETP.GE.U32.AND.EX P0, PT, RZ, R0, PT, P0 ;  /* 0x00000000ff00720c */ /* 0x000fda0003f06100 */
[----:B------:R-:W-:Y:S05]  /*0120*/  @P0 EXIT ;  /* 0x000000000000094d */ /* 0x000fea0003800000 */
[----:B------:R-:W-:-:S04]  /*0130*/  SHF.L.U32 R28, R9, R6, RZ ;  /* 0x00000006091c7219 */ /* 0x000fc800000006ff */
[----:B------:R-:W-:-:S04]  /*0140*/  SHF.R.S32.HI R29, RZ, 0x1f, R28 ;  /* 0x0000001fff1d7819 */ /* 0x000fc8000001141c */
[----:B------:R-:W-:-:S13]  /*0150*/  ISETP.NE.U32.AND P0, PT, R29, RZ, PT ;  /* 0x000000ff1d00720c */ /* 0x000fda0003f05070 */
[----:B------:R-:W-:Y:S05]  /*0160*/  @P0 BRA `(.L_x_65) ;  /* 0x00000000005c0947 */ /* 0x000fea0003800000 */
[----:B------:R-:W0:Y:S01]  /*0170*/  I2F.U32.RP R2, R28 ;  /* 0x0000001c00027306 */ /* 0x000e220000209000 */
[----:B------:R-:W-:Y:S01]  /*0180*/  IADD3 R7, PT, PT, RZ, -R28, RZ ;  /* 0x8000001cff077210 */ /* 0x000fe20007ffe0ff */
[----:B------:R-:W-:Y:S01]  /*0190*/  IMAD.MOV.U32 R17, RZ, RZ, RZ ;  /* 0x000000ffff117224 */ /* 0x000fe200078e00ff */
[----:B------:R-:W-:-:S05]  /*01a0*/  ISETP.NE.U32.AND P2, PT, R28, RZ, PT ;  /* 0x000000ff1c00720c */ /* 0x000fca0003f45070 */
[----:B0-----:R-:W0:Y:S02]  /*01b0*/  MUFU.RCP R2, R2 ;  /* 0x0000000200027308 */ /* 0x001e240000001000 */
[----:B0-----:R-:W-:-:S06]  /*01c0*/  VIADD R4, R2, 0xffffffe ;  /* 0x0ffffffe02047836 */ /* 0x001fcc0000000000 */
[----:B------:R0:W1:Y:S02]  /*01d0*/  F2I.FTZ.U32.TRUNC.NTZ R5, R4 ;  /* 0x0000000400057305 */ /* 0x000064000021f000 */
[----:B0-----:R-:W-:Y:S02]  /*01e0*/  IMAD.MOV.U32 R4, RZ, RZ, RZ ;  /* 0x000000ffff047224 */ /* 0x001fe400078e00ff */
[----:B-1----:R-:W-:-:S04]  /*01f0*/  IMAD R7, R7, R5, RZ ;  /* 0x0000000507077224 */ /* 0x002fc800078e02ff */
[----:B------:R-:W-:-:S06]  /*0200*/  IMAD.HI.U32 R5, R5, R7, R4 ;  /* 0x0000000705057227 */ /* 0x000fcc00078e0004 */
[----:B------:R-:W-:-:S04]  /*0210*/  IMAD.HI.U32 R16, R5, R14, RZ ;  /* 0x0000000e05107227 */ /* 0x000fc800078e00ff */
[----:B------:R-:W-:-:S04]  /*0220*/  IMAD.MOV R5, RZ, RZ, -R16 ;  /* 0x000000ffff057224 */ /* 0x000fc800078e0a10 */
[----:B------:R-:W-:-:S05]  /*0230*/  IMAD R5, R28, R5, R14 ;  /* 0x000000051c057224 */ /* 0x000fca00078e020e */
[----:B------:R-:W-:-:S13]  /*0240*/  ISETP.GE.U32.AND P0, PT, R5, R28, PT ;  /* 0x0000001c0500720c */ /* 0x000fda0003f06070 */
[----:B------:R-:W-:Y:S01]  /*0250*/  @P0 IADD3 R5, PT, PT, -R28, R5, RZ ;  /* 0x000000051c050210 */ /* 0x000fe20007ffe1ff */
[----:B------:R-:W-:-:S03]  /*0260*/  @P0 VIADD R16, R16, 0x1 ;  /* 0x0000000110100836 */ /* 0x000fc60000000000 */
[----:B------:R-:W-:Y:S01]  /*0270*/  ISETP.GE.U32.AND P1, PT, R5, R28, PT ;  /* 0x0000001c0500720c */ /* 0x000fe20003f26070 */
[----:B------:R-:W-:-:S12]  /*0280*/  IMAD.MOV.U32 R5, RZ, RZ, RZ ;  /* 0x000000ffff057224 */ /* 0x000fd800078e00ff */
[----:B------:R-:W-:Y:S01]  /*0290*/  @P1 VIADD R16, R16, 0x1 ;  /* 0x0000000110101836 */ /* 0x000fe20000000000 */
[----:B------:R-:W-:-:S04]  /*02a0*/  @!P2 LOP3.LUT R16, RZ, R28, RZ, 0x33, !PT ;  /* 0x0000001cff10a212 */ /* 0x000fc800078e33ff */
[----:B------:R-:W-:-:S05]  /*02b0*/  IADD3 R7, PT, PT, -R16, RZ, RZ ;  /* 0x000000ff10077210 */ /* 0x000fca0007ffe1ff */
[----:B------:R-:W-:Y:S01]  /*02c0*/  IMAD R4, R28, R7, R14 ;  /* 0x000000071c047224 */ /* 0x000fe200078e020e */
[----:B------:R-:W-:Y:S06]  /*02d0*/  BRA `(.L_x_66) ;  /* 0x0000000000347947 */ /* 0x000fec0003800000 */
.L_x_65:
[----:B------:R-:W-:Y:S01]  /*02e0*/  MOV R8, R14 ;  /* 0x0000000e00087202 */ /* 0x000fe20000000f00 */
[----:B------:R-:W-:Y:S01]  /*02f0*/  IMAD.MOV.U32 R11, RZ, RZ, RZ ;  /* 0x000000ffff0b7224 */ /* 0x000fe200078e00ff */
[----:B------:R-:W-:-:S07]  /*0300*/  MOV R6, 0x320 ;  /* 0x0000032000067802 */ /* 0x000fce0000000f00 */
[----:B------:R-:W-:Y:S05]  /*0310*/  CALL.REL.NOINC `($__internal_2_$__cuda_sm20_div_u64) ;  /* 0x0000002400cc7944 */ /* 0x000fea0003c00000 */
[----:B------:R-:W-:Y:S01]  /*0320*/  IADD3 R9, P0, PT, RZ, -R7, RZ ;  /* 0x80000007ff097210 */ /* 0x000fe20007f1e0ff */
[----:B------:R-:W-:Y:S02]  /*0330*/  HFMA2 R15, -RZ, RZ, 0, 0 ;  /* 0x00000000ff0f7431 */ /* 0x000fe400000001ff */
[----:B------:R-:W-:Y:S01]  /*0340*/  IMAD.MOV.U32 R16, RZ, RZ, R7 ;  /* 0x000000ffff107224 */ /* 0x000fe200078e0007 */
[----:B------:R-:W-:Y:S01]  /*0350*/  MOV R17, R10 ;  /* 0x0000000a00117202 */ /* 0x000fe20000000f00 */
[----:B------:R-:W-:-:S04]  /*0360*/  IMAD.X R5, RZ, RZ, ~R10, P0 ;  /* 0x000000ffff057224 */ /* 0x000fc800000e0e0a */
[----:B------:R-:W-:Y:S02]  /*0370*/  IMAD R2, R5, R28, RZ ;  /* 0x0000001c05027224 */ /* 0x000fe400078e02ff */
[----:B------:R-:W-:-:S04]  /*0380*/  IMAD.WIDE.U32 R4, R28, R9, R14 ;  /* 0x000000091c047225 */ /* 0x000fc800078e000e */
[----:B------:R-:W-:-:S04]  /*0390*/  IMAD R29, R29, R9, R2 ;  /* 0x000000091d1d7224 */ /* 0x000fc800078e0202 */
[----:B------:R-:W-:-:S07]  /*03a0*/  IMAD.IADD R5, R5, 0x1, R29 ;  /* 0x0000000105057824 */ /* 0x000fce00078e021d */
.L_x_66:
[----:B------:R-:W0:Y:S02]  /*03b0*/  LDCU UR4, c[0x0][0x39c] ;  /* 0x00007380ff0477ac */ /* 0x000e240008000800 */
[----:B0-----:R-:W-:-:S04]  /*03c0*/  LOP3.LUT R2, R0, UR4, RZ, 0xfc, !PT ;  /* 0x0000000400027c12 */ /* 0x001fc8000f8efcff */
[----:B------:R-:W-:-:S13]  /*03d0*/  ISETP.NE.U32.AND P0, PT, R2, RZ, PT ;  /* 0x000000ff0200720c */ /* 0x000fda0003f05070 */
[----:B------:R-:W-:Y:S05]  /*03e0*/  @P0 BRA `(.L_x_67) ;  /* 0x0000000000540947 */ /* 0x000fea0003800000 */
[----:B------:R-:W0:Y:S01]  /*03f0*/  I2F.U32.RP R2, R3 ;  /* 0x0000000300027306 */ /* 0x000e220000209000 */
[----:B------:R-:W1:Y:S01]  /*0400*/  LDCU UR4, c[0x0][0x398] ;  /* 0x00007300ff0477ac */ /* 0x000e620008000800 */
[----:B------:R-:W-:Y:S01]  /*0410*/  IMAD.MOV R9, RZ, RZ, -R3 ;  /* 0x000000ffff097224 */ /* 0x000fe200078e0a03 */
[----:B------:R-:W-:Y:S01]  /*0420*/  ISETP.NE.U32.AND P2, PT, R3, RZ, PT ;  /* 0x000000ff0300720c */ /* 0x000fe20003f45070 */
[----:B------:R-:W-:-:S04]  /*0430*/  IMAD.MOV.U32 R19, RZ, RZ, RZ ;  /* 0x000000ffff137224 */ /* 0x000fc800078e00ff */
[----:B0-----:R-:W0:Y:S02]  /*0440*/  MUFU.RCP R2, R2 ;  /* 0x0000000200027308 */ /* 0x001e240000001000 */
[----:B0-----:R-:W-:-:S06]  /*0450*/  VIADD R6, R2, 0xffffffe ;  /* 0x0ffffffe02067836 */ /* 0x001fcc0000000000 */
[----:B------:R0:W2:Y:S02]  /*0460*/  F2I.FTZ.U32.TRUNC.NTZ R7, R6 ;  /* 0x0000000600077305 */ /* 0x0000a4000021f000 */
[----:B0-----:R-:W-:Y:S02]  /*0470*/  HFMA2 R6, -RZ, RZ, 0, 0 ;  /* 0x00000000ff067431 */ /* 0x001fe400000001ff */
[----:B--2---:R-:W-:-:S04]  /*0480*/  IMAD R9, R9, R7, RZ ;  /* 0x0000000709097224 */ /* 0x004fc800078e02ff */
[----:B------:R-:W-:-:S06]  /*0490*/  IMAD.HI.U32 R7, R7, R9, R6 ;  /* 0x0000000907077227 */ /* 0x000fcc00078e0006 */
[----:B-1----:R-:W-:-:S04]  /*04a0*/  IMAD.HI.U32 R18, R7, UR4, RZ ;  /* 0x0000000407127c27 */ /* 0x002fc8000f8e00ff */
[----:B------:R-:W-:-:S04]  /*04b0*/  IMAD.MOV R8, RZ, RZ, -R18 ;  /* 0x000000ffff087224 */ /* 0x000fc800078e0a12 */
[----:B------:R-:W-:-:S05]  /*04c0*/  IMAD R2, R3, R8, UR4 ;  /* 0x0000000403027e24 */ /* 0x000fca000f8e0208 */
[----:B------:R-:W-:-:S13]  /*04d0*/  ISETP.GE.U32.AND P0, PT, R2, R3, PT ;  /* 0x000000030200720c */ /* 0x000fda0003f06070 */
[----:B------:R-:W-:Y:S01]  /*04e0*/  @P0 IMAD.IADD R2, R2, 0x1, -R3 ;  /* 0x0000000102020824 */ /* 0x000fe200078e0a03 */
[----:B------:R-:W-:-:S04]  /*04f0*/  @P0 IADD3 R18, PT, PT, R18, 0x1, RZ ;  /* 0x0000000112120810 */ /* 0x000fc80007ffe0ff */
[----:B------:R-:W-:-:S13]  /*0500*/  ISETP.GE.U32.AND P1, PT, R2, R3, PT ;  /* 0x000000030200720c */ /* 0x000fda0003f26070 */
[----:B------:R-:W-:Y:S01]  /*0510*/  @P1 VIADD R18, R18, 0x1 ;  /* 0x0000000112121836 */ /* 0x000fe20000000000 */
[----:B------:R-:W-:Y:S01]  /*0520*/  @!P2 LOP3.LUT R18, RZ, R3, RZ, 0x33, !PT ;  /* 0x00000003ff12a212 */ /* 0x000fe200078e33ff */
[----:B------:R-:W-:Y:S06]  /*0530*/  BRA `(.L_x_68) ;  /* 0x0000000000247947 */ /* 0x000fec0003800000 */
.L_x_67:
[----:B------:R-:W0:Y:S01]  /*0540*/  LDCU.64 UR4, c[0x0][0x398] ;  /* 0x00007300ff0477ac */ /* 0x000e220008000a00 */
[----:B------:R-:W-:Y:S02]  /*0550*/  MOV R28, R3 ;  /* 0x00000003001c7202 */ /* 0x000fe40000000f00 */
[----:B------:R-:W-:Y:S02]  /*0560*/  MOV R29, R0 ;  /* 0x00000000001d7202 */ /* 0x000fe40000000f00 */
[----:B------:R-:W-:Y:S01]  /*0570*/  MOV R6, 0x5b0 ;  /* 0x000005b000067802 */ /* 0x000fe20000000f00 */
[----:B0-----:R-:W-:Y:S02]  /*0580*/  IMAD.U32 R8, RZ, RZ, UR4 ;  /* 0x00000004ff087e24 */ /* 0x001fe4000f8e00ff */
[----:B------:R-:W-:-:S07]  /*0590*/  IMAD.U32 R11, RZ, RZ, UR5 ;  /* 0x00000005ff0b7e24 */ /* 0x000fce000f8e00ff */
[----:B------:R-:W-:Y:S05]  /*05a0*/  CALL.REL.NOINC `($__internal_2_$__cuda_sm20_div_u64) ;  /* 0x0000002400287944 */ /* 0x000fea0003c00000 */
[----:B------:R-:W-:Y:S02]  /*05b0*/  IMAD.MOV.U32 R18, RZ, RZ, R7 ;  /* 0x000000ffff127224 */ /* 0x000fe400078e0007 */
[----:B------:R-:W-:-:S07]  /*05c0*/  IMAD.MOV.U32 R19, RZ, RZ, R10 ;  /* 0x000000ffff137224 */ /* 0x000fce00078e000a */
.L_x_68:
[----:B------:R-:W0:Y:S01]  /*05d0*/  LDCU.64 UR4, c[0x0][0x398] ;  /* 0x00007300ff0477ac */ /* 0x000e220008000a00 */
[----:B------:R-:W-:Y:S02]  /*05e0*/  CS2R R20, SRZ ;  /* 0x0000000000147805 */ /* 0x000fe4000001ff00 */
[----:B0-----:R-:W-:-:S04]  /*05f0*/  ISETP.GT.U32.AND P0, PT, R3, UR4, PT ;  /* 0x0000000403007c0c */ /* 0x001fc8000bf04070 */
[----:B------:R-:W-:-:S13]  /*0600*/  ISETP.GT.U32.AND.EX P0, PT, R0, UR5, PT, P0 ;  /* 0x0000000500007c0c */ /* 0x000fda000bf04100 */
[----:B------:R-:W-:Y:S05]  /*0610*/  @P0 BRA `(.L_x_69) ;  /* 0x0000002000f80947 */ /* 0x000fea0003800000 */
[----:B------:R-:W0:Y:S02]  /*0620*/  LDCU UR4, c[0x0][0x3a0] ;  /* 0x00007400ff0477ac */ /* 0x000e240008000800 */
[----:B0-----:R-:W-:-:S09]  /*0630*/  UISETP.GE.AND UP0, UPT, UR4, 0x1, UPT ;  /* 0x000000010400788c */ /* 0x001fd2000bf06270 */
[----:B------:R-:W-:Y:S05]  /*0640*/  BRA.U !UP0, `(.L_x_70) ;  /* 0x0000001d08707547 */ /* 0x000fea000b800000 */
[----:B------:R-:W-:Y:S01]  /*0650*/  HFMA2 R2, -RZ, RZ, 0, 0 ;  /* 0x00000000ff027431 */ /* 0x000fe200000001ff */
[----:B------:R-:W-:Y:S01]  /*0660*/  BSSY.RECONVERGENT B0, `(.L_x_71) ;  /* 0x00001d9000007945 */ /* 0x000fe20003800200 */
[----:B------:R-:W-:Y:S01]  /*0670*/  IMAD.MOV.U32 R0, RZ, RZ, RZ ;  /* 0x000000ffff007224 */ /* 0x000fe200078e00ff */
[----:B------:R-:W-:Y:S01]  /*0680*/  CS2R R20, SRZ ;  /* 0x0000000000147805 */ /* 0x000fe2000001ff00 */
[----:B------:R-:W0:Y:S01]  /*0690*/  LDCU UR10, c[0x0][0x390] ;  /* 0x00007200ff0a77ac */ /* 0x000e220008000800 */
[----:B------:R-:W1:Y:S01]  /*06a0*/  LDCU UR11, c[0x0][0x394] ;  /* 0x00007280ff0b77ac */ /* 0x000e620008000800 */
[----:B------:R-:W2:Y:S01]  /*06b0*/  LDCU UR12, c[0x0][0x3a0] ;  /* 0x00007400ff0c77ac */ /* 0x000ea20008000800 */
[----:B------:R-:W-:-:S12]  /*06c0*/  ULOP3.LUT UR4, UR4, 0x3, URZ, 0xc0, !UPT ;  /* 0x0000000304047892 */ /* 0x000fd8000f8ec0ff */
.L_x_96:
[----:B------:R-:W3:Y:S01]  /*06d0*/  LDCU UR5, c[0x0][0x3a0] ;  /* 0x00007400ff0577ac */ /* 0x000ee20008000800 */
[----:B------:R-:W-:Y:S01]  /*06e0*/  CS2R R30, SRZ ;  /* 0x00000000001e7805 */ /* 0x000fe2000001ff00 */
[----:B------:R-:W-:Y:S01]  /*06f0*/  IMAD.MOV.U32 R3, RZ, RZ, RZ ;  /* 0x000000ffff037224 */ /* 0x000fe200078e00ff */
[----:B------:R-:W-:Y:S01]  /*0700*/  MOV R8, R2 ;  /* 0x0000000200087202 */ /* 0x000fe20000000f00 */
[----:B------:R-:W-:Y:S01]  /*0710*/  IMAD.MOV.U32 R11, RZ, RZ, R0 ;  /* 0x000000ffff0b7224 */ /* 0x000fe200078e0000 */
[----:B---3--:R-:W-:-:S09]  /*0720*/  UISETP.GE.U32.AND UP0, UPT, UR5, 0x4, UPT ;  /* 0x000000040500788c */ /* 0x008fd2000bf06070 */
[----:B------:R-:W-:Y:S05]  /*0730*/  BRA.U !UP0, `(.L_x_72) ;  /* 0x0000001108087547 */ /* 0x000fea000b800000 */
[----:B------:R-:W-:Y:S01]  /*0740*/  CS2R R30, SRZ ;  /* 0x00000000001e7805 */ /* 0x000fe2000001ff00 */
[----:B------:R-:W-:Y:S01]  /*0750*/  IMAD.MOV.U32 R3, RZ, RZ, RZ ;  /* 0x000000ffff037224 */ /* 0x000fe200078e00ff */
[----:B------:R-:W-:Y:S01]  /*0760*/  MOV R8, R2 ;  /* 0x0000000200087202 */ /* 0x000fe20000000f00 */
[----:B------:R-:W-:-:S07]  /*0770*/  IMAD.MOV.U32 R11, RZ, RZ, R0 ;  /* 0x000000ffff0b7224 */ /* 0x000fce00078e0000 */
.L_x_85:
[----:B0-----:R-:W-:Y:S01]  /*0780*/  ISETP.NE.AND P0, PT, R3, UR10, PT ;  /* 0x0000000a03007c0c */ /* 0x001fe2000bf05270 */
[----:B------:R-:W-:Y:S01]  /*0790*/  IMAD.MOV.U32 R12, RZ, RZ, R16 ;  /* 0x000000ffff0c7224 */ /* 0x000fe200078e0010 */
[----:B------:R-:W-:-:S11]  /*07a0*/  MOV R6, R17 ;  /* 0x0000001100067202 */ /* 0x000fd60000000f00 */
[----:B------:R-:W-:Y:S05]  /*07b0*/  @!P0 BRA `(.L_x_73) ;  /* 0x0000000000c48947 */ /* 0x000fea0003800000 */
[----:B-1----:R-:W-:Y:S01]  /*07c0*/  ISETP.NE.AND P0, PT, R3, UR11, PT ;  /* 0x0000000b03007c0c */ /* 0x002fe2000bf05270 */
[----:B------:R-:W-:Y:S01]  /*07d0*/  BSSY.RECONVERGENT B1, `(.L_x_73) ;  /* 0x000002f000017945 */ /* 0x000fe20003800200 */
[----:B------:R-:W-:Y:S02]  /*07e0*/  IMAD.MOV.U32 R12, RZ, RZ, R4 ;  /* 0x000000ffff0c7224 */ /* 0x000fe400078e0004 */
[----:B------:R-:W-:-:S09]  /*07f0*/  IMAD.MOV.U32 R6, RZ, RZ, R5 ;  /* 0x000000ffff067224 */ /* 0x000fd200078e0005 */
[----:B------:R-:W-:Y:S05]  /*0800*/  @!P0 BRA `(.L_x_74) ;  /* 0x0000000000ac8947 */ /* 0x000fea0003800000 */
[----:B------:R-:W0:Y:S02]  /*0810*/  LDC.64 R6, c[0x0][0x3a8] ;  /* 0x0000ea00ff067b82 */ /* 0x000e240000000a00 */
[----:B0-----:R-:W-:-:S06]  /*0820*/  IMAD.WIDE.U32 R6, R3, 0x4, R6 ;  /* 0x0000000403067825 */ /* 0x001fcc00078e0006 */
[----:B------:R-:W3:Y:S01]  /*0830*/  LDG.E R6, desc[UR6][R6.64] ;  /* 0x0000000606067981 */ /* 0x000ee2000c1e1900 */
[----:B------:R-:W-:-:S05]  /*0840*/  HFMA2 R9, -RZ, RZ, 0, 5.9604644775390625e-08 ;  /* 0x00000001ff097431 */ /* 0x000fca00000001ff */
[----:B---3--:R-:W-:-:S04]  /*0850*/  SHF.L.U32 R28, R9, R6, RZ ;  /* 0x00000006091c7219 */ /* 0x008fc800000006ff */
[----:B------:R-:W-:-:S04]  /*0860*/  SHF.R.S32.HI R29, RZ, 0x1f, R28 ;  /* 0x0000001fff1d7819 */ /* 0x000fc8000001141c */
[----:B------:R-:W-:-:S04]  /*0870*/  LOP3.LUT R9, R11, R29, RZ, 0xfc, !PT ;  /* 0x0000001d0b097212 */ /* 0x000fc800078efcff */
[----:B------:R-:W-:-:S13]  /*0880*/  ISETP.NE.U32.AND P0, PT, R9, RZ, PT ;  /* 0x000000ff0900720c */ /* 0x000fda0003f05070 */
[----:B------:R-:W-:Y:S05]  /*0890*/  @P0 BRA `(.L_x_75) ;  /* 0x00000000005c0947 */ /* 0x000fea0003800000 */
[----:B------:R-:W0:Y:S01]  /*08a0*/  I2F.U32.RP R9, R28 ;  /* 0x0000001c00097306 */ /* 0x000e220000209000 */
[----:B------:R-:W-:Y:S01]  /*08b0*/  IMAD.MOV R11, RZ, RZ, -R28 ;  /* 0x000000ffff0b7224 */ /* 0x000fe200078e0a1c */
[----:B------:R-:W-:-:S06]  /*08c0*/  ISETP.NE.U32.AND P2, PT, R28, RZ, PT ;  /* 0x000000ff1c00720c */ /* 0x000fcc0003f45070 */
[----:B0-----:R-:W0:Y:S02]  /*08d0*/  MUFU.RCP R9, R9 ;  /* 0x0000000900097308 */ /* 0x001e240000001000 */
[----:B0-----:R-:W-:-:S06]  /*08e0*/  VIADD R6, R9, 0xffffffe ;  /* 0x0ffffffe09067836 */ /* 0x001fcc0000000000 */
[----:B------:R0:W1:Y:S02]  /*08f0*/  F2I.FTZ.U32.TRUNC.NTZ R7, R6 ;  /* 0x0000000600077305 */ /* 0x000064000021f000 */
[----:B0-----:R-:W-:Y:S01]  /*0900*/  MOV R6, RZ ;  /* 0x000000ff00067202 */ /* 0x001fe20000000f00 */
[----:B-1----:R-:W-:-:S04]  /*0910*/  IMAD R11, R11, R7, RZ ;  /* 0x000000070b0b7224 */ /* 0x002fc800078e02ff */
[----:B------:R-:W-:-:S06]  /*0920*/  IMAD.HI.U32 R7, R7, R11, R6 ;  /* 0x0000000b07077227 */ /* 0x000fcc00078e0006 */
[----:B------:R-:W-:-:S04]  /*0930*/  IMAD.HI.U32 R7, R7, R8, RZ ;  /* 0x0000000807077227 */ /* 0x000fc800078e00ff */
[----:B------:R-:W-:-:S04]  /*0940*/  IMAD.MOV R11, RZ, RZ, -R7 ;  /* 0x000000ffff0b7224 */ /* 0x000fc800078e0a07 */
[----:B------:R-:W-:-:S05]  /*0950*/  IMAD R11, R28, R11, R8 ;  /* 0x0000000b1c0b7224 */ /* 0x000fca00078e0208 */
[----:B------:R-:W-:-:S13]  /*0960*/  ISETP.GE.U32.AND P0, PT, R11, R28, PT ;  /* 0x0000001c0b00720c */ /* 0x000fda0003f06070 */
[----:B------:R-:W-:Y:S01]  /*0970*/  @P0 IMAD.IADD R11, R11, 0x1, -R28 ;  /* 0x000000010b0b0824 */ /* 0x000fe200078e0a1c */
[----:B------:R-:W-:-:S04]  /*0980*/  @P0 IADD3 R7, PT, PT, R7, 0x1, RZ ;  /* 0x0000000107070810 */ /* 0x000fc80007ffe0ff */
[----:B------:R-:W-:Y:S02]  /*0990*/  ISETP.GE.U32.AND P1, PT, R11, R28, PT ;  /* 0x0000001c0b00720c */ /* 0x000fe40003f26070 */
[----:B------:R-:W-:-:S11]  /*09a0*/  MOV R11, RZ ;  /* 0x000000ff000b7202 */ /* 0x000fd60000000f00 */
[----:B------:R-:W-:Y:S01]  /*09b0*/  @P1 VIADD R7, R7, 0x1 ;  /* 0x0000000107071836 */ /* 0x000fe20000000000 */
[----:B------:R-:W-:-:S05]  /*09c0*/  @!P2 LOP3.LUT R7, RZ, R28, RZ, 0x33, !PT ;  /* 0x0000001cff07a212 */ /* 0x000fca00078e33ff */
[----:B------:R-:W-:-:S04]  /*09d0*/  IMAD.MOV R9, RZ, RZ, -R7 ;  /* 0x000000ffff097224 */ /* 0x000fc800078e0a07 */
[----:B------:R-:W-:Y:S02]  /*09e0*/  IMAD R12, R28, R9, R8 ;  /* 0x000000091c0c7224 */ /* 0x000fe400078e0208 */
[----:B------:R-:W-:Y:S01]  /*09f0*/  IMAD.MOV.U32 R8, RZ, RZ, R7 ;  /* 0x000000ffff087224 */ /* 0x000fe200078e0007 */
[----:B------:R-:W-:Y:S06]  /*0a00*/  BRA `(.L_x_74) ;  /* 0x00000000002c7947 */ /* 0x000fec0003800000 */
.L_x_75:
[----:B------:R-:W-:-:S07]  /*0a10*/  MOV R6, 0xa30 ;  /* 0x00000a3000067802 */ /* 0x000fce0000000f00 */
[----:B--2---:R-:W-:Y:S05]  /*0a20*/  CALL.REL.NOINC `($__internal_2_$__cuda_sm20_div_u64) ;  /* 0x0000002000087944 */ /* 0x004fea0003c00000 */
[----:B------:R-:W-:-:S05]  /*0a30*/  IADD3 R23, P0, PT, RZ, -R7, RZ ;  /* 0x80000007ff177210 */ /* 0x000fca0007f1e0ff */
[----:B------:R-:W-:-:S04]  /*0a40*/  IMAD.X R9, RZ, RZ, ~R10, P0 ;  /* 0x000000ffff097224 */ /* 0x000fc800000e0e0a */
[----:B------:R-:W-:Y:S01]  /*0a50*/  IMAD R6, R9, R28, RZ ;  /* 0x0000001c09067224 */ /* 0x000fe200078e02ff */
[----:B------:R-:W-:Y:S02]  /*0a60*/  MOV R9, R11 ;  /* 0x0000000b00097202 */ /* 0x000fe40000000f00 */
[----:B------:R-:W-:Y:S01]  /*0a70*/  MOV R11, R10 ;  /* 0x0000000a000b7202 */ /* 0x000fe20000000f00 */
[-C--:B------:R-:W-:Y:S02]  /*0a80*/  IMAD R29, R29, R23.reuse, R6 ;  /* 0x000000171d1d7224 */ /* 0x080fe400078e0206 */
[----:B------:R-:W-:-:S04]  /*0a90*/  IMAD.WIDE.U32 R12, R28, R23, R8 ;  /* 0x000000171c0c7225 */ /* 0x000fc800078e0008 */
[----:B------:R-:W-:Y:S02]  /*0aa0*/  IMAD.MOV.U32 R8, RZ, RZ, R7 ;  /* 0x000000ffff087224 */ /* 0x000fe400078e0007 */
[----:B------:R-:W-:-:S07]  /*0ab0*/  IMAD.IADD R6, R13, 0x1, R29 ;  /* 0x000000010d067824 */ /* 0x000fce00078e021d */
.L_x_74:
[----:B--2---:R-:W-:Y:S05]  /*0ac0*/  BSYNC.RECONVERGENT B1 ;  /* 0x0000000000017941 */ /* 0x004fea0003800200 */
.L_x_73:
[----:B------:R-:W0:Y:S02]  /*0ad0*/  LDC.64 R24, c[0x0][0x3b0] ;  /* 0x0000ec00ff187b82 */ /* 0x000e240000000a00 */
[----:B0-----:R-:W-:-:S05]  /*0ae0*/  IMAD.WIDE.U32 R24, R3, 0x8, R24 ;  /* 0x0000000803187825 */ /* 0x001fca00078e0018 */
[----:B------:R-:W3:Y:S01]  /*0af0*/  LDG.E R7, desc[UR6][R24.64] ;  /* 0x0000000618077981 */ /* 0x000ee2000c1e1900 */
[----:B------:R-:W-:Y:S02]  /*0b00*/  VIADD R10, R3, 0x1 ;  /* 0x00000001030a7836 */ /* 0x000fe40000000000 */
[----:B------:R-:W-:-:S03]  /*0b10*/  IMAD.MOV.U32 R28, RZ, RZ, 0x1 ;  /* 0x00000001ff1c7424 */ /* 0x000fc600078e00ff */
[----:B------:R-:W-:Y:S02]  /*0b20*/  ISETP.NE.AND P0, PT, R10, UR10, PT ;  /* 0x0000000a0a007c0c */ /* 0x000fe4000bf05270 */
[----:B---3--:R-:W-:-:S04]  /*0b30*/  SHF.L.U32 R7, R28, R7, RZ ;  /* 0x000000071c077219 */ /* 0x008fc800000006ff */
[----:B------:R-:W-:Y:S01]  /*0b40*/  SHF.R.S32.HI R9, RZ, 0x1f, R7 ;  /* 0x0000001fff097819 */ /* 0x000fe20000011407 */
[----:B------:R-:W-:Y:S02]  /*0b50*/  IMAD R6, R6, R7, RZ ;  /* 0x0000000706067224 */ /* 0x000fe400078e02ff */
[----:B------:R-:W-:-:S04]  /*0b60*/  IMAD.WIDE.U32 R30, R7, R12, R30 ;  /* 0x0000000c071e7225 */ /* 0x000fc800078e001e */
[----:B------:R-:W-:Y:S01]  /*0b70*/  IMAD R9, R9, R12, R6 ;  /* 0x0000000c09097224 */ /* 0x000fe200078e0206 */
[----:B------:R-:W-:Y:S01]  /*0b80*/  MOV R12, R16 ;  /* 0x00000010000c7202 */ /* 0x000fe20000000f00 */
[----:B------:R-:W-:Y:S02]  /*0b90*/  IMAD.MOV.U32 R6, RZ, RZ, R17 ;  /* 0x000000ffff067224 */ /* 0x000fe400078e0011 */
[----:B------:R-:W-:Y:S01]  /*0ba0*/  IMAD.IADD R27, R31, 0x1, R9 ;  /* 0x000000011f1b7824 */ /* 0x000fe200078e0209 */
[----:B------:R-:W-:Y:S06]  /*0bb0*/  @!P0 BRA `(.L_x_76) ;  /* 0x0000000000c08947 */ /* 0x000fec0003800000 */
[----:B-1----:R-:W-:Y:S01]  /*0bc0*/  ISETP.NE.AND P0, PT, R10, UR11, PT ;  /* 0x0000000b0a007c0c */ /* 0x002fe2000bf05270 */
[----:B------:R-:W-:Y:S01]  /*0bd0*/  BSSY.RECONVERGENT B1, `(.L_x_76) ;  /* 0x000002e000017945 */ /* 0x000fe20003800200 */
[----:B------:R-:W-:Y:S01]  /*0be0*/  MOV R12, R4 ;  /* 0x00000004000c7202 */ /* 0x000fe20000000f00 */
[----:B------:R-:W-:-:S10]  /*0bf0*/  IMAD.MOV.U32 R6, RZ, RZ, R5 ;  /* 0x000000ffff067224 */ /* 0x000fd400078e0005 */
[----:B------:R-:W-:Y:S05]  /*0c00*/  @!P0 BRA `(.L_x_77) ;  /* 0x0000000000a88947 */ /* 0x000fea0003800000 */
[----:B------:R-:W0:Y:S02]  /*0c10*/  LDC.64 R6, c[0x0][0x3a8] ;  /* 0x0000ea00ff067b82 */ /* 0x000e240000000a00 */
[----:B0-----:R-:W-:-:S06]  /*0c20*/  IMAD.WIDE.U32 R6, R3, 0x4, R6 ;  /* 0x0000000403067825 */ /* 0x001fcc00078e0006 */
[----:B------:R-:W3:Y:S02]  /*0c30*/  LDG.E R7, desc[UR6][R6.64+0x4] ;  /* 0x0000040606077981 */ /* 0x000ee4000c1e1900 */
[----:B---3--:R-:W-:-:S04]  /*0c40*/  SHF.L.U32 R28, R28, R7, RZ ;  /* 0x000000071c1c7219 */ /* 0x008fc800000006ff */
[----:B------:R-:W-:-:S04]  /*0c50*/  SHF.R.S32.HI R29, RZ, 0x1f, R28 ;  /* 0x0000001fff1d7819 */ /* 0x000fc8000001141c */
[----:B------:R-:W-:-:S04]  /*0c60*/  LOP3.LUT R9, R11, R29, RZ, 0xfc, !PT ;  /* 0x0000001d0b097212 */ /* 0x000fc800078efcff */
[----:B------:R-:W-:-:S13]  /*0c70*/  ISETP.NE.U32.AND P0, PT, R9, RZ, PT ;  /* 0x000000ff0900720c */ /* 0x000fda0003f05070 */
[----:B------:R-:W-:Y:S05]  /*0c80*/  @P0 BRA `(.L_x_78) ;  /* 0x00000000005c0947 */ /* 0x000fea0003800000 */
[----:B------:R-:W0:Y:S01]  /*0c90*/  I2F.U32.RP R9, R28 ;  /* 0x0000001c00097306 */ /* 0x000e220000209000 */
[----:B------:R-:W-:Y:S02]  /*0ca0*/  IADD3 R11, PT, PT, RZ, -R28, RZ ;  /* 0x8000001cff0b7210 */ /* 0x000fe40007ffe0ff */
        /* <DEDUP_REMOVED lines=18> */
[----:B------:R-:W-:Y:S02]  /*0dd0*/  IMAD R12, R28, R9, R8 ;  /* 0x000000091c0c7224 */ /* 0x000fe400078e0208 */
[----:B------:R-:W-:Y:S01]  /*0de0*/  IMAD.MOV.U32 R8, RZ, RZ, R7 ;  /* 0x000000ffff087224 */ /* 0x000fe200078e0007 */
[----:B------:R-:W-:Y:S06]  /*0df0*/  BRA `(.L_x_77) ;  /* 0x00000000002c7947 */ /* 0x000fec0003800000 */
.L_x_78:
[----:B------:R-:W-:-:S07]  /*0e00*/  MOV R6, 0xe20 ;  /* 0x00000e2000067802 */ /* 0x000fce0000000f00 */
[----:B--2---:R-:W-:Y:S05]  /*0e10*/  CALL.REL.NOINC `($__internal_2_$__cuda_sm20_div_u64) ;  /* 0x0000001c000c7944 */ /* 0x004fea0003c00000 */
[----:B------:R-:W-:-:S04]  /*0e20*/  IADD3 R23, P0, PT, RZ, -R7, RZ ;  /* 0x80000007ff177210 */ /* 0x000fc80007f1e0ff */
[----:B------:R-:W-:-:S05]  /*0e30*/  IADD3.X R9, PT, PT, RZ, ~R10, RZ, P0, !PT ;  /* 0x8000000aff097210 */ /* 0x000fca00007fe4ff */
[----:B------:R-:W-:Y:S02]  /*0e40*/  IMAD R6, R9, R28, RZ ;  /* 0x0000001c09067224 */ /* 0x000fe400078e02ff */
[----:B------:R-:W-:Y:S02]  /*0e50*/  IMAD.MOV.U32 R9, RZ, RZ, R11 ;  /* 0x000000ffff097224 */ /* 0x000fe400078e000b */
[-C--:B------:R-:W-:Y:S02]  /*0e60*/  IMAD R29, R29, R23.reuse, R6 ;  /* 0x000000171d1d7224 */ /* 0x080fe400078e0206 */
[----:B------:R-:W-:-:S04]  /*0e70*/  IMAD.WIDE.U32 R12, R28, R23, R8 ;  /* 0x000000171c0c7225 */ /* 0x000fc800078e0008 */
[----:B------:R-:W-:Y:S01]  /*0e80*/  IMAD.MOV.U32 R8, RZ, RZ, R7 ;  /* 0x000000ffff087224 */ /* 0x000fe200078e0007 */
[----:B------:R-:W-:Y:S01]  /*0e90*/  IADD3 R6, PT, PT, R13, R29, RZ ;  /* 0x0000001d0d067210 */ /* 0x000fe20007ffe0ff */
[----:B------:R-:W-:-:S07]  /*0ea0*/  IMAD.MOV.U32 R11, RZ, RZ, R10 ;  /* 0x000000ffff0b7224 */ /* 0x000fce00078e000a */
.L_x_77:
[----:B--2---:R-:W-:Y:S05]  /*0eb0*/  BSYNC.RECONVERGENT B1 ;  /* 0x0000000000017941 */ /* 0x004fea0003800200 */
.L_x_76:
[----:B------:R-:W3:Y:S01]  /*0ec0*/  LDG.E R7, desc[UR6][R24.64+0x8] ;  /* 0x0000080618077981 */ /* 0x000ee2000c1e1900 */
[----:B------:R-:W-:Y:S01]  /*0ed0*/  IADD3 R10, PT, PT, R3, 0x2, RZ ;  /* 0x00000002030a7810 */ /* 0x000fe20007ffe0ff */
[----:B------:R-:W-:Y:S02]  /*0ee0*/  IMAD.MOV.U32 R28, RZ, RZ, 0x1 ;  /* 0x00000001ff1c7424 */ /* 0x000fe400078e00ff */
[----:B------:R-:W-:Y:S01]  /*0ef0*/  IMAD.MOV.U32 R26, RZ, RZ, R30 ;  /* 0x000000ffff1a7224 */ /* 0x000fe200078e001e */
        /* <DEDUP_REMOVED lines=12> */
[----:B------:R-:W-:Y:S01]  /*0fc0*/  IMAD.MOV.U32 R12, RZ, RZ, R4 ;  /* 0x000000ffff0c7224 */ /* 0x000fe200078e0004 */
[----:B------:R-:W-:-:S10]  /*0fd0*/  MOV R6, R5 ;  /* 0x0000000500067202 */ /* 0x000fd40000000f00 */
        /* <DEDUP_REMOVED lines=15> */
[----:B0-----:R-:W-:Y:S02]  /*10d0*/  HFMA2 R6, -RZ, RZ, 0, 0 ;  /* 0x00000000ff067431 */ /* 0x001fe400000001ff */
        /* <DEDUP_REMOVED lines=16> */
.L_x_81:
        /* <DEDUP_REMOVED lines=11> */
.L_x_80:
[----:B--2---:R-:W-:Y:S05]  /*1290*/  BSYNC.RECONVERGENT B1 ;  /* 0x0000000000017941 */ /* 0x004fea0003800200 */
.L_x_79:
[----:B------:R-:W3:Y:S01]  /*12a0*/  LDG.E R7, desc[UR6][R24.64+0x10] ;  /* 0x0000100618077981 */ /* 0x000ee2000c1e1900 */
[----:B------:R-:W-:Y:S01]  /*12b0*/  VIADD R10, R3, 0x3 ;  /* 0x00000003030a7836 */ /* 0x000fe20000000000 */
[----:B------:R-:W-:Y:S01]  /*12c0*/  MOV R26, R30 ;  /* 0x0000001e001a7202 */ /* 0x000fe20000000f00 */
[----:B------:R-:W-:-:S03]  /*12d0*/  IMAD.MOV.U32 R28, RZ, RZ, 0x1 ;  /* 0x00000001ff1c7424 */ /* 0x000fc600078e00ff */
[----:B------:R-:W-:Y:S02]  /*12e0*/  ISETP.NE.AND P0, PT, R10, UR10, PT ;  /* 0x0000000a0a007c0c */ /* 0x000fe4000bf05270 */
[----:B---3--:R-:W-:-:S04]  /*12f0*/  SHF.L.U32 R7, R28, R7, RZ ;  /* 0x000000071c077219 */ /* 0x008fc800000006ff */
[----:B------:R-:W-:Y:S01]  /*1300*/  SHF.R.S32.HI R9, RZ, 0x1f, R7 ;  /* 0x0000001fff097819 */ /* 0x000fe20000011407 */
[----:B------:R-:W-:Y:S02]  /*1310*/  IMAD R6, R6, R7, RZ ;  /* 0x0000000706067224 */ /* 0x000fe400078e02ff */
[----:B------:R-:W-:-:S04]  /*1320*/  IMAD.WIDE.U32 R30, R7, R12, R26 ;  /* 0x0000000c071e7225 */ /* 0x000fc800078e001a */
[----:B------:R-:W-:Y:S02]  /*1330*/  IMAD R9, R9, R12, R6 ;  /* 0x0000000c09097224 */ /* 0x000fe400078e0206 */
[----:B------:R-:W-:Y:S02]  /*1340*/  IMAD.MOV.U32 R12, RZ, RZ, R16 ;  /* 0x000000ffff0c7224 */ /* 0x000fe400078e0010 */
[----:B------:R-:W-:Y:S01]  /*1350*/  IMAD.MOV.U32 R6, RZ, RZ, R17 ;  /* 0x000000ffff067224 */ /* 0x000fe200078e0011 */
[----:B------:R-:W-:Y:S01]  /*1360*/  IADD3 R27, PT, PT, R31, R9, RZ ;  /* 0x000000091f1b7210 */ /* 0x000fe20007ffe0ff */
[----:B------:R-:W-:Y:S06]  /*1370*/  @!P0 BRA `(.L_x_82) ;  /* 0x0000000000c08947 */ /* 0x000fec0003800000 */
[----:B-1----:R-:W-:Y:S01]  /*1380*/  ISETP.NE.AND P0, PT, R10, UR11, PT ;  /* 0x0000000b0a007c0c */ /* 0x002fe2000bf05270 */
[----:B------:R-:W-:Y:S01]  /*1390*/  BSSY.RECONVERGENT B1, `(.L_x_82) ;  /* 0x000002e000017945 */ /* 0x000fe20003800200 */
[----:B------:R-:W-:Y:S02]  /*13a0*/  IMAD.MOV.U32 R12, RZ, RZ, R4 ;  /* 0x000000ffff0c7224 */ /* 0x000fe400078e0004 */
[----:B------:R-:W-:-:S09]  /*13b0*/  IMAD.MOV.U32 R6, RZ, RZ, R5 ;  /* 0x000000ffff067224 */ /* 0x000fd200078e0005 */
        /* <DEDUP_REMOVED lines=13> */
[----:B0-----:R-:W-:-:S06]  /*1490*/  IADD3 R6, PT, PT, R9, 0xffffffe, RZ ;  /* 0x0ffffffe09067810 */ /* 0x001fcc0007ffe0ff */
[----:B------:R0:W1:Y:S02]  /*14a0*/  F2I.FTZ.U32.TRUNC.NTZ R7, R6 ;  /* 0x0000000600077305 */ /* 0x000064000021f000 */
[----:B0-----:R-:W-:Y:S02]  /*14b0*/  IMAD.MOV.U32 R6, RZ, RZ, RZ ;  /* 0x000000ffff067224 */ /* 0x001fe400078e00ff */
[----:B-1----:R-:W-:-:S04]  /*14c0*/  IMAD R11, R11, R7, RZ ;  /* 0x000000070b0b7224 */ /* 0x002fc800078e02ff */
[----:B------:R-:W-:-:S06]  /*14d0*/  IMAD.HI.U32 R7, R7, R11, R6 ;  /* 0x0000000b07077227 */ /* 0x000fcc00078e0006 */
[----:B------:R-:W-:-:S05]  /*14e0*/  IMAD.HI.U32 R7, R7, R8, RZ ;  /* 0x0000000807077227 */ /* 0x000fca00078e00ff */
[----:B------:R-:W-:-:S05]  /*14f0*/  IADD3 R11, PT, PT, -R7, RZ, RZ ;  /* 0x000000ff070b7210 */ /* 0x000fca0007ffe1ff */
[----:B------:R-:W-:-:S05]  /*1500*/  IMAD R11, R28, R11, R8 ;  /* 0x0000000b1c0b7224 */ /* 0x000fca00078e0208 */
[----:B------:R-:W-:-:S13]  /*1510*/  ISETP.GE.U32.AND P0, PT, R11, R28, PT ;  /* 0x0000001c0b00720c */ /* 0x000fda0003f06070 */
[----:B------:R-:W-:Y:S02]  /*1520*/  @P0 IMAD.IADD R11, R11, 0x1, -R28 ;  /* 0x000000010b0b0824 */ /* 0x000fe400078e0a1c */
[----:B------:R-:W-:-:S03]  /*1530*/  @P0 VIADD R7, R7, 0x1 ;  /* 0x0000000107070836 */ /* 0x000fc60000000000 */
[----:B------:R-:W-:Y:S01]  /*1540*/  ISETP.GE.U32.AND P1, PT, R11, R28, PT ;  /* 0x0000001c0b00720c */ /* 0x000fe20003f26070 */
[----:B------:R-:W-:-:S12]  /*1550*/  IMAD.MOV.U32 R11, RZ, RZ, RZ ;  /* 0x000000ffff0b7224 */ /* 0x000fd800078e00ff */
[----:B------:R-:W-:Y:S02]  /*1560*/  @P1 IADD3 R7, PT, PT, R7, 0x1, RZ ;  /* 0x0000000107071810 */ /* 0x000fe40007ffe0ff */
[----:B------:R-:W-:-:S05]  /*1570*/  @!P2 LOP3.LUT R7, RZ, R28, RZ, 0x33, !PT ;  /* 0x0000001cff07a212 */ /* 0x000fca00078e33ff */
[----:B------:R-:W-:-:S04]  /*1580*/  IMAD.MOV R9, RZ, RZ, -R7 ;  /* 0x000000ffff097224 */ /* 0x000fc800078e0a07 */
[----:B------:R-:W-:Y:S01]  /*1590*/  IMAD R12, R28, R9, R8 ;  /* 0x000000091c0c7224 */ /* 0x000fe200078e0208 */
[----:B------:R-:W-:Y:S01]  /*15a0*/  MOV R8, R7 ;  /* 0x0000000700087202 */ /* 0x000fe20000000f00 */
[----:B------:R-:W-:Y:S06]  /*15b0*/  BRA `(.L_x_83) ;  /* 0x00000000002c7947 */ /* 0x000fec0003800000 */
.L_x_84:
[----:B------:R-:W-:-:S07]  /*15c0*/  MOV R6, 0x15e0 ;  /* 0x000015e000067802 */ /* 0x000fce0000000f00 */
[----:B--2---:R-:W-:Y:S05]  /*15d0*/  CALL.REL.NOINC `($__internal_2_$__cuda_sm20_div_u64) ;  /* 0x00000014001c7944 */ /* 0x004fea0003c00000 */
[----:B------:R-:W-:-:S05]  /*15e0*/  IADD3 R23, P0, PT, RZ, -R7, RZ ;  /* 0x80000007ff177210 */ /* 0x000fca0007f1e0ff */
[----:B------:R-:W-:-:S04]  /*15f0*/  IMAD.X R9, RZ, RZ, ~R10, P0 ;  /* 0x000000ffff097224 */ /* 0x000fc800000e0e0a */
[----:B------:R-:W-:Y:S02]  /*1600*/  IMAD R6, R9, R28, RZ ;  /* 0x0000001c09067224 */ /* 0x000fe400078e02ff */
[----:B------:R-:W-:Y:S02]  /*1610*/  IMAD.MOV.U32 R9, RZ, RZ, R11 ;  /* 0x000000ffff097224 */ /* 0x000fe400078e000b */
[-C--:B------:R-:W-:Y:S02]  /*1620*/  IMAD R29, R29, R23.reuse, R6 ;  /* 0x000000171d1d7224 */ /* 0x080fe400078e0206 */
[----:B------:R-:W-:Y:S01]  /*1630*/  IMAD.WIDE.U32 R12, R28, R23, R8 ;  /* 0x000000171c0c7225 */ /* 0x000fe200078e0008 */
[----:B------:R-:W-:-:S03]  /*1640*/  MOV R8, R7 ;  /* 0x0000000700087202 */ /* 0x000fc60000000f00 */
[----:B------:R-:W-:Y:S02]  /*1650*/  IMAD.IADD R6, R13, 0x1, R29 ;  /* 0x000000010d067824 */ /* 0x000fe400078e021d */
[----:B------:R-:W-:-:S07]  /*1660*/  IMAD.MOV.U32 R11, RZ, RZ, R10 ;  /* 0x000000ffff0b7224 */ /* 0x000fce00078e000a */
.L_x_83:
[----:B--2---:R-:W-:Y:S05]  /*1670*/  BSYNC.RECONVERGENT B1 ;  /* 0x0000000000017941 */ /* 0x004fea0003800200 */
.L_x_82:
[----:B------:R-:W3:Y:S01]  /*1680*/  LDG.E R24, desc[UR6][R24.64+0x18] ;  /* 0x0000180618187981 */ /* 0x000ee2000c1e1900 */
[----:B------:R-:W-:Y:S01]  /*1690*/  HFMA2 R31, -RZ, RZ, 0, 5.9604644775390625e-08 ;  /* 0x00000001ff1f7431 */ /* 0x000fe200000001ff */
[----:B--2---:R-:W-:Y:S01]  /*16a0*/  ULOP3.LUT UR5, UR12, 0x7ffffffc, URZ, 0xc0, !UPT ;  /* 0x7ffffffc0c057892 */ /* 0x004fe2000f8ec0ff */
[----:B------:R-:W-:Y:S02]  /*16b0*/  VIADD R3, R3, 0x4 ;  /* 0x0000000403037836 */ /* 0x000fe40000000000 */
[----:B------:R-:W-:-:S03]  /*16c0*/  IMAD.MOV.U32 R26, RZ, RZ, R30 ;  /* 0x000000ffff1a7224 */ /* 0x000fc600078e001e */
[----:B------:R-:W-:Y:S02]  /*16d0*/  ISETP.NE.AND P0, PT, R3, UR5, PT ;  /* 0x0000000503007c0c */ /* 0x000fe4000bf05270 */
[----:B---3--:R-:W-:-:S04]  /*16e0*/  SHF.L.U32 R31, R31, R24, RZ ;  /* 0x000000181f1f7219 */ /* 0x008fc800000006ff */
[----:B------:R-:W-:Y:S01]  /*16f0*/  SHF.R.S32.HI R7, RZ, 0x1f, R31 ;  /* 0x0000001fff077819 */ /* 0x000fe2000001141f */
[----:B------:R-:W-:Y:S02]  /*1700*/  IMAD R6, R6, R31, RZ ;  /* 0x0000001f06067224 */ /* 0x000fe400078e02ff */
[----:B------:R-:W-:-:S04]  /*1710*/  IMAD.WIDE.U32 R30, R31, R12, R26 ;  /* 0x0000000c1f1e7225 */ /* 0x000fc800078e001a */
[----:B------:R-:W-:-:S05]  /*1720*/  IMAD R7, R7, R12, R6 ;  /* 0x0000000c07077224 */ /* 0x000fca00078e0206 */
[----:B------:R-:W-:Y:S01]  /*1730*/  IADD3 R31, PT, PT, R31, R7, RZ ;  /* 0x000000071f1f7210 */ /* 0x000fe20007ffe0ff */
[----:B------:R-:W-:Y:S06]  /*1740*/  @P0 BRA `(.L_x_85) ;  /* 0xfffffff0000c0947 */ /* 0x000fec000383ffff */
[----:B------:R-:W-:-:S07]  /*1750*/  IMAD.U32 R3, RZ, RZ, UR5 ;  /* 0x00000005ff037e24 */ /* 0x000fce000f8e00ff */
.L_x_72:
[----:B------:R-:W-:-:S09]  /*1760*/  UISETP.NE.AND UP0, UPT, UR4, URZ, UPT ;  /* 0x000000ff0400728c */ /* 0x000fd2000bf05270 */
[----:B------:R-:W-:Y:S05]  /*1770*/  BRA.U !UP0, `(.L_x_86) ;  /* 0x0000000908ec7547 */ /* 0x000fea000b800000 */
[----:B------:R-:W3:Y:S01]  /*1780*/  LDCU UR5, c[0x0][0x390] ;  /* 0x00007200ff0577ac */ /* 0x000ee20008000800 */
[----:B------:R-:W-:Y:S01]  /*1790*/  IMAD.MOV.U32 R12, RZ, RZ, R16 ;  /* 0x000000ffff0c7224 */ /* 0x000fe200078e0010 */
[----:B------:R-:W-:Y:S02]  /*17a0*/  MOV R22, R17 ;  /* 0x0000001100167202 */ /* 0x000fe40000000f00 */
[----:B---3--:R-:W-:-:S13]  /*17b0*/  ISETP.NE.AND P0, PT, R3, UR5, PT ;  /* 0x0000000503007c0c */ /* 0x008fda000bf05270 */
[----:B------:R-:W-:Y:S05]  /*17c0*/  @!P0 BRA `(.L_x_87) ;  /* 0x0000000000cc8947 */ /* 0x000fea0003800000 */
[----:B------:R-:W3:Y:S01]  /*17d0*/  LDCU UR5, c[0x0][0x394] ;  /* 0x00007280ff0577ac */ /* 0x000ee20008000800 */
[----:B------:R-:W-:Y:S01]  /*17e0*/  BSSY.RECONVERGENT B1, `(.L_x_87) ;  /* 0x0000031000017945 */ /* 0x000fe20003800200 */
[----:B------:R-:W-:Y:S02]  /*17f0*/  IMAD.MOV.U32 R12, RZ, RZ, R4 ;  /* 0x000000ffff0c7224 */ /* 0x000fe400078e0004 */
[----:B------:R-:W-:Y:S01]  /*1800*/  IMAD.MOV.U32 R22, RZ, RZ, R5 ;  /* 0x000000ffff167224 */ /* 0x000fe200078e0005 */
[----:B---3--:R-:W-:-:S13]  /*1810*/  ISETP.NE.AND P0, PT, R3, UR5, PT ;  /* 0x0000000503007c0c */ /* 0x008fda000bf05270 */
[----:B------:R-:W-:Y:S05]  /*1820*/  @!P0 BRA `(.L_x_88) ;  /* 0x0000000000b08947 */ /* 0x000fea0003800000 */
[----:B------:R-:W3:Y:S02]  /*1830*/  LDC.64 R6, c[0x0][0x3a8] ;  /* 0x0000ea00ff067b82 */ /* 0x000ee40000000a00 */
[----:B---3--:R-:W-:-:S06]  /*1840*/  IMAD.WIDE.U32 R6, R3, 0x4, R6 ;  /* 0x0000000403067825 */ /* 0x008fcc00078e0006 */
[----:B------:R-:W3:Y:S01]  /*1850*/  LDG.E R6, desc[UR6][R6.64] ;  /* 0x0000000606067981 */ /* 0x000ee2000c1e1900 */
[----:B------:R-:W-:-:S05]  /*1860*/  HFMA2 R9, -RZ, RZ, 0, 5.9604644775390625e-08 ;  /* 0x00000001ff097431 */ /* 0x000fca00000001ff */
[----:B---3--:R-:W-:-:S04]  /*1870*/  SHF.L.U32 R28, R9, R6, RZ ;  /* 0x00000006091c7219 */ /* 0x008fc800000006ff */
[----:B------:R-:W-:-:S04]  /*1880*/  SHF.R.S32.HI R29, RZ, 0x1f, R28 ;  /* 0x0000001fff1d7819 */ /* 0x000fc8000001141c */
[----:B------:R-:W-:-:S04]  /*1890*/  LOP3.LUT R9, R11, R29, RZ, 0xfc, !PT ;  /* 0x0000001d0b097212 */ /* 0x000fc800078efcff */
[----:B------:R-:W-:-:S13]  /*18a0*/  ISETP.NE.U32.AND P0, PT, R9, RZ, PT ;  /* 0x000000ff0900720c */ /* 0x000fda0003f05070 */
[----:B------:R-:W-:Y:S05]  /*18b0*/  @P0 BRA `(.L_x_89) ;  /* 0x0000000000600947 */ /* 0x000fea0003800000 */
[----:B------:R-:W3:Y:S01]  /*18c0*/  I2F.U32.RP R9, R28 ;  /* 0x0000001c00097306 */ /* 0x000ee20000209000 */
[----:B------:R-:W-:Y:S01]  /*18d0*/  IMAD.MOV R11, RZ, RZ, -R28 ;  /* 0x000000ffff0b7224 */ /* 0x000fe200078e0a1c */
[----:B------:R-:W-:Y:S01]  /*18e0*/  ISETP.NE.U32.AND P2, PT, R28, RZ, PT ;  /* 0x000000ff1c00720c */ /* 0x000fe20003f45070 */
[----:B------:R-:W-:-:S05]  /*18f0*/  IMAD.MOV.U32 R22, RZ, RZ, RZ ;  /* 0x000000ffff167224 */ /* 0x000fca00078e00ff */
[----:B---3--:R-:W3:Y:S02]  /*1900*/  MUFU.RCP R9, R9 ;  /* 0x0000000900097308 */ /* 0x008ee40000001000 */
[----:B---3--:R-:W-:-:S06]  /*1910*/  VIADD R6, R9, 0xffffffe ;  /* 0x0ffffffe09067836 */ /* 0x008fcc0000000000 */
[----:B------:R3:W4:Y:S02]  /*1920*/  F2I.FTZ.U32.TRUNC.NTZ R7, R6 ;  /* 0x0000000600077305 */ /* 0x000724000021f000 */
[----:B---3--:R-:W-:Y:S01]  /*1930*/  MOV R6, RZ ;  /* 0x000000ff00067202 */ /* 0x008fe20000000f00 */
[----:B----4-:R-:W-:-:S04]  /*1940*/  IMAD R11, R11, R7, RZ ;  /* 0x000000070b0b7224 */ /* 0x010fc800078e02ff */
        /* <DEDUP_REMOVED lines=15> */
.L_x_89:
[----:B------:R-:W-:-:S07]  /*1a40*/  MOV R6, 0x1a60 ;  /* 0x00001a6000067802 */ /* 0x000fce0000000f00 */
[----:B012---:R-:W-:Y:S05]  /*1a50*/  CALL.REL.NOINC `($__internal_2_$__cuda_sm20_div_u64) ;  /* 0x0000000c00fc7944 */ /* 0x007fea0003c00000 */
        /* <DEDUP_REMOVED lines=9> */
.L_x_88:
[----:B012---:R-:W-:Y:S05]  /*1af0*/  BSYNC.RECONVERGENT B1 ;  /* 0x0000000000017941 */ /* 0x007fea0003800200 */
.L_x_87:
[----:B------:R-:W3:Y:S02]  /*1b00*/  LDC.64 R24, c[0x0][0x3b0] ;  /* 0x0000ec00ff187b82 */ /* 0x000ee40000000a00 */
[----:B---3--:R-:W-:-:S05]  /*1b10*/  IMAD.WIDE.U32 R24, R3, 0x8, R24 ;  /* 0x0000000803187825 */ /* 0x008fca00078e0018 */
[----:B------:R-:W3:Y:S01]  /*1b20*/  LDG.E R7, desc[UR6][R24.64] ;  /* 0x0000000618077981 */ /* 0x000ee2000c1e1900 */
[----:B------:R-:W-:Y:S01]  /*1b30*/  IMAD.MOV.U32 R28, RZ, RZ, 0x1 ;  /* 0x00000001ff1c7424 */ /* 0x000fe200078e00ff */
[----:B------:R-:W-:-:S04]  /*1b40*/  UISETP.NE.AND UP0, UPT, UR4, 0x1, UPT ;  /* 0x000000010400788c */ /* 0x000fc8000bf05270 */
[----:B---3--:R-:W-:-:S04]  /*1b50*/  SHF.L.U32 R7, R28, R7, RZ ;  /* 0x000000071c077219 */ /* 0x008fc800000006ff */
[----:B------:R-:W-:Y:S01]  /*1b60*/  SHF.R.S32.HI R6, RZ, 0x1f, R7 ;  /* 0x0000001fff067819 */ /* 0x000fe20000011407 */
[----:B------:R-:W-:Y:S02]  /*1b70*/  IMAD R9, R22, R7, RZ ;  /* 0x0000000716097224 */ /* 0x000fe400078e02ff */
[----:B------:R-:W-:-:S04]  /*1b80*/  IMAD.WIDE.U32 R30, R7, R12, R30 ;  /* 0x0000000c071e7225 */ /* 0x000fc800078e001e */
[----:B------:R-:W-:-:S05]  /*1b90*/  IMAD R9, R6, R12, R9 ;  /* 0x0000000c06097224 */ /* 0x000fca00078e0209 */
[----:B------:R-:W-:Y:S01]  /*1ba0*/  IADD3 R31, PT, PT, R31, R9, RZ ;  /* 0x000000091f1f7210 */ /* 0x000fe20007ffe0ff */
[----:B------:R-:W-:Y:S06]  /*1bb0*/  BRA.U !UP0, `(.L_x_86) ;  /* 0x0000000508dc7547 */ /* 0x000fec000b800000 */
[----:B------:R-:W3:Y:S01]  /*1bc0*/  LDCU UR5, c[0x0][0x390] ;  /* 0x00007200ff0577ac */ /* 0x000ee20008000800 */
[----:B------:R-:W-:Y:S01]  /*1bd0*/  VIADD R6, R3, 0x1 ;  /* 0x0000000103067836 */ /* 0x000fe20000000000 */
[----:B------:R-:W-:Y:S01]  /*1be0*/  MOV R22, R17 ;  /* 0x0000001100167202 */ /* 0x000fe20000000f00 */
[----:B------:R-:W-:-:S03]  /*1bf0*/  IMAD.MOV.U32 R9, RZ, RZ, R16 ;  /* 0x000000ffff097224 */ /* 0x000fc600078e0010 */
        /* <DEDUP_REMOVED lines=10> */
[----:B------:R-:W3:Y:S02]  /*1ca0*/  LDG.E R7, desc[UR6][R6.64+0x4] ;  /* 0x0000040606077981 */ /* 0x000ee4000c1e1900 */
        /* <DEDUP_REMOVED lines=8> */
[----:B------:R-:W-:-:S05]  /*1d30*/  HFMA2 R22, -RZ, RZ, 0, 0 ;  /* 0x00000000ff167431 */ /* 0x000fca00000001ff */
[----:B---3--:R-:W3:Y:S02]  /*1d40*/  MUFU.RCP R9, R9 ;  /* 0x0000000900097308 */ /* 0x008ee40000001000 */
[----:B---3--:R-:W-:-:S06]  /*1d50*/  IADD3 R6, PT, PT, R9, 0xffffffe, RZ ;  /* 0x0ffffffe09067810 */ /* 0x008fcc0007ffe0ff */
[----:B------:R3:W4:Y:S02]  /*1d60*/  F2I.FTZ.U32.TRUNC.NTZ R7, R6 ;  /* 0x0000000600077305 */ /* 0x000724000021f000 */
[----:B---3--:R-:W-:Y:S02]  /*1d70*/  IMAD.MOV.U32 R6, RZ, RZ, RZ ;  /* 0x000000ffff067224 */ /* 0x008fe400078e00ff */
[----:B----4-:R-:W-:-:S04]  /*1d80*/  IMAD R11, R11, R7, RZ ;  /* 0x000000070b0b7224 */ /* 0x010fc800078e02ff */
        /* <DEDUP_REMOVED lines=12> */
[----:B------:R-:W-:Y:S02]  /*1e50*/  IMAD R9, R28, R9, R8 ;  /* 0x000000091c097224 */ /* 0x000fe400078e0208 */
[----:B------:R-:W-:Y:S01]  /*1e60*/  IMAD.MOV.U32 R8, RZ, RZ, R7 ;  /* 0x000000ffff087224 */ /* 0x000fe200078e0007 */
[----:B------:R-:W-:Y:S06]  /*1e70*/  BRA `(.L_x_91) ;  /* 0x0000000000307947 */ /* 0x000fec0003800000 */
.L_x_92:
[----:B------:R-:W-:-:S07]  /*1e80*/  MOV R6, 0x1ea0 ;  /* 0x00001ea000067802 */ /* 0x000fce0000000f00 */
[----:B012---:R-:W-:Y:S05]  /*1e90*/  CALL.REL.NOINC `($__internal_2_$__cuda_sm20_div_u64) ;  /* 0x0000000800ec7944 */ /* 0x007fea0003c00000 */
[----:B------:R-:W-:-:S05]  /*1ea0*/  IADD3 R23, P0, PT, RZ, -R7, RZ ;  /* 0x80000007ff177210 */ /* 0x000fca0007f1e0ff */
[----:B------:R-:W-:-:S04]  /*1eb0*/  IMAD.X R9, RZ, RZ, ~R10, P0 ;  /* 0x000000ffff097224 */ /* 0x000fc800000e0e0a */
[----:B------:R-:W-:Y:S01]  /*1ec0*/  IMAD R6, R9, R28, RZ ;  /* 0x0000001c09067224 */ /* 0x000fe200078e02ff */
[----:B------:R-:W-:Y:S01]  /*1ed0*/  MOV R9, R11 ;  /* 0x0000000b00097202 */ /* 0x000fe20000000f00 */
[----:B------:R-:W-:Y:S02]  /*1ee0*/  IMAD.MOV.U32 R11, RZ, RZ, R10 ;  /* 0x000000ffff0b7224 */ /* 0x000fe400078e000a */
[-C--:B------:R-:W-:Y:S02]  /*1ef0*/  IMAD R29, R29, R23.reuse, R6 ;  /* 0x000000171d1d7224 */ /* 0x080fe400078e0206 */
[----:B------:R-:W-:-:S04]  /*1f00*/  IMAD.WIDE.U32 R12, R28, R23, R8 ;  /* 0x000000171c0c7225 */ /* 0x000fc800078e0008 */
[----:B------:R-:W-:Y:S01]  /*1f10*/  IMAD.MOV.U32 R8, RZ, RZ, R7 ;  /* 0x000000ffff087224 */ /* 0x000fe200078e0007 */
[----:B------:R-:W-:Y:S01]  /*1f20*/  IADD3 R22, PT, PT, R13, R29, RZ ;  /* 0x0000001d0d167210 */ /* 0x000fe20007ffe0ff */
[----:B------:R-:W-:-:S07]  /*1f30*/  IMAD.MOV.U32 R9, RZ, RZ, R12 ;  /* 0x000000ffff097224 */ /* 0x000fce00078e000c */
.L_x_91:
[----:B012---:R-:W-:Y:S05]  /*1f40*/  BSYNC.RECONVERGENT B1 ;  /* 0x0000000000017941 */ /* 0x007fea0003800200 */
.L_x_90:
[----:B------:R-:W3:Y:S01]  /*1f50*/  LDG.E R7, desc[UR6][R24.64+0x8] ;  /* 0x0000080618077981 */ /* 0x000ee2000c1e1900 */
[----:B------:R-:W-:Y:S01]  /*1f60*/  HFMA2 R12, -RZ, RZ, 0, 5.9604644775390625e-08 ;  /* 0x00000001ff0c7431 */ /* 0x000fe200000001ff */
[----:B------:R-:W-:-:S04]  /*1f70*/  UISETP.NE.AND UP0, UPT, UR4, 0x2, UPT ;  /* 0x000000020400788c */ /* 0x000fc8000bf05270 */
[----:B---3--:R-:W-:-:S04]  /*1f80*/  SHF.L.U32 R7, R12, R7, RZ ;  /* 0x000000070c077219 */ /* 0x008fc800000006ff */
[----:B------:R-:W-:Y:S01]  /*1f90*/  SHF.R.S32.HI R6, RZ, 0x1f, R7 ;  /* 0x0000001fff067819 */ /* 0x000fe20000011407 */
[----:B------:R-:W-:Y:S02]  /*1fa0*/  IMAD R10, R22, R7, RZ ;  /* 0x00000007160a7224 */ /* 0x000fe400078e02ff */
[----:B------:R-:W-:-:S04]  /*1fb0*/  IMAD.WIDE.U32 R30, R7, R9, R30 ;  /* 0x00000009071e7225 */ /* 0x000fc800078e001e */
[----:B------:R-:W-:-:S04]  /*1fc0*/  IMAD R7, R6, R9, R10 ;  /* 0x0000000906077224 */ /* 0x000fc800078e020a */
[----:B------:R-:W-:Y:S01]  /*1fd0*/  IMAD.IADD R31, R31, 0x1, R7 ;  /* 0x000000011f1f7824 */ /* 0x000fe200078e0207 */
[----:B------:R-:W-:Y:S06]  /*1fe0*/  BRA.U !UP0, `(.L_x_86) ;  /* 0x0000000108d07547 */ /* 0x000fec000b800000 */
[----:B------:R-:W3:Y:S01]  /*1ff0*/  LDCU UR5, c[0x0][0x390] ;  /* 0x00007200ff0577ac */ /* 0x000ee20008000800 */
[----:B------:R-:W-:Y:S01]  /*2000*/  IADD3 R9, PT, PT, R3, 0x2, RZ ;  /* 0x0000000203097810 */ /* 0x000fe20007ffe0ff */
[----:B------:R-:W-:Y:S01]  /*2010*/  IMAD.MOV.U32 R6, RZ, RZ, R16 ;  /* 0x000000ffff067224 */ /* 0x000fe200078e0010 */
[----:B------:R-:W-:Y:S02]  /*2020*/  MOV R7, R17 ;  /* 0x0000001100077202 */ /* 0x000fe40000000f00 */
[----:B---3--:R-:W-:-:S13]  /*2030*/  ISETP.NE.AND P0, PT, R9, UR5, PT ;  /* 0x0000000509007c0c */ /* 0x008fda000bf05270 */
[----:B------:R-:W-:Y:S05]  /*2040*/  @!P0 BRA `(.L_x_93) ;  /* 0x0000000000988947 */ /* 0x000fea0003800000 */
[----:B------:R-:W3:Y:S01]  /*2050*/  LDCU UR5, c[0x0][0x394] ;  /* 0x00007280ff0577ac */ /* 0x000ee20008000800 */
[----:B------:R-:W-:Y:S01]  /*2060*/  BSSY.RECONVERGENT B1, `(.L_x_93) ;  /* 0x0000024000017945 */ /* 0x000fe20003800200 */
[----:B------:R-:W-:Y:S01]  /*2070*/  IMAD.MOV.U32 R6, RZ, RZ, R4 ;  /* 0x000000ffff067224 */ /* 0x000fe200078e0004 */
[----:B------:R-:W-:Y:S02]  /*2080*/  MOV R7, R5 ;  /* 0x0000000500077202 */ /* 0x000fe40000000f00 */
        /* <DEDUP_REMOVED lines=11> */
[----:B------:R-:W-:Y:S02]  /*2140*/  IADD3 R9, PT, PT, RZ, -R12, RZ ;  /* 0x8000000cff097210 */ /* 0x000fe40007ffe0ff */
[----:B------:R-:W-:-:S05]  /*2150*/  ISETP.NE.U32.AND P1, PT, R12, RZ, PT ;  /* 0x000000ff0c00720c */ /* 0x000fca0003f25070 */
[----:B---3--:R-:W3:Y:S02]  /*2160*/  MUFU.RCP R3, R3 ;  /* 0x0000000300037308 */ /* 0x008ee40000001000 */
[----:B---3--:R-:W-:-:S06]  /*2170*/  VIADD R6, R3, 0xffffffe ;  /* 0x0ffffffe03067836 */ /* 0x008fcc0000000000 */
[----:B------:R3:W4:Y:S02]  /*2180*/  F2I.FTZ.U32.TRUNC.NTZ R7, R6 ;  /* 0x0000000600077305 */ /* 0x000724000021f000 */
[----:B---3--:R-:W-:Y:S02]  /*2190*/  IMAD.MOV.U32 R6, RZ, RZ, RZ ;  /* 0x000000ffff067224 */ /* 0x008fe400078e00ff */
[----:B----4-:R-:W-:-:S04]  /*21a0*/  IMAD R9, R9, R7, RZ ;  /* 0x0000000709097224 */ /* 0x010fc800078e02ff */
[----:B------:R-:W-:-:S06]  /*21b0*/  IMAD.HI.U32 R7, R7, R9, R6 ;  /* 0x0000000907077227 */ /* 0x000fcc00078e0006 */
[----:B------:R-:W-:-:S05]  /*21c0*/  IMAD.HI.U32 R7, R7, R8, RZ ;  /* 0x0000000807077227 */ /* 0x000fca00078e00ff */
[----:B------:R-:W-:-:S05]  /*21d0*/  IADD3 R7, PT, PT, -R7, RZ, RZ ;  /* 0x000000ff07077210 */ /* 0x000fca0007ffe1ff */
[----:B------:R-:W-:Y:S02]  /*21e0*/  IMAD R9, R12, R7, R8 ;  /* 0x000000070c097224 */ /* 0x000fe400078e0208 */
[----:B------:R-:W-:-:S03]  /*21f0*/  HFMA2 R7, -RZ, RZ, 0, 0 ;  /* 0x00000000ff077431 */ /* 0x000fc600000001ff */
[----:B------:R-:W-:-:S13]  /*2200*/  ISETP.GE.U32.AND P0, PT, R9, R12, PT ;  /* 0x0000000c0900720c */ /* 0x000fda0003f06070 */
[----:B------:R-:W-:-:S05]  /*2210*/  @P0 IMAD.IADD R9, R9, 0x1, -R12 ;  /* 0x0000000109090824 */ /* 0x000fca00078e0a0c */
[----:B------:R-:W-:-:S13]  /*2220*/  ISETP.GE.U32.AND P0, PT, R9, R12, PT ;  /* 0x0000000c0900720c */ /* 0x000fda0003f06070 */
[----:B------:R-:W-:Y:S02]  /*2230*/  @P0 IADD3 R9, PT, PT, -R12, R9, RZ ;  /* 0x000000090c090210 */ /* 0x000fe40007ffe1ff */
[----:B------:R-:W-:-:S05]  /*2240*/  @!P1 LOP3.LUT R9, RZ, R12, RZ, 0x33, !PT ;  /* 0x0000000cff099212 */ /* 0x000fca00078e33ff */
[----:B------:R-:W-:Y:S01]  /*2250*/  IMAD.MOV.U32 R6, RZ, RZ, R9 ;  /* 0x000000ffff067224 */ /* 0x000fe200078e0009 */
[----:B------:R-:W-:Y:S06]  /*2260*/  BRA `(.L_x_94) ;  /* 0x00000000000c7947 */ /* 0x000fec0003800000 */
.L_x_95:
[----:B------:R-:W-:Y:S01]  /*2270*/  IMAD.MOV.U32 R3, RZ, RZ, R8 ;  /* 0x000000ffff037224 */ /* 0x000fe200078e0008 */
[----:B------:R-:W-:-:S07]  /*2280*/  MOV R10, 0x22a0 ;  /* 0x000022a0000a7802 */ /* 0x000fce0000000f00 */
[----:B012---:R-:W-:Y:S05]  /*2290*/  CALL.REL.NOINC `($__internal_3_$__cuda_sm20_rem_u64) ;  /* 0x0000000c00047944 */ /* 0x007fea0003c00000 */
.L_x_94:
[----:B012---:R-:W-:Y:S05]  /*22a0*/  BSYNC.RECONVERGENT B1 ;  /* 0x0000000000017941 */ /* 0x007fea0003800200 */
.L_x_93:
[----:B------:R-:W3:Y:S01]  /*22b0*/  LDG.E R24, desc[UR6][R24.64+0x10] ;  /* 0x0000100618187981 */ /* 0x000ee2000c1e1900 */
[----:B------:R-:W-:-:S04]  /*22c0*/  MOV R3, 0x1 ;  /* 0x0000000100037802 */ /* 0x000fc80000000f00 */
[----:B---3--:R-:W-:-:S04]  /*22d0*/  SHF.L.U32 R3, R3, R24, RZ ;  /* 0x0000001803037219 */ /* 0x008fc800000006ff */
[----:B------:R-:W-:Y:S01]  /*22e0*/  SHF.R.S32.HI R9, RZ, 0x1f, R3 ;  /* 0x0000001fff097819 */ /* 0x000fe20000011403 */
[----:B------:R-:W-:Y:S02]  /*22f0*/  IMAD R7, R7, R3, RZ ;  /* 0x0000000307077224 */ /* 0x000fe400078e02ff */
[----:B------:R-:W-:-:S04]  /*2300*/  IMAD.WIDE.U32 R30, R3, R6, R30 ;  /* 0x00000006031e7225 */ /* 0x000fc800078e001e */
[----:B------:R-:W-:-:S04]  /*2310*/  IMAD R7, R9, R6, R7 ;  /* 0x0000000609077224 */ /* 0x000fc800078e0207 */
[----:B------:R-:W-:-:S07]  /*2320*/  IMAD.IADD R31, R31, 0x1, R7 ;  /* 0x000000011f1f7824 */ /* 0x000fce00078e0207 */
.L_x_86:
[----:B------:R-:W3:Y:S02]  /*2330*/  LDCU.64 UR8, c[0x0][0x388] ;  /* 0x00007100ff0877ac */ /* 0x000ee40008000a00 */
[----:B---3--:R-:W-:-:S04]  /*2340*/  LEA R8, P0, R30, UR8, 0x4 ;  /* 0x000000081e087c11 */ /* 0x008fc8000f8020ff */
[----:B------:R-:W-:-:S06]  /*2350*/  LEA.HI.X R9, R30, UR9, R31, 0x4, P0 ;  /* 0x000000091e097c11 */ /* 0x000fcc00080f241f */
[----:B------:R-:W3:Y:S01]  /*2360*/  LDG.E.128 R8, desc[UR6][R8.64] ;  /* 0x0000000608087981 */ /* 0x000ee2000c1e1d00 */
[----:B------:R-:W-:-:S04]  /*2370*/  IADD3 R2, P0, PT, R2, 0x1, RZ ;  /* 0x0000000102027810 */ /* 0x000fc80007f1e0ff */
[----:B------:R-:W-:Y:S02]  /*2380*/  IADD3.X R0, PT, PT, RZ, R0, RZ, P0, !PT ;  /* 0x00000000ff007210 */ /* 0x000fe400007fe4ff */
[----:B------:R-:W-:-:S04]  /*2390*/  ISETP.GE.U32.AND P0, PT, R2, R18, PT ;  /* 0x000000120200720c */ /* 0x000fc80003f06070 */
[----:B------:R-:W-:Y:S01]  /*23a0*/  ISETP.GE.U32.AND.EX P0, PT, R0, R19, PT, P0 ;  /* 0x000000130000720c */ /* 0x000fe20003f06100 */
[----:B---3--:R-:W-:-:S08]  /*23b0*/  DMUL R10, R10, R10 ;  /* 0x0000000a0a0a7228 */ /* 0x008fd00000000000 */
[----:B------:R-:W-:-:S08]  /*23c0*/  DFMA R10, R8, R8, R10 ;  /* 0x00000008080a722b */ /* 0x000fd0000000000a */
[----:B------:R-:W-:Y:S01]  /*23d0*/  DADD R20, R10, R20 ;  /* 0x000000000a147229 */ /* 0x000fe20000000014 */
[----:B------:R-:W-:Y:S10]  /*23e0*/  @!P0 BRA `(.L_x_96) ;  /* 0xffffffe000b88947 */ /* 0x000ff4000383ffff */
[----:B012---:R-:W-:Y:S05]  /*23f0*/  BSYNC.RECONVERGENT B0 ;  /* 0x0000000000007941 */ /* 0x007fea0003800200 */
.L_x_71:
[----:B------:R-:W-:Y:S05]  /*2400*/  BRA `(.L_x_69) ;  /* 0x00000004007c7947 */ /* 0x000fea0003800000 */
.L_x_70:
[C---:B------:R-:W-:Y:S01]  /*2410*/  ISETP.GT.U32.AND P0, PT, R18.reuse, 0x1, PT ;  /* 0x000000011200780c */ /* 0x040fe20003f04070 */
[----:B------:R-:W-:Y:S01]  /*2420*/  BSSY.RECONVERGENT B0, `(.L_x_97) ;  /* 0x0000028000007945 */ /* 0x000fe20003800200 */
[C---:B------:R-:W-:Y:S02]  /*2430*/  ISETP.GE.U32.AND P1, PT, R18.reuse, 0x10, PT ;  /* 0x000000101200780c */ /* 0x040fe40003f26070 */
[----:B------:R-:W-:Y:S02]  /*2440*/  CS2R R20, SRZ ;  /* 0x0000000000147805 */ /* 0x000fe4000001ff00 */
[C---:B------:R-:W-:Y:S02]  /*2450*/  ISETP.GT.U32.AND.EX P0, PT, R19.reuse, RZ, PT, P0 ;  /* 0x000000ff1300720c */ /* 0x040fe40003f04100 */
[----:B------:R-:W-:Y:S02]  /*2460*/  ISETP.GE.U32.AND.EX P1, PT, R19, RZ, PT, P1 ;  /* 0x000000ff1300720c */ /* 0x000fe40003f26110 */
[----:B------:R-:W-:-:S02]  /*2470*/  SEL R0, R18, 0x1, P0 ;  /* 0x0000000112007807 */ /* 0x000fc40000000000 */
[----:B------:R-:W-:Y:S02]  /*2480*/  SEL R18, R19, RZ, P0 ;  /* 0x000000ff13127207 */ /* 0x000fe40000000000 */
[----:B------:R-:W-:-:S04]  /*2490*/  LOP3.LUT R6, R0, 0xf, RZ, 0xc0, !PT ;  /* 0x0000000f00067812 */ /* 0x000fc800078ec0ff */
[----:B------:R-:W-:-:S04]  /*24a0*/  ISETP.NE.U32.AND P2, PT, R6, RZ, PT ;  /* 0x000000ff0600720c */ /* 0x000fc80003f45070 */
[----:B------:R-:W-:Y:S01]  /*24b0*/  ISETP.NE.AND.EX P2, PT, RZ, RZ, PT, P2 ;  /* 0x000000ffff00720c */ /* 0x000fe20003f45320 */
[----:B------:R-:W-:-:S12]  /*24c0*/  @!P1 BRA `(.L_x_98) ;  /* 0x0000000000749947 */ /* 0x000fd80003800000 */
[----:B------:R-:W0:Y:S02]  /*24d0*/  LDC.64 R8, c[0x0][0x388] ;  /* 0x0000e200ff087b82 */ /* 0x000e240000000a00 */
[----:B0-----:R-:W2:Y:S01]  /*24e0*/  LDG.E.128 R8, desc[UR6][R8.64] ;  /* 0x0000000608087981 */ /* 0x001ea2000c1e1d00 */
[----:B------:R-:W-:Y:S01]  /*24f0*/  LOP3.LUT R4, R0, 0xfffffff0, RZ, 0xc0, !PT ;  /* 0xfffffff000047812 */ /* 0x000fe200078ec0ff */
[----:B------:R-:W-:Y:S01]  /*2500*/  IMAD.MOV.U32 R7, RZ, RZ, RZ ;  /* 0x000000ffff077224 */ /* 0x000fe200078e00ff */
[----:B------:R-:W-:Y:S02]  /*2510*/  MOV R5, RZ ;  /* 0x000000ff00057202 */ /* 0x000fe40000000f00 */
[----:B------:R-:W-:Y:S01]  /*2520*/  CS2R R20, SRZ ;  /* 0x0000000000147805 */ /* 0x000fe2000001ff00 */
[----:B--2---:R-:W-:-:S08]  /*2530*/  DMUL R2, R10, R10 ;  /* 0x0000000a0a027228 */ /* 0x004fd00000000000 */
[----:B------:R-:W-:-:S11]  /*2540*/  DFMA R2, R8, R8, R2 ;  /* 0x000000080802722b */ /* 0x000fd60000000002 */
.L_x_99:
[----:B------:R-:W-:Y:S01]  /*2550*/  DADD R20, R2, R20 ;  /* 0x0000000002147229 */ /* 0x000fe20000000014 */
[----:B------:R-:W-:-:S05]  /*2560*/  IADD3 R7, P0, PT, R7, 0x10, RZ ;  /* 0x0000001007077810 */ /* 0x000fca0007f1e0ff */
[----:B------:R-:W-:Y:S01]  /*2570*/  IMAD.X R5, RZ, RZ, R5, P0 ;  /* 0x000000ffff057224 */ /* 0x000fe200000e0605 */
[----:B------:R-:W-:Y:S01]  /*2580*/  ISETP.NE.U32.AND P0, PT, R7, R4, PT ;  /* 0x000000040700720c */ /* 0x000fe20003f05070 */
[----:B------:R-:W-:-:S03]  /*2590*/  DADD R20, R2, R20 ;  /* 0x0000000002147229 */ /* 0x000fc60000000014 */
[----:B------:R-:W-:-:S05]  /*25a0*/  ISETP.NE.AND.EX P0, PT, R5, R18, PT, P0 ;  /* 0x000000120500720c */ /* 0x000fca0003f05300 */
        /* <DEDUP_REMOVED lines=15> */
.L_x_98:
[----:B------:R-:W-:Y:S05]  /*26a0*/  BSYNC.RECONVERGENT B0 ;  /* 0x0000000000007941 */ /* 0x000fea0003800200 */
.L_x_97:
[----:B------:R-:W-:Y:S04]  /*26b0*/  BSSY.RECONVERGENT B0, `(.L_x_69) ;  /* 0x0000034000007945 */ /* 0x000fe80003800200 */
[----:B------:R-:W-:Y:S05]  /*26c0*/  @!P2 BRA `(.L_x_100) ;  /* 0x0000000000c8a947 */ /* 0x000fea0003800000 */
[----:B------:R-:W-:Y:S01]  /*26d0*/  ISETP.GE.U32.AND P0, PT, R6, 0x8, PT ;  /* 0x000000080600780c */ /* 0x000fe20003f06070 */
[----:B------:R-:W-:Y:S01]  /*26e0*/  BSSY.RECONVERGENT B1, `(.L_x_101) ;  /* 0x0000012000017945 */ /* 0x000fe20003800200 */
        /* <DEDUP_REMOVED lines=17> */
.L_x_102:
[----:B------:R-:W-:Y:S05]  /*2800*/  BSYNC.RECONVERGENT B1 ;  /* 0x0000000000017941 */ /* 0x000fea0003800200 */
.L_x_101:
        /* <DEDUP_REMOVED lines=16> */
.L_x_104:
[----:B------:R-:W-:Y:S05]  /*2910*/  BSYNC.RECONVERGENT B1 ;  /* 0x0000000000017941 */ /* 0x000fea0003800200 */
.L_x_103:
[----:B------:R-:W-:Y:S05]  /*2920*/  @!P1 BRA `(.L_x_100) ;  /* 0x0000000000309947 */ /* 0x000fea0003800000 */
[----:B------:R-:W0:Y:S02]  /*2930*/  LDC.64 R2, c[0x0][0x388] ;  /* 0x0000e200ff027b82 */ /* 0x000e240000000a00 */
[----:B0-----:R-:W2:Y:S01]  /*2940*/  LDG.E.128 R4, desc[UR6][R2.64] ;  /* 0x0000000602047981 */ /* 0x001ea2000c1e1d00 */
[----:B------:R-:W-:Y:S01]  /*2950*/  MOV R0, RZ ;  /* 0x000000ff00007202 */ /* 0x000fe20000000f00 */
[----:B--2---:R-:W-:-:S08]  /*2960*/  DMUL R6, R6, R6 ;  /* 0x0000000606067228 */ /* 0x004fd00000000000 */
[----:B------:R-:W-:Y:S01]  /*2970*/  DFMA R6, R4, R4, R6 ;  /* 0x000000040406722b */ /* 0x000fe20000000006 */
[----:B------:R-:W-:-:S10]  /*2980*/  IMAD.MOV.U32 R4, RZ, RZ, RZ ;  /* 0x000000ffff047224 */ /* 0x000fd400078e00ff */
.L_x_105:
[----:B------:R-:W-:Y:S01]  /*2990*/  IADD3 R0, P0, PT, R0, 0x1, RZ ;  /* 0x0000000100007810 */ /* 0x000fe20007f1e0ff */
[----:B------:R-:W-:-:S03]  /*29a0*/  DADD R20, R6, R20 ;  /* 0x0000000006147229 */ /* 0x000fc60000000014 */
[----:B------:R-:W-:Y:S02]  /*29b0*/  IADD3.X R4, PT, PT, RZ, R4, RZ, P0, !PT ;  /* 0x00000004ff047210 */ /* 0x000fe400007fe4ff */
[----:B------:R-:W-:-:S04]  /*29c0*/  ISETP.NE.U32.AND P0, PT, R0, R9, PT ;  /* 0x000000090000720c */ /* 0x000fc80003f05070 */
[----:B------:R-:W-:-:S13]  /*29d0*/  ISETP.NE.AND.EX P0, PT, R4, RZ, PT, P0 ;  /* 0x000000ff0400720c */ /* 0x000fda0003f05300 */
[----:B------:R-:W-:Y:S05]  /*29e0*/  @P0 BRA `(.L_x_105) ;  /* 0xfffffffc00e80947 */ /* 0x000fea000383ffff */
.L_x_100:
[----:B------:R-:W-:Y:S05]  /*29f0*/  BSYNC.RECONVERGENT B0 ;  /* 0x0000000000007941 */ /* 0x000fea0003800200 */
.L_x_69:
[----:B------:R-:W0:Y:S02]  /*2a00*/  LDCU.64 UR4, c[0x0][0x380] ;  /* 0x00007000ff0477ac */ /* 0x000e240008000a00 */
[----:B0-----:R-:W-:-:S04]  /*2a10*/  LEA R2, P0, R14, UR4, 0x3 ;  /* 0x000000040e027c11 */ /* 0x001fc8000f8018ff */
[----:B------:R-:W-:-:S05]  /*2a20*/  LEA.HI.X R3, R14, UR5, RZ, 0x3, P0 ;  /* 0x000000050e037c11 */ /* 0x000fca00080f1cff */
[----:B------:R-:W-:Y:S01]  /*2a30*/  STG.E.64 desc[UR6][R2.64], R20 ;  /* 0x0000001402007986 */ /* 0x000fe2000c101b06 */
[----:B------:R-:W-:Y:S05]  /*2a40*/  EXIT ;  /* 0x000000000000794d */ /* 0x000fea0003800000 */
        .weak           $__internal_2_$__cuda_sm20_div_u64
        .type           $__internal_2_$__cuda_sm20_div_u64,@function
        .size           $__internal_2_$__cuda_sm20_div_u64,($__internal_3_$__cuda_sm20_rem_u64 - $__internal_2_$__cuda_sm20_div_u64)
$__internal_2_$__cuda_sm20_div_u64:
[----:B------:R-:W-:Y:S01]  /*2a50*/  IMAD.MOV.U32 R32, RZ, RZ, R28 ;  /* 0x000000ffff207224 */ /* 0x000fe200078e001c */
[----:B------:R-:W-:-:S04]  /*2a60*/  MOV R33, R29 ;  /* 0x0000001d00217202 */ /* 0x000fc80000000f00 */
[----:B------:R-:W0:Y:S08]  /*2a70*/  I2F.U64.RP R7, R32 ;  /* 0x0000002000077312 */ /* 0x000e300000309000 */
[----:B0-----:R-:W0:Y:S02]  /*2a80*/  MUFU.RCP R12, R7 ;  /* 0x00000007000c7308 */ /* 0x001e240000001000 */
[----:B0-----:R-:W-:-:S06]  /*2a90*/  VIADD R12, R12, 0x1ffffffe ;  /* 0x1ffffffe0c0c7836 */ /* 0x001fcc0000000000 */
[----:B------:R-:W0:Y:S02]  /*2aa0*/  F2I.U64.TRUNC R12, R12 ;  /* 0x0000000c000c7311 */ /* 0x000e24000020d800 */
[----:B0-----:R-:W-:-:S04]  /*2ab0*/  IMAD.WIDE.U32 R22, R12, R28, RZ ;  /* 0x0000001c0c167225 */ /* 0x001fc800078e00ff */
[C---:B------:R-:W-:Y:S01]  /*2ac0*/  IMAD R9, R12.reuse, R29, R23 ;  /* 0x0000001d0c097224 */ /* 0x040fe200078e0217 */
[----:B------:R-:W-:Y:S01]  /*2ad0*/  IADD3 R10, P0, PT, RZ, -R22, RZ ;  /* 0x80000016ff0a7210 */ /* 0x000fe20007f1e0ff */
[----:B------:R-:W-:Y:S02]  /*2ae0*/  IMAD.MOV.U32 R23, RZ, RZ, R12 ;  /* 0x000000ffff177224 */ /* 0x000fe400078e000c */
[----:B------:R-:W-:Y:S02]  /*2af0*/  IMAD R9, R13, R28, R9 ;  /* 0x0000001c0d097224 */ /* 0x000fe400078e0209 */
[----:B------:R-:W-:-:S03]  /*2b00*/  IMAD.HI.U32 R22, R12, R10, RZ ;  /* 0x0000000a0c167227 */ /* 0x000fc600078e00ff */
[----:B------:R-:W-:-:S05]  /*2b10*/  IADD3.X R9, PT, PT, RZ, ~R9, RZ, P0, !PT ;  /* 0x80000009ff097210 */ /* 0x000fca00007fe4ff */
[----:B------:R-:W-:-:S04]  /*2b20*/  IMAD.WIDE.U32 R22, P0, R12, R9, R22 ;  /* 0x000000090c167225 */ /* 0x000fc80007800016 */
[C---:B------:R-:W-:Y:S02]  /*2b30*/  IMAD R7, R13.reuse, R9, RZ ;  /* 0x000000090d077224 */ /* 0x040fe400078e02ff */
[----:B------:R-:W-:-:S04]  /*2b40*/  IMAD.HI.U32 R10, P1, R13, R10, R22 ;  /* 0x0000000a0d0a7227 */ /* 0x000fc80007820016 */
[----:B------:R-:W-:Y:S01]  /*2b50*/  IMAD.HI.U32 R9, R13, R9, RZ ;  /* 0x000000090d097227 */ /* 0x000fe200078e00ff */
[----:B------:R-:W-:-:S04]  /*2b60*/  IADD3 R23, P2, PT, R7, R10, RZ ;  /* 0x0000000a07177210 */ /* 0x000fc80007f5e0ff */
[----:B------:R-:W-:Y:S01]  /*2b70*/  IADD3.X R7, PT, PT, R9, R13, RZ, P0, !PT ;  /* 0x0000000d09077210 */ /* 0x000fe200007fe4ff */
[----:B------:R-:W-:-:S03]  /*2b80*/  IMAD.WIDE.U32 R12, R23, R28, RZ ;  /* 0x0000001c170c7225 */ /* 0x000fc600078e00ff */
[----:B------:R-:W-:Y:S01]  /*2b90*/  IADD3.X R7, PT, PT, RZ, RZ, R7, P2, P1 ;  /* 0x000000ffff077210 */ /* 0x000fe200017e2407 */
        /* <DEDUP_REMOVED lines=10> */
[----:B------:R-:W-:Y:S01]  /*2c40*/  IMAD.MOV.U32 R23, RZ, RZ, RZ ;  /* 0x000000ffff177224 */ /* 0x000fe200078e00ff */
[----:B------:R-:W-:Y:S01]  /*2c50*/  IADD3.X R10, PT, PT, R10, R7, RZ, P0, !PT ;  /* 0x000000070a0a7210 */ /* 0x000fe200007fe4ff */
[----:B------:R-:W-:-:S03]  /*2c60*/  IMAD.HI.U32 R22, R9, R8, RZ ;  /* 0x0000000809167227 */ /* 0x000fc600078e00ff */
[----:B------:R-:W-:Y:S01]  /*2c70*/  IADD3.X R12, PT, PT, RZ, RZ, R10, P2, P1 ;  /* 0x000000ffff0c7210 */ /* 0x000fe200017e240a */
[----:B------:R-:W-:-:S04]  /*2c80*/  IMAD.WIDE.U32 R22, R9, R11, R22 ;  /* 0x0000000b09167225 */ /* 0x000fc800078e0016 */
[C---:B------:R-:W-:Y:S02]  /*2c90*/  IMAD R7, R12.reuse, R11, RZ ;  /* 0x0000000b0c077224 */ /* 0x040fe400078e02ff */
[----:B------:R-:W-:-:S04]  /*2ca0*/  IMAD.HI.U32 R10, P0, R12, R8, R22 ;  /* 0x000000080c0a7227 */ /* 0x000fc80007800016 */
[----:B------:R-:W-:Y:S01]  /*2cb0*/  IMAD.HI.U32 R9, R12, R11, RZ ;  /* 0x0000000b0c097227 */ /* 0x000fe200078e00ff */
[----:B------:R-:W-:-:S04]  /*2cc0*/  IADD3 R7, P1, PT, R7, R10, RZ ;  /* 0x0000000a07077210 */ /* 0x000fc80007f3e0ff */
[----:B------:R-:W-:Y:S01]  /*2cd0*/  IADD3.X R9, PT, PT, R9, RZ, RZ, P0, !PT ;  /* 0x000000ff09097210 */ /* 0x000fe200007fe4ff */
[----:B------:R-:W-:-:S04]  /*2ce0*/  IMAD.WIDE.U32 R22, R7, R28, RZ ;  /* 0x0000001c07167225 */ /* 0x000fc800078e00ff */
[----:B------:R-:W-:Y:S01]  /*2cf0*/  IMAD.X R9, RZ, RZ, R9, P1 ;  /* 0x000000ffff097224 */ /* 0x000fe200008e0609 */
[----:B------:R-:W-:Y:S01]  /*2d00*/  IADD3 R10, P1, PT, -R22, R8, RZ ;  /* 0x00000008160a7210 */ /* 0x000fe20007f3e1ff */
[----:B------:R-:W-:-:S03]  /*2d10*/  IMAD R12, R7, R29, R23 ;  /* 0x0000001d070c7224 */ /* 0x000fc600078e0217 */
[-C--:B------:R-:W-:Y:S01]  /*2d20*/  ISETP.GE.U32.AND P0, PT, R10, R28.reuse, PT ;  /* 0x0000001c0a00720c */ /* 0x080fe20003f06070 */
[----:B------:R-:W-:Y:S01]  /*2d30*/  IMAD R12, R9, R28, R12 ;  /* 0x0000001c090c7224 */ /* 0x000fe200078e020c */
[----:B------:R-:W-:-:S04]  /*2d40*/  IADD3 R23, P2, PT, -R28, R10, RZ ;  /* 0x0000000a1c177210 */ /* 0x000fc80007f5e1ff */
[----:B------:R-:W-:Y:S02]  /*2d50*/  IADD3.X R12, PT, PT, ~R12, R11, RZ, P1, !PT ;  /* 0x0000000b0c0c7210 */ /* 0x000fe40000ffe5ff */
[----:B------:R-:W-:Y:S02]  /*2d60*/  IADD3 R22, P1, PT, R7, 0x1, RZ ;  /* 0x0000000107167810 */ /* 0x000fe40007f3e0ff */
[C---:B------:R-:W-:Y:S01]  /*2d70*/  ISETP.GE.U32.AND.EX P0, PT, R12.reuse, R29, PT, P0 ;  /* 0x0000001d0c00720c */ /* 0x040fe20003f06100 */
[----:B------:R-:W-:Y:S01]  /*2d80*/  IMAD.X R13, R12, 0x1, ~R29, P2 ;  /* 0x000000010c0d7824 */ /* 0x000fe200010e0e1d */
[----:B------:R-:W-:Y:S02]  /*2d90*/  IADD3.X R26, PT, PT, RZ, R9, RZ, P1, !PT ;  /* 0x00000009ff1a7210 */ /* 0x000fe40000ffe4ff */
[----:B------:R-:W-:Y:S02]  /*2da0*/  SEL R22, R22, R7, P0 ;  /* 0x0000000716167207 */ /* 0x000fe40000000000 */
[----:B------:R-:W-:-:S02]  /*2db0*/  SEL R23, R23, R10, P0 ;  /* 0x0000000a17177207 */ /* 0x000fc40000000000 */
[----:B------:R-:W-:Y:S02]  /*2dc0*/  SEL R26, R26, R9, P0 ;  /* 0x000000091a1a7207 */ /* 0x000fe40000000000 */
[----:B------:R-:W-:Y:S02]  /*2dd0*/  IADD3 R7, P2, PT, R22, 0x1, RZ ;  /* 0x0000000116077810 */ /* 0x000fe40007f5e0ff */
[----:B------:R-:W-:Y:S01]  /*2de0*/  SEL R12, R13, R12, P0 ;  /* 0x0000000c0d0c7207 */ /* 0x000fe20000000000 */
[----:B------:R-:W-:Y:S01]  /*2df0*/  IMAD.MOV.U32 R13, RZ, RZ, 0x0 ;  /* 0x00000000ff0d7424 */ /* 0x000fe200078e00ff */
[----:B------:R-:W-:Y:S01]  /*2e00*/  ISETP.GE.U32.AND P0, PT, R23, R28, PT ;  /* 0x0000001c1700720c */ /* 0x000fe20003f06070 */
[----:B------:R-:W-:Y:S01]  /*2e10*/  IMAD.X R9, RZ, RZ, R26, P2 ;  /* 0x000000ffff097224 */ /* 0x000fe200010e061a */
[----:B------:R-:W-:Y:S02]  /*2e20*/  ISETP.NE.U32.AND P1, PT, R28, RZ, PT ;  /* 0x000000ff1c00720c */ /* 0x000fe40003f25070 */
[----:B------:R-:W-:-:S02]  /*2e30*/  ISETP.GE.U32.AND.EX P0, PT, R12, R29, PT, P0 ;  /* 0x0000001d0c00720c */ /* 0x000fc40003f06100 */
[----:B------:R-:W-:Y:S02]  /*2e40*/  MOV R12, R6 ;  /* 0x00000006000c7202 */ /* 0x000fe40000000f00 */
[----:B------:R-:W-:Y:S02]  /*2e50*/  ISETP.NE.AND.EX P1, PT, R29, RZ, PT, P1 ;  /* 0x000000ff1d00720c */ /* 0x000fe40003f25310 */
[----:B------:R-:W-:Y:S02]  /*2e60*/  SEL R7, R7, R22, P0 ;  /* 0x0000001607077207 */ /* 0x000fe40000000000 */
[----:B------:R-:W-:Y:S02]  /*2e70*/  SEL R9, R9, R26, P0 ;  /* 0x0000001a09097207 */ /* 0x000fe40000000000 */
[----:B------:R-:W-:Y:S02]  /*2e80*/  SEL R7, R7, 0xffffffff, P1 ;  /* 0xffffffff07077807 */ /* 0x000fe40000800000 */
[----:B------:R-:W-:Y:S01]  /*2e90*/  SEL R10, R9, 0xffffffff, P1 ;  /* 0xffffffff090a7807 */ /* 0x000fe20000800000 */
[----:B------:R-:W-:Y:S06]  /*2ea0*/  RET.REL.NODEC R12 `(_Z25kernelComputeJointMeasurePdPK7double2iimiPKiPKm) ;  /* 0xffffffd00c547950 */ /* 0x000fec0003c3ffff */
        .weak           $__internal_3_$__cuda_sm20_rem_u64
        .type           $__internal_3_$__cuda_sm20_rem_u64,@function
        .size           $__internal_3_$__cuda_sm20_rem_u64,(.L_x_455 - $__internal_3_$__cuda_sm20_rem_u64)
$__internal_3_$__cuda_sm20_rem_u64:
        /* <DEDUP_REMOVED lines=14> */
[----:B------:R-:W-:-:S05]  /*2f90*/  IMAD.HI.U32 R8, P1, R7, R23, R8 ;  /* 0x0000001707087227 */ /* 0x000fca0007820008 */
[----:B------:R-:W-:Y:S01]  /*2fa0*/  IADD3 R9, P2, PT, R29, R8, RZ ;  /* 0x000000081d097210 */ /* 0x000fe20007f5e0ff */
[----:B------:R-:W-:-:S04]  /*2fb0*/  IMAD.X R8, R27, 0x1, R7, P0 ;  /* 0x000000011b087824 */ /* 0x000fc800000e0607 */
[----:B------:R-:W-:Y:S01]  /*2fc0*/  IMAD.WIDE.U32 R6, R9, R12, RZ ;  /* 0x0000000c09067225 */ /* 0x000fe200078e00ff */
[----:B------:R-:W-:-:S03]  /*2fd0*/  IADD3.X R23, PT, PT, RZ, RZ, R8, P2, P1 ;  /* 0x000000ffff177210 */ /* 0x000fc600017e2408 */
[----:B------:R-:W-:Y:S01]  /*2fe0*/  IMAD R7, R9, R13, R7 ;  /* 0x0000000d09077224 */ /* 0x000fe200078e0207 */
[----:B------:R-:W-:-:S03]  /*2ff0*/  IADD3 R27, P0, PT, RZ, -R6, RZ ;  /* 0x80000006ff1b7210 */ /* 0x000fc60007f1e0ff */
[----:B------:R-:W-:Y:S02]  /*3000*/  IMAD R7, R23, R12, R7 ;  /* 0x0000000c17077224 */ /* 0x000fe400078e0207 */
[----:B------:R-:W-:-:S03]  /*3010*/  IMAD.HI.U32 R8, R9, R27, RZ ;  /* 0x0000001b09087227 */ /* 0x000fc600078e00ff */
[----:B------:R-:W-:-:S05]  /*3020*/  IADD3.X R6, PT, PT, RZ, ~R7, RZ, P0, !PT ;  /* 0x80000007ff067210 */ /* 0x000fca00007fe4ff */
[----:B------:R-:W-:-:S04]  /*3030*/  IMAD.WIDE.U32 R8, P0, R9, R6, R8 ;  /* 0x0000000609087225 */ /* 0x000fc80007800008 */
[C---:B------:R-:W-:Y:S02]  /*3040*/  IMAD R7, R23.reuse, R6, RZ ;  /* 0x0000000617077224 */ /* 0x040fe400078e02ff */
[----:B------:R-:W-:-:S04]  /*3050*/  IMAD.HI.U32 R8, P1, R23, R27, R8 ;  /* 0x0000001b17087227 */ /* 0x000fc80007820008 */
[----:B------:R-:W-:Y:S01]  /*3060*/  IMAD.HI.U32 R6, R23, R6, RZ ;  /* 0x0000000617067227 */ /* 0x000fe200078e00ff */
[----:B------:R-:W-:-:S03]  /*3070*/  IADD3 R8, P2, PT, R7, R8, RZ ;  /* 0x0000000807087210 */ /* 0x000fc60007f5e0ff */
[----:B------:R-:W-:Y:S02]  /*3080*/  HFMA2 R7, -RZ, RZ, 0, 0 ;  /* 0x00000000ff077431 */ /* 0x000fe400000001ff */
[----:B------:R-:W-:Y:S02]  /*3090*/  IMAD.X R23, R6, 0x1, R23, P0 ;  /* 0x0000000106177824 */ /* 0x000fe400000e0617 */
        /* <DEDUP_REMOVED lines=13> */
[----:B------:R-:W-:-:S03]  /*3170*/  ISETP.GE.U32.AND P0, PT, R7, R12, PT ;  /* 0x0000000c0700720c */ /* 0x000fc60003f06070 */
[----:B------:R-:W-:Y:S01]  /*3180*/  IMAD.X R6, R11, 0x1, ~R6, P1 ;  /* 0x000000010b067824 */ /* 0x000fe200008e0e06 */
[----:B------:R-:W-:Y:S02]  /*3190*/  IADD3 R3, P1, PT, -R12, R7, RZ ;  /* 0x000000070c037210 */ /* 0x000fe40007f3e1ff */
[----:B------:R-:W-:Y:S02]  /*31a0*/  MOV R11, 0x0 ;  /* 0x00000000000b7802 */ /* 0x000fe40000000f00 */
[----:B------:R-:W-:Y:S02]  /*31b0*/  ISETP.GE.U32.AND.EX P0, PT, R6, R13, PT, P0 ;  /* 0x0000000d0600720c */ /* 0x000fe40003f06100 */
[-C--:B------:R-:W-:Y:S02]  /*31c0*/  IADD3.X R8, PT, PT, ~R13, R6.reuse, RZ, P1, !PT ;  /* 0x000000060d087210 */ /* 0x080fe40000ffe5ff */
[----:B------:R-:W-:Y:S02]  /*31d0*/  SEL R3, R3, R7, P0 ;  /* 0x0000000703037207 */ /* 0x000fe40000000000 */
[----:B------:R-:W-:-:S02]  /*31e0*/  SEL R8, R8, R6, P0 ;  /* 0x0000000608087207 */ /* 0x000fc40000000000 */
[C---:B------:R-:W-:Y:S02]  /*31f0*/  IADD3 R6, P2, PT, -R12.reuse, R3, RZ ;  /* 0x000000030c067210 */ /* 0x040fe40007f5e1ff */
[----:B------:R-:W-:Y:S02]  /*3200*/  ISETP.GE.U32.AND P0, PT, R3, R12, PT ;  /* 0x0000000c0300720c */ /* 0x000fe40003f06070 */
[----:B------:R-:W-:Y:S01]  /*3210*/  ISETP.NE.U32.AND P1, PT, R12, RZ, PT ;  /* 0x000000ff0c00720c */ /* 0x000fe20003f25070 */
[C---:B------:R-:W-:Y:S01]  /*3220*/  IMAD.X R7, R8.reuse, 0x1, ~R13, P2 ;  /* 0x0000000108077824 */ /* 0x040fe200010e0e0d */
[----:B------:R-:W-:Y:S02]  /*3230*/  ISETP.GE.U32.AND.EX P0, PT, R8, R13, PT, P0 ;  /* 0x0000000d0800720c */ /* 0x000fe40003f06100 */
[----:B------:R-:W-:Y:S02]  /*3240*/  ISETP.NE.AND.EX P1, PT, R13, RZ, PT, P1 ;  /* 0x000000ff0d00720c */ /* 0x000fe40003f25310 */
[----:B------:R-:W-:-:S02]  /*3250*/  SEL R6, R6, R3, P0 ;  /* 0x0000000306067207 */ /* 0x000fc40000000000 */
[----:B------:R-:W-:Y:S02]  /*3260*/  SEL R7, R7, R8, P0 ;  /* 0x0000000807077207 */ /* 0x000fe40000000000 */
[----:B------:R-:W-:Y:S02]  /*3270*/  SEL R6, R6, 0xffffffff, P1 ;  /* 0xffffffff06067807 */ /* 0x000fe40000800000 */
[----:B------:R-:W-:Y:S01]  /*3280*/  SEL R7, R7, 0xffffffff, P1 ;  /* 0xffffffff07077807 */ /* 0x000fe20000800000 */
[----:B------:R-:W-:Y:S06]  /*3290*/  RET.REL.NODEC R10 `(_Z25kernelComputeJointMeasurePdPK7double2iimiPKiPKm) ;  /* 0xffffffcc0a587950 */ /* 0x000fec0003c3ffff */
.L_x_106:
        /* <DEDUP_REMOVED lines=14> */
.L_x_455:


//--------------------- .text._Z28kernelComputeHusimiQFullModePdPK7double2ididiPKiPKm --------------------------
	.section	.text._Z28kernelComputeHusimiQFullModePdPK7double2ididiPKiPKm,"ax",@progbits
	.align	128
        .global         _Z28kernelComputeHusimiQFullModePdPK7double2ididiPKiPKm
        .type           _Z28kernelComputeHusimiQFullModePdPK7double2ididiPKiPKm,@function
        .size           _Z28kernelComputeHusimiQFullModePdPK7double2ididiPKiPKm,(.L_x_458 - _Z28kernelComputeHusimiQFullModePdPK7double2ididiPKiPKm)
        .other          _Z28kernelComputeHusimiQFullModePdPK7double2ididiPKiPKm,@"STO_CUDA_ENTRY STV_DEFAULT"
_Z28kernelComputeHusimiQFullModePdPK7double2ididiPKiPKm:
.text._Z28kernelComputeHusimiQFullModePdPK7double2ididiPKiPKm:
[----:B------:R-:W0:Y:S01]  /*0000*/  LDC R1, c[0x0][0x37c] ;  /* 0x0000df00ff017b82 */ /* 0x000e220000000800 */
[----:B------:R-:W1:Y:S07]  /*0010*/  S2R R3, SR_TID.X ;  /* 0x0000000000037919 */ /* 0x000e6e0000002100 */
[----:B------:R-:W1:Y:S01]  /*0020*/  S2UR UR6, SR_CTAID.X ;  /* 0x00000000000679c3 */ /* 0x000e620000002500 */
[----:B------:R-:W2:Y:S01]  /*0030*/  LDCU UR4, c[0x0][0x3a0] ;  /* 0x00007400ff0477ac */ /* 0x000ea20008000800 */
[----:B0-----:R-:W-:-:S06]  /*0040*/  VIADD R1, R1, 0xffffffd8 ;  /* 0xffffffd801017836 */ /* 0x001fcc0000000000 */
[----:B------:R-:W1:Y:S01]  /*0050*/  LDC R0, c[0x0][0x360] ;  /* 0x0000d800ff007b82 */ /* 0x000e620000000800 */
[----:B--2---:R-:W-:Y:S01]  /*0060*/  UIMAD UR5, UR4, UR4, URZ ;  /* 0x00000004040572a4 */ /* 0x004fe2000f8e02ff */
[----:B-1----:R-:W-:-:S05]  /*0070*/  IMAD R0, R0, UR6, R3 ;  /* 0x0000000600007c24 */ /* 0x002fca000f8e0203 */
[----:B------:R-:W-:-:S13]  /*0080*/  ISETP.GE.AND P0, PT, R0, UR5, PT ;  /* 0x0000000500007c0c */ /* 0x000fda000bf06270 */
[----:B------:R-:W-:Y:S05]  /*0090*/  @P0 EXIT ;  /* 0x000000000000094d */ /* 0x000fea0003800000 */
[----:B------:R-:W-:Y:S01]  /*00a0*/  UIADD3 UR4, UPT, UPT, UR4, -0x1, URZ ;  /* 0xffffffff04047890 */ /* 0x000fe2000fffe0ff */
[----:B------:R-:W-:Y:S01]  /*00b0*/  IMAD.MOV.U32 R2, RZ, RZ, 0x1 ;  /* 0x00000001ff027424 */ /* 0x000fe200078e00ff */
[----:B------:R-:W0:Y:S07]  /*00c0*/  LDC.64 R10, c[0x0][0x3a8] ;  /* 0x0000ea00ff0a7b82 */ /* 0x000e2e0000000a00 */
[----:B------:R-:W1:Y:S08]  /*00d0*/  I2F.F64 R6, UR4 ;  /* 0x0000000400067d12 */ /* 0x000e700008201c00 */
[----:B-1----:R-:W1:Y:S02]  /*00e0*/  MUFU.RCP64H R3, R7 ;  /* 0x0000000700037308 */ /* 0x002e640000001800 */
[----:B-1----:R-:W-:-:S08]  /*00f0*/  DFMA R4, -R6, R2, 1 ;  /* 0x3ff000000604742b */ /* 0x002fd00000000102 */
[----:B------:R-:W-:-:S08]  /*0100*/  DFMA R4, R4, R4, R4 ;  /* 0x000000040404722b */ /* 0x000fd00000000004 */
[----:B------:R-:W-:Y:S02]  /*0110*/  DFMA R4, R2, R4, R2 ;  /* 0x000000040204722b */ /* 0x000fe40000000002 */
[----:B0-----:R-:W-:-:S06]  /*0120*/  DADD R2, R10, R10 ;  /* 0x000000000a027229 */ /* 0x001fcc000000000a */
[----:B------:R-:W-:-:S04]  /*0130*/  DFMA R8, -R6, R4, 1 ;  /* 0x3ff000000608742b */ /* 0x000fc80000000104 */
[----:B------:R-:W-:-:S04]  /*0140*/  FSETP.GEU.AND P1, PT, |R3|, 6.5827683646048100446e-37, PT ;  /* 0x036000000300780b */ /* 0x000fc80003f2e200 */
[----:B------:R-:W-:-:S08]  /*0150*/  DFMA R4, R4, R8, R4 ;  /* 0x000000080404722b */ /* 0x000fd00000000004 */
[----:B------:R-:W-:-:S08]  /*0160*/  DMUL R8, R2, R4 ;  /* 0x0000000402087228 */ /* 0x000fd00000000000 */
[----:B------:R-:W-:-:S08]  /*0170*/  DFMA R10, -R6, R8, R2 ;  /* 0x00000008060a722b */ /* 0x000fd00000000102 */
[----:B------:R-:W-:-:S10]  /*0180*/  DFMA R4, R4, R10, R8 ;  /* 0x0000000a0404722b */ /* 0x000fd40000000008 */
[----:B------:R-:W-:-:S05]  /*0190*/  FFMA R8, RZ, R7, R5 ;  /* 0x00000007ff087223 */ /* 0x000fca0000000005 */
[----:B------:R-:W-:-:S13]  /*01a0*/  FSETP.GT.AND P0, PT, |R8|, 1.469367938527859385e-39, PT ;  /* 0x001000000800780b */ /* 0x000fda0003f04200 */
[----:B------:R-:W-:Y:S05]  /*01b0*/  @P0 BRA P1, `(.L_x_107) ;  /* 0x0000000000200947 */ /* 0x000fea0000800000 */
[----:B------:R-:W-:Y:S01]  /*01c0*/  IMAD.MOV.U32 R24, RZ, RZ, R2 ;  /* 0x000000ffff187224 */ /* 0x000fe200078e0002 */
[----:B------:R-:W-:Y:S01]  /*01d0*/  MOV R8, 0x220 ;  /* 0x0000022000087802 */ /* 0x000fe20000000f00 */
[----:B------:R-:W-:Y:S02]  /*01e0*/  IMAD.MOV.U32 R25, RZ, RZ, R3 ;  /* 0x000000ffff197224 */ /* 0x000fe400078e0003 */
[----:B------:R-:W-:Y:S02]  /*01f0*/  IMAD.MOV.U32 R4, RZ, RZ, R6 ;  /* 0x000000ffff047224 */ /* 0x000fe400078e0006 */
[----:B------:R-:W-:-:S07]  /*0200*/  IMAD.MOV.U32 R5, RZ, RZ, R7 ;  /* 0x000000ffff057224 */ /* 0x000fce00078e0007 */
[----:B------:R-:W-:Y:S05]  /*0210*/  CALL.REL.NOINC `($__internal_4_$__cuda_sm20_div_rn_f64_full) ;  /* 0x0000001400607944 */ /* 0x000fea0003c00000 */
[----:B------:R-:W-:Y:S02]  /*0220*/  IMAD.MOV.U32 R4, RZ, RZ, R2 ;  /* 0x000000ffff047224 */ /* 0x000fe400078e0002 */
[----:B------:R-:W-:-:S07]  /*0230*/  IMAD.MOV.U32 R5, RZ, RZ, R3 ;  /* 0x000000ffff057224 */ /* 0x000fce00078e0003 */
.L_x_107:
[----:B------:R-:W0:Y:S01]  /*0240*/  LDC R3, c[0x0][0x390] ;  /* 0x0000e400ff037b82 */ /* 0x000e220000000800 */
[----:B------:R-:W1:Y:S01]  /*0250*/  LDCU.64 UR16, c[0x0][0x358] ;  /* 0x00006b00ff1077ac */ /* 0x000e620008000a00 */
[----:B------:R-:W2:Y:S06]  /*0260*/  LDCU UR6, c[0x0][0x39c] ;  /* 0x00007380ff0677ac */ /* 0x000eac0008000800 */
[----:B------:R-:W0:Y:S08]  /*0270*/  LDC.64 R6, c[0x0][0x3b8] ;  /* 0x0000ee00ff067b82 */ /* 0x000e300000000a00 */
[----:B------:R-:W3:Y:S08]  /*0280*/  LDC.64 R10, c[0x0][0x3b8] ;  /* 0x0000ee00ff0a7b82 */ /* 0x000ef00000000a00 */
[----:B------:R-:W4:Y:S08]  /*0290*/  LDC.64 R14, c[0x0][0x3c0] ;  /* 0x0000f000ff0e7b82 */ /* 0x000f300000000a00 */
[----:B------:R-:W5:Y:S01]  /*02a0*/  LDC.64 R16, c[0x0][0x3c0] ;  /* 0x0000f000ff107b82 */ /* 0x000f620000000a00 */
[----:B0-----:R-:W-:-:S05]  /*02b0*/  IMAD.WIDE R6, R3, 0x4, R6 ;  /* 0x0000000403067825 */ /* 0x001fca00078e0206 */
[----:B-1----:R-:W2:Y:S02]  /*02c0*/  LDG.E R8, desc[UR16][R6.64] ;  /* 0x0000001006087981 */ /* 0x002ea4000c1e1900 */
[----:B------:R-:W0:Y:S02]  /*02d0*/  LDC R13, c[0x0][0x3a0] ;  /* 0x0000e800ff0d7b82 */ /* 0x000e240000000800 */
[----:B---3--:R1:W3:Y:S04]  /*02e0*/  LDG.E R2, desc[UR16][R10.64] ;  /* 0x000000100a027981 */ /* 0x0082e8000c1e1900 */
[----:B----4-:R-:W4:Y:S01]  /*02f0*/  LDG.E R9, desc[UR16][R14.64] ;  /* 0x000000100e097981 */ /* 0x010f22000c1e1900 */
[----:B-----5:R-:W-:-:S05]  /*0300*/  IMAD.WIDE R16, R3, 0x8, R16 ;  /* 0x0000000803107825 */ /* 0x020fca00078e0210 */
[----:B------:R5:W4:Y:S01]  /*0310*/  LDG.E R3, desc[UR16][R16.64] ;  /* 0x0000001010037981 */ /* 0x000b22000c1e1900 */
[----:B-1----:R-:W-:Y:S01]  /*0320*/  IABS R10, R0 ;  /* 0x00000000000a7213 */ /* 0x002fe20000000000 */
[----:B------:R-:W-:Y:S01]  /*0330*/  UMOV UR7, 0x1 ;  /* 0x0000000100077882 */ /* 0x000fe20000000000 */
[----:B0-----:R-:W-:-:S04]  /*0340*/  IABS R21, R13 ;  /* 0x0000000d00157213 */ /* 0x001fc80000000000 */
[----:B------:R-:W0:Y:S01]  /*0350*/  I2F.RP R12, R21 ;  /* 0x00000015000c7306 */ /* 0x000e220000209400 */
[----:B-----5:R-:W-:Y:S02]  /*0360*/  IMAD.MOV.U32 R16, RZ, RZ, 0x0 ;  /* 0x00000000ff107424 */ /* 0x020fe400078e00ff */
[----:B------:R-:W-:-:S05]  /*0370*/  IMAD.MOV.U32 R17, RZ, RZ, 0x3fd80000 ;  /* 0x3fd80000ff117424 */ /* 0x000fca00078e00ff */
[----:B0-----:R-:W0:Y:S02]  /*0380*/  MUFU.RCP R12, R12 ;  /* 0x0000000c000c7308 */ /* 0x001e240000001000 */
[----:B0-----:R-:W-:Y:S01]  /*0390*/  VIADD R18, R12, 0xffffffe ;  /* 0x0ffffffe0c127836 */ /* 0x001fe20000000000 */
[----:B------:R-:W-:-:S05]  /*03a0*/  LOP3.LUT R12, R0, R13, RZ, 0x3c, !PT ;  /* 0x0000000d000c7212 */ /* 0x000fca00078e3cff */
[----:B------:R0:W1:Y:S01]  /*03b0*/  F2I.FTZ.U32.TRUNC.NTZ R7, R18 ;  /* 0x0000001200077305 */ /* 0x000062000021f000 */
[----:B------:R-:W-:Y:S02]  /*03c0*/  ISETP.GE.AND P2, PT, R12, RZ, PT ;  /* 0x000000ff0c00720c */ /* 0x000fe40003f46270 */
[----:B------:R-:W-:-:S04]  /*03d0*/  LEA.HI R12, R13, R13, RZ, 0x1 ;  /* 0x0000000d0d0c7211 */ /* 0x000fc800078f08ff */
[----:B0-----:R-:W-:Y:S01]  /*03e0*/  SHF.R.S32.HI R18, RZ, 0x1, R12 ;  /* 0x00000001ff127819 */ /* 0x001fe2000001140c */
[----:B-1----:R-:W-:-:S04]  /*03f0*/  IMAD.MOV R6, RZ, RZ, -R7 ;  /* 0x000000ffff067224 */ /* 0x002fc800078e0a07 */
[----:B------:R-:W-:Y:S02]  /*0400*/  IMAD R11, R6, R21, RZ ;  /* 0x00000015060b7224 */ /* 0x000fe400078e02ff */
[----:B------:R-:W-:-:S04]  /*0410*/  IMAD.MOV.U32 R6, RZ, RZ, RZ ;  /* 0x000000ffff067224 */ /* 0x000fc800078e00ff */
[----:B------:R-:W-:Y:S02]  /*0420*/  IMAD.HI.U32 R6, R7, R11, R6 ;  /* 0x0000000b07067227 */ /* 0x000fe400078e0006 */
[----:B--2---:R-:W0:Y:S01]  /*0430*/  MUFU.RSQ64H R11, UR6 ;  /* 0x00000006000b7d08 */ /* 0x004e220008001c00 */
[----:B------:R-:W-:-:S03]  /*0440*/  UIADD3 UR6, UPT, UPT, UR6, -0x3500000, URZ ;  /* 0xfcb0000006067890 */ /* 0x000fc6000fffe0ff */
[----:B------:R-:W-:Y:S01]  /*0450*/  IMAD.HI.U32 R19, R6, R10, RZ ;  /* 0x0000000a06137227 */ /* 0x000fe200078e00ff */
[----:B------:R-:W-:-:S03]  /*0460*/  UISETP.GE.U32.AND UP0, UPT, UR6, 0x7ca00000, UPT ;  /* 0x7ca000000600788c */ /* 0x000fc6000bf06070 */
[----:B------:R-:W-:-:S04]  /*0470*/  IMAD.MOV R6, RZ, RZ, -R19 ;  /* 0x000000ffff067224 */ /* 0x000fc800078e0a13 */
[C---:B------:R-:W-:Y:S02]  /*0480*/  IMAD R10, R21.reuse, R6, R10 ;  /* 0x00000006150a7224 */ /* 0x040fe400078e020a */
[----:B------:R-:W1:Y:S03]  /*0490*/  LDC.64 R6, c[0x0][0x398] ;  /* 0x0000e600ff067b82 */ /* 0x000e660000000a00 */
[----:B------:R-:W-:-:S13]  /*04a0*/  ISETP.GT.U32.AND P1, PT, R21, R10, PT ;  /* 0x0000000a1500720c */ /* 0x000fda0003f24070 */
[----:B------:R-:W-:Y:S02]  /*04b0*/  @!P1 IMAD.IADD R10, R10, 0x1, -R21 ;  /* 0x000000010a0a9824 */ /* 0x000fe400078e0a15 */
[----:B------:R-:W-:Y:S01]  /*04c0*/  @!P1 VIADD R19, R19, 0x1 ;  /* 0x0000000113139836 */ /* 0x000fe20000000000 */
[----:B------:R-:W-:Y:S02]  /*04d0*/  ISETP.NE.AND P1, PT, R13, RZ, PT ;  /* 0x000000ff0d00720c */ /* 0x000fe40003f25270 */
[----:B------:R-:W-:Y:S01]  /*04e0*/  ISETP.GE.U32.AND P0, PT, R10, R21, PT ;  /* 0x000000150a00720c */ /* 0x000fe20003f06070 */
[----:B------:R-:W-:-:S06]  /*04f0*/  IMAD.U32 R10, RZ, RZ, UR6 ;  /* 0x00000006ff0a7e24 */ /* 0x000fcc000f8e00ff */
[----:B0-----:R-:W-:-:S06]  /*0500*/  DMUL R14, R10, R10 ;  /* 0x0000000a0a0e7228 */ /* 0x001fcc0000000000 */
[----:B------:R-:W-:Y:S02]  /*0510*/  @P0 VIADD R19, R19, 0x1 ;  /* 0x0000000113130836 */ /* 0x000fe40000000000 */
[----:B-1----:R-:W-:Y:S02]  /*0520*/  DFMA R14, -R14, R6, 1 ;  /* 0x3ff000000e0e742b */ /* 0x002fe40000000106 */
[----:B------:R-:W-:Y:S01]  /*0530*/  @!P2 IMAD.MOV R19, RZ, RZ, -R19 ;  /* 0x000000ffff13a224 */ /* 0x000fe200078e0a13 */
[----:B------:R-:W-:-:S05]  /*0540*/  @!P1 LOP3.LUT R19, RZ, R13, RZ, 0x33, !PT ;  /* 0x0000000dff139212 */ /* 0x000fca00078e33ff */
[----:B------:R-:W-:Y:S01]  /*0550*/  DFMA R16, R14, R16, 0.5 ;  /* 0x3fe000000e10742b */ /* 0x000fe20000000010 */
[----:B------:R-:W-:Y:S01]  /*0560*/  IMAD.MOV R20, RZ, RZ, -R19 ;  /* 0x000000ffff147224 */ /* 0x000fe200078e0a13 */
[----:B------:R-:W-:Y:S01]  /*0570*/  DMUL R14, R10, R14 ;  /* 0x0000000e0a0e7228 */ /* 0x000fe20000000000 */
[----:B------:R-:W-:-:S07]  /*0580*/  IMAD.IADD R12, R19, 0x1, -R18 ;  /* 0x00000001130c7824 */ /* 0x000fce00078e0a12 */
[----:B------:R-:W-:-:S08]  /*0590*/  DFMA R10, R16, R14, R10 ;  /* 0x0000000e100a722b */ /* 0x000fd0000000000a */
[----:B------:R-:W-:Y:S02]  /*05a0*/  DMUL R14, R10, R6 ;  /* 0x000000060a0e7228 */ /* 0x000fe40000000000 */
[----:B------:R-:W-:-:S06]  /*05b0*/  VIADD R19, R11, 0xfff00000 ;  /* 0xfff000000b137836 */ /* 0x000fcc0000000000 */
[----:B------:R-:W-:Y:S01]  /*05c0*/  DFMA R16, R14, -R14, R6 ;  /* 0x8000000e0e10722b */ /* 0x000fe20000000006 */
[----:B------:R-:W-:Y:S01]  /*05d0*/  R2UR UR15, R8 ;  /* 0x00000000080f72ca */ /* 0x000fe200000e0000 */
[----:B------:R-:W-:Y:S02]  /*05e0*/  IMAD R8, R13, R20, R0 ;  /* 0x000000140d087224 */ /* 0x000fe400078e0200 */
[----:B------:R-:W0:Y:S01]  /*05f0*/  I2F.F64 R12, R12 ;  /* 0x0000000c000c7312 */ /* 0x000e220000201c00 */
[----:B---3--:R-:W-:Y:S01]  /*0600*/  R2UR UR4, R2 ;  /* 0x00000000020472ca */ /* 0x008fe200000e0000 */
[----:B------:R-:W-:Y:S02]  /*0610*/  IMAD.IADD R8, R8, 0x1, -R18 ;  /* 0x0000000108087824 */ /* 0x000fe400078e0a12 */
[----:B------:R-:W-:Y:S01]  /*0620*/  IMAD.MOV.U32 R18, RZ, RZ, R10 ;  /* 0x000000ffff127224 */ /* 0x000fe200078e000a */
[----:B----4-:R-:W-:-:S03]  /*0630*/  R2UR UR5, R9 ;  /* 0x00000000090572ca */ /* 0x010fc600000e0000 */
[----:B------:R-:W1:Y:S02]  /*0640*/  I2F.F64 R8, R8 ;  /* 0x0000000800087312 */ /* 0x000e640000201c00 */
[----:B------:R-:W-:-:S08]  /*0650*/  DFMA R26, R16, R18, R14 ;  /* 0x00000012101a722b */ /* 0x000fd0000000000e */
[----:B------:R-:W-:Y:S01]  /*0660*/  UIADD3 UR4, UPT, UPT, UR5, UR4, -UR15 ;  /* 0x0000000405047290 */ /* 0x000fe2000fffe80f */
[----:B------:R-:W-:Y:S01]  /*0670*/  R2UR UR24, R3 ;  /* 0x00000000031872ca */ /* 0x000fe200000e0000 */
[-C--:B0-----:R-:W-:Y:S02]  /*0680*/  DMUL R2, R12, R4.reuse ;  /* 0x000000040c027228 */ /* 0x081fe40000000000 */
[----:B-1----:R-:W-:Y:S01]  /*0690*/  DMUL R4, R8, R4 ;  /* 0x0000000408047228 */ /* 0x002fe20000000000 */
[----:B------:R-:W-:-:S04]  /*06a0*/  USHF.L.U32 UR7, UR7, UR4, URZ ;  /* 0x0000000407077299 */ /* 0x000fc800080006ff */
[----:B------:R-:W-:Y:S01]  /*06b0*/  USHF.R.S32.HI UR25, URZ, 0x1f, UR7 ;  /* 0x0000001fff197899 */ /* 0x000fe20008011407 */
[----:B------:R-:W-:Y:S11]  /*06c0*/  BRA.U !UP0, `(.L_x_108) ;  /* 0x0000000108087547 */ /* 0x000ff6000b800000 */
[----:B------:R-:W-:-:S07]  /*06d0*/  MOV R6, 0x6f0 ;  /* 0x000006f000067802 */ /* 0x000fce0000000f00 */
[----:B------:R-:W-:Y:S05]  /*06e0*/  CALL.REL.NOINC `($__internal_5_$__cuda_sm20_dsqrt_rn_f64_mediumpath_v1) ;  /* 0x0000001400a47944 */ /* 0x000fea0003c00000 */
.L_x_108:
[----:B------:R-:W-:Y:S01]  /*06f0*/  UMOV UR4, 0x1 ;  /* 0x0000000100047882 */ /* 0x000fe20000000000 */
[----:B------:R-:W-:Y:S01]  /*0700*/  CS2R R24, SRZ ;  /* 0x0000000000187805 */ /* 0x000fe2000001ff00 */
[----:B------:R-:W-:Y:S01]  /*0710*/  USHF.L.U32 UR4, UR4, UR15, URZ ;  /* 0x0000000f04047299 */ /* 0x000fe200080006ff */
[----:B------:R-:W-:-:S03]  /*0720*/  UMOV UR5, URZ ;  /* 0x000000ff00057c82 */ /* 0x000fc60008000000 */
[----:B------:R-:W-:-:S04]  /*0730*/  ULEA.HI UR4, UR4, UR4, URZ, 0x1 ;  /* 0x0000000404047291 */ /* 0x000fc8000f8f08ff */
[----:B------:R-:W-:-:S04]  /*0740*/  USHF.R.S32.HI UR4, URZ, 0x1, UR4 ;  /* 0x00000001ff047899 */ /* 0x000fc80008011404 */
[----:B------:R-:W-:-:S03]  /*0750*/  UIADD3 UR8, UPT, UPT, -UR4, URZ, URZ ;  /* 0x000000ff04087290 */ /* 0x000fc6000fffe1ff */
[----:B------:R-:W-:-:S09]  /*0760*/  UMOV UR4, URZ ;  /* 0x000000ff00047c82 */ /* 0x000fd20008000000 */
.L_x_119:
[----:B------:R-:W-:Y:S01]  /*0770*/  UMOV UR6, 0x1 ;  /* 0x0000000100067882 */ /* 0x000fe20000000000 */
[----:B------:R-:W-:Y:S01]  /*0780*/  CS2R R10, SRZ ;  /* 0x00000000000a7805 */ /* 0x000fe2000001ff00 */
[----:B------:R-:W-:Y:S01]  /*0790*/  USHF.L.U32 UR6, UR6, UR15, URZ ;  /* 0x0000000f06067299 */ /* 0x000fe200080006ff */
[----:B------:R-:W-:Y:S01]  /*07a0*/  CS2R R6, SRZ ;  /* 0x0000000000067805 */ /* 0x000fe2000001ff00 */
[----:B------:R-:W0:Y:S02]  /*07b0*/  LDCU.64 UR18, c[0x0][0x398] ;  /* 0x00007300ff1277ac */ /* 0x000e240008000a00 */
[----:B------:R-:W-:Y:S01]  /*07c0*/  UIADD3 UR9, UPT, UPT, -UR6, URZ, URZ ;  /* 0x000000ff06097290 */ /* 0x000fe2000fffe1ff */
[----:B------:R-:W1:Y:S01]  /*07d0*/  LDCU.64 UR20, c[0x4][0x8] ;  /* 0x01000100ff1477ac */ /* 0x000e620008000a00 */
[----:B------:R-:W2:Y:S01]  /*07e0*/  LDCU.64 UR22, c[0x0][0x388] ;  /* 0x00007100ff1677ac */ /* 0x000ea20008000a00 */
[----:B------:R-:W-:Y:S01]  /*07f0*/  UMOV UR6, URZ ;  /* 0x000000ff00067c82 */ /* 0x000fe20008000000 */
[----:B------:R-:W-:-:S08]  /*0800*/  UMOV UR10, UR8 ;  /* 0x00000008000a7c82 */ /* 0x000fd00008000000 */
.L_x_118:
[----:B------:R-:W0:Y:S01]  /*0810*/  I2F.F64 R14, UR10 ;  /* 0x0000000a000e7d12 */ /* 0x000e220008201c00 */
[----:B------:R-:W-:Y:S01]  /*0820*/  UMOV UR12, 0xfefa39ef ;  /* 0xfefa39ef000c7882 */ /* 0x000fe20000000000 */
[----:B------:R-:W-:Y:S01]  /*0830*/  UMOV UR13, 0x3fe62e42 ;  /* 0x3fe62e42000d7882 */ /* 0x000fe20000000000 */
[----:B------:R-:W-:Y:S01]  /*0840*/  BSSY.RECONVERGENT B0, `(.L_x_109) ;  /* 0x0000041000007945 */ /* 0x000fe20003800200 */
[----:B0-----:R-:W-:-:S08]  /*0850*/  DMUL R14, R14, UR18 ;  /* 0x000000120e0e7c28 */ /* 0x001fd00008000000 */
[C-C-:B------:R-:W-:Y:S02]  /*0860*/  DADD R8, -R4.reuse, R14.reuse ;  /* 0x0000000004087229 */ /* 0x140fe4000000010e */
[----:B------:R-:W-:-:S06]  /*0870*/  DFMA R30, R4, -0.5, R14 ;  /* 0xbfe00000041e782b */ /* 0x000fcc000000000e */
[----:B------:R-:W-:Y:S02]  /*0880*/  DMUL R12, R8, -0.5 ;  /* 0xbfe00000080c7828 */ /* 0x000fe40000000000 */
[----:B------:R-:W-:-:S06]  /*0890*/  DMUL R30, R2, R30 ;  /* 0x0000001e021e7228 */ /* 0x000fcc0000000000 */
[----:B------:R-:W-:Y:S01]  /*08a0*/  DMUL R8, R8, R12 ;  /* 0x0000000c08087228 */ /* 0x000fe20000000000 */
[----:B------:R-:W-:Y:S01]  /*08b0*/  IMAD.MOV.U32 R12, RZ, RZ, 0x652b82fe ;  /* 0x652b82feff0c7424 */ /* 0x000fe200078e00ff */
[----:B------:R-:W-:Y:S01]  /*08c0*/  DSETP.NEU.AND P2, PT, |R30|, +INF , PT ;  /* 0x7ff000001e00742a */ /* 0x000fe20003f4d200 */
[----:B------:R-:W-:-:S06]  /*08d0*/  IMAD.MOV.U32 R13, RZ, RZ, 0x3ff71547 ;  /* 0x3ff71547ff0d7424 */ /* 0x000fcc00078e00ff */
[----:B------:R-:W-:Y:S01]  /*08e0*/  DFMA R12, R8, R12, 6.75539944105574400000e+15 ;  /* 0x43380000080c742b */ /* 0x000fe2000000000c */
[----:B------:R-:W-:-:S06]  /*08f0*/  FSETP.GEU.AND P0, PT, |R9|, 4.1917929649353027344, PT ;  /* 0x4086232b0900780b */ /* 0x000fcc0003f0e200 */
[----:B------:R-:W-:Y:S02]  /*0900*/  @!P2 DMUL R28, RZ, R30 ;  /* 0x0000001eff1ca228 */ /* 0x000fe40000000000 */
[----:B------:R-:W-:-:S08]  /*0910*/  DADD R16, R12, -6.75539944105574400000e+15 ;  /* 0xc33800000c107429 */ /* 0x000fd00000000000 */
[----:B------:R-:W-:Y:S01]  /*0920*/  DFMA R18, R16, -UR12, R8 ;  /* 0x8000000c10127c2b */ /* 0x000fe20008000008 */
[----:B------:R-:W-:Y:S01]  /*0930*/  UMOV UR12, 0x3b39803f ;  /* 0x3b39803f000c7882 */ /* 0x000fe20000000000 */
[----:B------:R-:W-:-:S06]  /*0940*/  UMOV UR13, 0x3c7abc9e ;  /* 0x3c7abc9e000d7882 */ /* 0x000fcc0000000000 */
[----:B------:R-:W-:Y:S01]  /*0950*/  DFMA R16, R16, -UR12, R18 ;  /* 0x8000000c10107c2b */ /* 0x000fe20008000012 */
[----:B------:R-:W-:Y:S01]  /*0960*/  UMOV UR12, 0x69ce2bdf ;  /* 0x69ce2bdf000c7882 */ /* 0x000fe20000000000 */
[----:B------:R-:W-:Y:S01]  /*0970*/  IMAD.MOV.U32 R18, RZ, RZ, -0x35dec16 ;  /* 0xfca213eaff127424 */ /* 0x000fe200078e00ff */
[----:B------:R-:W-:Y:S01]  /*0980*/  UMOV UR13, 0x3e5ade15 ;  /* 0x3e5ade15000d7882 */ /* 0x000fe20000000000 */
[----:B------:R-:W-:-:S06]  /*0990*/  IMAD.MOV.U32 R19, RZ, RZ, 0x3e928af3 ;  /* 0x3e928af3ff137424 */ /* 0x000fcc00078e00ff */
[----:B------:R-:W-:Y:S01]  /*09a0*/  DFMA R18, R16, UR12, R18 ;  /* 0x0000000c10127c2b */ /* 0x000fe20008000012 */
[----:B------:R-:W-:Y:S01]  /*09b0*/  UMOV UR12, 0x62401315 ;  /* 0x62401315000c7882 */ /* 0x000fe20000000000 */
[----:B------:R-:W-:-:S06]  /*09c0*/  UMOV UR13, 0x3ec71dee ;  /* 0x3ec71dee000d7882 */ /* 0x000fcc0000000000 */
[----:B------:R-:W-:Y:S01]  /*09d0*/  DFMA R18, R16, R18, UR12 ;  /* 0x0000000c10127e2b */ /* 0x000fe20008000012 */
        /* <DEDUP_REMOVED lines=20> */
[----:B------:R-:W-:-:S08]  /*0b20*/  DFMA R18, R16, R18, UR12 ;  /* 0x0000000c10127e2b */ /* 0x000fd00008000012 */
[----:B------:R-:W-:-:S08]  /*0b30*/  DFMA R18, R16, R18, 1 ;  /* 0x3ff000001012742b */ /* 0x000fd00000000012 */
[----:B------:R-:W-:-:S10]  /*0b40*/  DFMA R18, R16, R18, 1 ;  /* 0x3ff000001012742b */ /* 0x000fd40000000012 */
[----:B------:R-:W-:Y:S02]  /*0b50*/  IMAD R15, R12, 0x100000, R19 ;  /* 0x001000000c0f7824 */ /* 0x000fe400078e0213 */
[----:B------:R-:W-:Y:S01]  /*0b60*/  IMAD.MOV.U32 R14, RZ, RZ, R18 ;  /* 0x000000ffff0e7224 */ /* 0x000fe200078e0012 */
[----:B------:R-:W-:Y:S06]  /*0b70*/  @!P0 BRA `(.L_x_110) ;  /* 0x0000000000348947 */ /* 0x000fec0003800000 */
[----:B------:R-:W-:Y:S01]  /*0b80*/  FSETP.GEU.AND P1, PT, |R9|, 4.2275390625, PT ;  /* 0x408748000900780b */ /* 0x000fe20003f2e200 */
[C---:B------:R-:W-:Y:S02]  /*0b90*/  DADD R14, R8.reuse, +INF ;  /* 0x7ff00000080e7429 */ /* 0x040fe40000000000 */
[----:B------:R-:W-:-:S08]  /*0ba0*/  DSETP.GEU.AND P0, PT, R8, RZ, PT ;  /* 0x000000ff0800722a */ /* 0x000fd00003f0e000 */
[----:B------:R-:W-:Y:S02]  /*0bb0*/  FSEL R14, R14, RZ, P0 ;  /* 0x000000ff0e0e7208 */ /* 0x000fe40000000000 */
[----:B------:R-:W-:Y:S01]  /*0bc0*/  @!P1 LEA.HI R13, R12, R12, RZ, 0x1 ;  /* 0x0000000c0c0d9211 */ /* 0x000fe200078f08ff */
[----:B------:R-:W-:Y:S01]  /*0bd0*/  @!P1 IMAD.MOV.U32 R8, RZ, RZ, R18 ;  /* 0x000000ffff089224 */ /* 0x000fe200078e0012 */
[----:B------:R-:W-:Y:S02]  /*0be0*/  FSEL R15, R15, RZ, P0 ;  /* 0x000000ff0f0f7208 */ /* 0x000fe40000000000 */
[----:B------:R-:W-:-:S05]  /*0bf0*/  @!P1 SHF.R.S32.HI R13, RZ, 0x1, R13 ;  /* 0x00000001ff0d9819 */ /* 0x000fca000001140d */
[----:B------:R-:W-:Y:S02]  /*0c00*/  @!P1 IMAD.IADD R12, R12, 0x1, -R13 ;  /* 0x000000010c0c9824 */ /* 0x000fe400078e0a0d */
[----:B------:R-:W-:-:S03]  /*0c10*/  @!P1 IMAD R9, R13, 0x100000, R19 ;  /* 0x001000000d099824 */ /* 0x000fc600078e0213 */
[----:B------:R-:W-:Y:S01]  /*0c20*/  @!P1 LEA R13, R12, 0x3ff00000, 0x14 ;  /* 0x3ff000000c0d9811 */ /* 0x000fe200078ea0ff */
[----:B------:R-:W-:-:S06]  /*0c30*/  @!P1 IMAD.MOV.U32 R12, RZ, RZ, RZ ;  /* 0x000000ffff0c9224 */ /* 0x000fcc00078e00ff */
[----:B------:R-:W-:-:S11]  /*0c40*/  @!P1 DMUL R14, R8, R12 ;  /* 0x0000000c080e9228 */ /* 0x000fd60000000000 */
.L_x_110:
[----:B-12---:R-:W-:Y:S05]  /*0c50*/  BSYNC.RECONVERGENT B0 ;  /* 0x0000000000007941 */ /* 0x006fea0003800200 */
.L_x_109:
[----:B------:R-:W-:Y:S01]  /*0c60*/  UMOV UR12, 0x70155910 ;  /* 0x70155910000c7882 */ /* 0x000fe20000000000 */
[----:B------:R-:W-:Y:S01]  /*0c70*/  UMOV UR13, 0x3fe80938 ;  /* 0x3fe80938000d7882 */ /* 0x000fe20000000000 */
[----:B------:R-:W-:Y:S01]  /*0c80*/  BSSY.RECONVERGENT B0, `(.L_x_111) ;  /* 0x000001d000007945 */ /* 0x000fe20003800200 */
[----:B------:R-:W-:Y:S01]  /*0c90*/  DMUL R8, R14, UR12 ;  /* 0x0000000c0e087c28 */ /* 0x000fe20008000000 */
[----:B------:R-:W-:Y:S02]  /*0ca0*/  @!P2 IMAD.MOV.U32 R36, RZ, RZ, 0x1 ;  /* 0x00000001ff24a424 */ /* 0x000fe400078e00ff */
[----:B------:R-:W-:Y:S08]  /*0cb0*/  @!P2 BRA `(.L_x_112) ;  /* 0x000000000064a947 */ /* 0x000ff00003800000 */
[----:B------:R-:W-:Y:S01]  /*0cc0*/  UMOV UR12, 0x6dc9c883 ;  /* 0x6dc9c883000c7882 */ /* 0x000fe20000000000 */
[----:B------:R-:W-:Y:S01]  /*0cd0*/  UMOV UR13, 0x3fe45f30 ;  /* 0x3fe45f30000d7882 */ /* 0x000fe20000000000 */
[C---:B------:R-:W-:Y:S01]  /*0ce0*/  DSETP.GE.AND P0, PT, |R30|.reuse, 2.14748364800000000000e+09, PT ;  /* 0x41e000001e00742a */ /* 0x040fe20003f06200 */
[----:B------:R-:W-:Y:S01]  /*0cf0*/  BSSY.RECONVERGENT B1, `(.L_x_113) ;  /* 0x0000014000017945 */ /* 0x000fe20003800200 */
[----:B------:R-:W-:Y:S01]  /*0d00*/  DMUL R12, R30, UR12 ;  /* 0x0000000c1e0c7c28 */ /* 0x000fe20008000000 */
[----:B------:R-:W-:Y:S01]  /*0d10*/  UMOV UR12, 0x54442d18 ;  /* 0x54442d18000c7882 */ /* 0x000fe20000000000 */
[----:B------:R-:W-:-:S08]  /*0d20*/  UMOV UR13, 0x3ff921fb ;  /* 0x3ff921fb000d7882 */ /* 0x000fd00000000000 */
[----:B------:R-:W0:Y:S08]  /*0d30*/  F2I.F64 R12, R12 ;  /* 0x0000000c000c7311 */ /* 0x000e300000301100 */
[----:B0-----:R-:W0:Y:S02]  /*0d40*/  I2F.F64 R28, R12 ;  /* 0x0000000c001c7312 */ /* 0x001e240000201c00 */
[----:B0-----:R-:W-:Y:S01]  /*0d50*/  DFMA R14, R28, -UR12, R30 ;  /* 0x8000000c1c0e7c2b */ /* 0x001fe2000800001e */
[----:B------:R-:W-:Y:S01]  /*0d60*/  UMOV UR12, 0x33145c00 ;  /* 0x33145c00000c7882 */ /* 0x000fe20000000000 */
[----:B------:R-:W-:-:S06]  /*0d70*/  UMOV UR13, 0x3c91a626 ;  /* 0x3c91a626000d7882 */ /* 0x000fcc0000000000 */
[----:B------:R-:W-:Y:S01]  /*0d80*/  DFMA R14, R28, -UR12, R14 ;  /* 0x8000000c1c0e7c2b */ /* 0x000fe2000800000e */
[----:B------:R-:W-:Y:S01]  /*0d90*/  UMOV UR12, 0x252049c0 ;  /* 0x252049c0000c7882 */ /* 0x000fe20000000000 */
[----:B------:R-:W-:-:S06]  /*0da0*/  UMOV UR13, 0x397b839a ;  /* 0x397b839a000d7882 */ /* 0x000fcc0000000000 */
[----:B------:R-:W-:Y:S01]  /*0db0*/  DFMA R28, R28, -UR12, R14 ;  /* 0x8000000c1c1c7c2b */ /* 0x000fe2000800000e */
[----:B------:R-:W-:Y:S10]  /*0dc0*/  @!P0 BRA `(.L_x_114) ;  /* 0x0000000000188947 */ /* 0x000ff40003800000 */
[----:B------:R-:W-:Y:S01]  /*0dd0*/  IMAD.MOV.U32 R14, RZ, RZ, R30 ;  /* 0x000000ffff0e7224 */ /* 0x000fe200078e001e */
[----:B------:R-:W-:Y:S01]  /*0de0*/  MOV R32, 0xe10 ;  /* 0x00000e1000207802 */ /* 0x000fe20000000f00 */
[----:B------:R-:W-:-:S07]  /*0df0*/  IMAD.MOV.U32 R23, RZ, RZ, R31 ;  /* 0x000000ffff177224 */ /* 0x000fce00078e001f */
[----:B------:R-:W-:Y:S05]  /*0e00*/  CALL.REL.NOINC `($_Z28kernelComputeHusimiQFullModePdPK7double2ididiPKiPKm$__internal_trig_reduction_slowpathd) ;  /* 0x0000001000887944 */ /* 0x000fea0003c00000 */
[----:B------:R-:W-:Y:S02]  /*0e10*/  IMAD.MOV.U32 R28, RZ, RZ, R14 ;  /* 0x000000ffff1c7224 */ /* 0x000fe400078e000e */
[----:B------:R-:W-:-:S07]  /*0e20*/  IMAD.MOV.U32 R29, RZ, RZ, R15 ;  /* 0x000000ffff1d7224 */ /* 0x000fce00078e000f */
.L_x_114:
[----:B------:R-:W-:Y:S05]  /*0e30*/  BSYNC.RECONVERGENT B1 ;  /* 0x0000000000017941 */ /* 0x000fea0003800200 */
.L_x_113:
[----:B------:R-:W-:-:S07]  /*0e40*/  VIADD R36, R12, 0x1 ;  /* 0x000000010c247836 */ /* 0x000fce0000000000 */
.L_x_112:
[----:B------:R-:W-:Y:S05]  /*0e50*/  BSYNC.RECONVERGENT B0 ;  /* 0x0000000000007941 */ /* 0x000fea0003800200 */
.L_x_111:
[----:B------:R-:W-:-:S05]  /*0e60*/  IMAD.SHL.U32 R12, R36, 0x40, RZ ;  /* 0x00000040240c7824 */ /* 0x000fca00078e00ff */
[----:B------:R-:W-:-:S04]  /*0e70*/  LOP3.LUT R12, R12, 0x40, RZ, 0xc0, !PT ;  /* 0x000000400c0c7812 */ /* 0x000fc800078ec0ff */
[----:B------:R-:W-:-:S05]  /*0e80*/  IADD3 R20, P0, PT, R12, UR20, RZ ;  /* 0x000000140c147c10 */ /* 0x000fca000ff1e0ff */
[----:B------:R-:W-:-:S05]  /*0e90*/  IMAD.X R21, RZ, RZ, UR21, P0 ;  /* 0x00000015ff157e24 */ /* 0x000fca00080e06ff */
[----:B------:R-:W2:Y:S04]  /*0ea0*/  LDG.E.128.CONSTANT R12, desc[UR16][R20.64] ;  /* 0x00000010140c7981 */ /* 0x000ea8000c1e9d00 */
[----:B------:R-:W3:Y:S04]  /*0eb0*/  LDG.E.128.CONSTANT R16, desc[UR16][R20.64+0x10] ;  /* 0x0000101014107981 */ /* 0x000ee8000c1e9d00 */
[----:B------:R-:W4:Y:S01]  /*0ec0*/  LDG.E.128.CONSTANT R20, desc[UR16][R20.64+0x20] ;  /* 0x0000201014147981 */ /* 0x000f22000c1e9d00 */
[----:B------:R-:W-:Y:S01]  /*0ed0*/  LOP3.LUT R32, R36, 0x1, RZ, 0xc0, !PT ;  /* 0x0000000124207812 */ /* 0x000fe200078ec0ff */
[----:B------:R-:W-:Y:S01]  /*0ee0*/  IMAD.MOV.U32 R33, RZ, RZ, 0x3da8ff83 ;  /* 0x3da8ff83ff217424 */ /* 0x000fe200078e00ff */
[----:B------:R-:W-:Y:S01]  /*0ef0*/  DMUL R34, R28, R28 ;  /* 0x0000001c1c227228 */ /* 0x000fe20000000000 */
[----:B------:R-:W-:Y:S01]  /*0f00*/  BSSY.RECONVERGENT B0, `(.L_x_115) ;  /* 0x000002f000007945 */ /* 0x000fe20003800200 */
[----:B------:R-:W-:Y:S01]  /*0f10*/  ISETP.NE.U32.AND P0, PT, R32, 0x1, PT ;  /* 0x000000012000780c */ /* 0x000fe20003f05070 */
[----:B------:R-:W-:-:S03]  /*0f20*/  IMAD.MOV.U32 R32, RZ, RZ, 0x20fd8164 ;  /* 0x20fd8164ff207424 */ /* 0x000fc600078e00ff */
[----:B------:R-:W-:Y:S02]  /*0f30*/  FSEL R33, -R33, 0.11223486810922622681, !P0 ;  /* 0x3de5db6521217808 */ /* 0x000fe40004000100 */
[----:B------:R-:W-:-:S06]  /*0f40*/  FSEL R32, R32, -8.06006814911005101289e+34, !P0 ;  /* 0xf9785eba20207808 */ /* 0x000fcc0004000000 */
[----:B--2---:R-:W-:Y:S01]  /*0f50*/  DFMA R12, R34, R32, R12 ;  /* 0x00000020220c722b */ /* 0x004fe2000000000c */
[----:B------:R-:W-:-:S07]  /*0f60*/  @!P2 IMAD.MOV.U32 R32, RZ, RZ, RZ ;  /* 0x000000ffff20a224 */ /* 0x000fce00078e00ff */
[----:B------:R-:W-:-:S08]  /*0f70*/  DFMA R12, R34, R12, R14 ;  /* 0x0000000c220c722b */ /* 0x000fd0000000000e */
[----:B---3--:R-:W-:-:S08]  /*0f80*/  DFMA R12, R34, R12, R16 ;  /* 0x0000000c220c722b */ /* 0x008fd00000000010 */
[----:B------:R-:W-:-:S08]  /*0f90*/  DFMA R12, R34, R12, R18 ;  /* 0x0000000c220c722b */ /* 0x000fd00000000012 */
[----:B----4-:R-:W-:-:S08]  /*0fa0*/  DFMA R12, R34, R12, R20 ;  /* 0x0000000c220c722b */ /* 0x010fd00000000014 */
[----:B------:R-:W-:-:S08]  /*0fb0*/  DFMA R12, R34, R12, R22 ;  /* 0x0000000c220c722b */ /* 0x000fd00000000016 */
[----:B------:R-:W-:Y:S02]  /*0fc0*/  DFMA R28, R12, R28, R28 ;  /* 0x0000001c0c1c722b */ /* 0x000fe4000000001c */
[----:B------:R-:W-:Y:S02]  /*0fd0*/  DFMA R12, R34, R12, 1 ;  /* 0x3ff00000220c742b */ /* 0x000fe4000000000c */
[----:B------:R-:W-:-:S08]  /*0fe0*/  @!P2 DMUL R34, RZ, R30 ;  /* 0x0000001eff22a228 */ /* 0x000fd00000000000 */
[----:B------:R-:W-:Y:S02]  /*0ff0*/  FSEL R14, R12, R28, !P0 ;  /* 0x0000001c0c0e7208 */ /* 0x000fe40004000000 */
[----:B------:R-:W-:Y:S02]  /*1000*/  FSEL R15, R13, R29, !P0 ;  /* 0x0000001d0d0f7208 */ /* 0x000fe40004000000 */
[----:B------:R-:W-:-:S04]  /*1010*/  LOP3.LUT P0, RZ, R36, 0x2, RZ, 0xc0, !PT ;  /* 0x0000000224ff7812 */ /* 0x000fc8000780c0ff */
[----:B------:R-:W-:-:S10]  /*1020*/  DADD R12, RZ, -R14 ;  /* 0x00000000ff0c7229 */ /* 0x000fd4000000080e */
[----:B------:R-:W-:Y:S02]  /*1030*/  FSEL R28, R14, R12, !P0 ;  /* 0x0000000c0e1c7208 */ /* 0x000fe40004000000 */
[----:B------:R-:W-:Y:S01]  /*1040*/  FSEL R29, R15, R13, !P0 ;  /* 0x0000000d0f1d7208 */ /* 0x000fe20004000000 */
[----:B------:R-:W-:Y:S06]  /*1050*/  @!P2 BRA `(.L_x_116) ;  /* 0x000000000064a947 */ /* 0x000fec0003800000 */
[----:B------:R-:W-:Y:S01]  /*1060*/  UMOV UR12, 0x6dc9c883 ;  /* 0x6dc9c883000c7882 */ /* 0x000fe20000000000 */
[----:B------:R-:W-:Y:S01]  /*1070*/  UMOV UR13, 0x3fe45f30 ;  /* 0x3fe45f30000d7882 */ /* 0x000fe20000000000 */
[C---:B------:R-:W-:Y:S02]  /*1080*/  DSETP.GE.AND P0, PT, |R30|.reuse, 2.14748364800000000000e+09, PT ;  /* 0x41e000001e00742a */ /* 0x040fe40003f06200 */
        /* <DEDUP_REMOVED lines=13> */
[----:B------:R-:W-:Y:S01]  /*1160*/  BSSY.RECONVERGENT B1, `(.L_x_117) ;  /* 0x0000005000017945 */ /* 0x000fe20003800200 */
[----:B------:R-:W-:Y:S01]  /*1170*/  IMAD.MOV.U32 R14, RZ, RZ, R30 ;  /* 0x000000ffff0e7224 */ /* 0x000fe200078e001e */
[----:B------:R-:W-:Y:S01]  /*1180*/  MOV R32, 0x11b0 ;  /* 0x000011b000207802 */ /* 0x000fe20000000f00 */
[----:B------:R-:W-:-:S07]  /*1190*/  IMAD.MOV.U32 R23, RZ, RZ, R31 ;  /* 0x000000ffff177224 */ /* 0x000fce00078e001f */
[----:B------:R-:W-:Y:S05]  /*11a0*/  CALL.REL.NOINC `($_Z28kernelComputeHusimiQFullModePdPK7double2ididiPKiPKm$__internal_trig_reduction_slowpathd) ;  /* 0x0000000c00a07944 */ /* 0x000fea0003c00000 */
[----:B------:R-:W-:Y:S05]  /*11b0*/  BSYNC.RECONVERGENT B1 ;  /* 0x0000000000017941 */ /* 0x000fea0003800200 */
.L_x_117:
[----:B------:R-:W-:Y:S02]  /*11c0*/  IMAD.MOV.U32 R32, RZ, RZ, R12 ;  /* 0x000000ffff207224 */ /* 0x000fe400078e000c */
[----:B------:R-:W-:Y:S02]  /*11d0*/  IMAD.MOV.U32 R34, RZ, RZ, R14 ;  /* 0x000000ffff227224 */ /* 0x000fe400078e000e */
[----:B------:R-:W-:-:S07]  /*11e0*/  IMAD.MOV.U32 R35, RZ, RZ, R15 ;  /* 0x000000ffff237224 */ /* 0x000fce00078e000f */
.L_x_116:
[----:B------:R-:W-:Y:S05]  /*11f0*/  BSYNC.RECONVERGENT B0 ;  /* 0x0000000000007941 */ /* 0x000fea0003800200 */
.L_x_115:
[----:B------:R-:W-:-:S05]  /*1200*/  IMAD.SHL.U32 R12, R32, 0x40, RZ ;  /* 0x00000040200c7824 */ /* 0x000fca00078e00ff */
[----:B------:R-:W-:-:S04]  /*1210*/  LOP3.LUT R12, R12, 0x40, RZ, 0xc0, !PT ;  /* 0x000000400c0c7812 */ /* 0x000fc800078ec0ff */
[----:B------:R-:W-:-:S05]  /*1220*/  IADD3 R36, P0, PT, R12, UR20, RZ ;  /* 0x000000140c247c10 */ /* 0x000fca000ff1e0ff */
[----:B------:R-:W-:-:S05]  /*1230*/  IMAD.X R37, RZ, RZ, UR21, P0 ;  /* 0x00000015ff257e24 */ /* 0x000fca00080e06ff */
[----:B------:R-:W2:Y:S01]  /*1240*/  LDG.E.128.CONSTANT R20, desc[UR16][R36.64] ;  /* 0x0000001024147981 */ /* 0x000ea2000c1e9d00 */
[----:B------:R-:W-:-:S03]  /*1250*/  LOP3.LUT R12, R32, 0x1, RZ, 0xc0, !PT ;  /* 0x00000001200c7812 */ /* 0x000fc600078ec0ff */
[----:B------:R-:W3:Y:S01]  /*1260*/  LDG.E.128.CONSTANT R16, desc[UR16][R36.64+0x10] ;  /* 0x0000101024107981 */ /* 0x000ee2000c1e9d00 */
[----:B------:R-:W-:Y:S01]  /*1270*/  ISETP.NE.U32.AND P0, PT, R12, 0x1, PT ;  /* 0x000000010c00780c */ /* 0x000fe20003f05070 */
[----:B------:R-:W-:Y:S02]  /*1280*/  IMAD.MOV.U32 R12, RZ, RZ, 0x20fd8164 ;  /* 0x20fd8164ff0c7424 */ /* 0x000fe400078e00ff */
[----:B------:R-:W-:Y:S01]  /*1290*/  IMAD.MOV.U32 R13, RZ, RZ, 0x3da8ff83 ;  /* 0x3da8ff83ff0d7424 */ /* 0x000fe200078e00ff */
[----:B------:R-:W-:Y:S02]  /*12a0*/  DMUL R30, R34, R34 ;  /* 0x00000022221e7228 */ /* 0x000fe40000000000 */
[----:B------:R-:W-:Y:S02]  /*12b0*/  FSEL R12, R12, -8.06006814911005101289e+34, !P0 ;  /* 0xf9785eba0c0c7808 */ /* 0x000fe40004000000 */
[----:B------:R-:W-:Y:S01]  /*12c0*/  FSEL R13, -R13, 0.11223486810922622681, !P0 ;  /* 0x3de5db650d0d7808 */ /* 0x000fe20004000100 */
[----:B------:R-:W-:-:S02]  /*12d0*/  UMOV UR11, 0xffffffff ;  /* 0xffffffff000b7882 */ /* 0x000fc40000000000 */
[----:B------:R-:W-:-:S04]  /*12e0*/  USHF.L.U32 UR11, UR11, UR24, URZ ;  /* 0x000000180b0b7299 */ /* 0x000fc800080006ff */
[----:B------:R-:W-:-:S04]  /*12f0*/  ULOP3.LUT UR12, URZ, UR11, URZ, 0x33, !UPT ;  /* 0x0000000bff0c7292 */ /* 0x000fc8000f8e33ff */
[----:B------:R-:W-:-:S04]  /*1300*/  ULOP3.LUT UR14, UR4, UR12, URZ, 0x30, !UPT ;  /* 0x0000000c040e7292 */ /* 0x000fc8000f8e30ff */
[----:B------:R-:W-:Y:S02]  /*1310*/  USHF.L.U32 UR13, UR14, UR15, URZ ;  /* 0x0000000f0e0d7299 */ /* 0x000fe400080006ff */
[----:B------:R-:W-:Y:S02]  /*1320*/  USHF.L.U32 UR11, UR6, UR24, URZ ;  /* 0x00000018060b7299 */ /* 0x000fe400080006ff */
[----:B------:R-:W-:Y:S02]  /*1330*/  ULOP3.LUT UR13, UR13, UR4, UR12, 0xf8, !UPT ;  /* 0x000000040d0d7292 */ /* 0x000fe4000f8ef80c */
[----:B------:R-:W-:Y:S02]  /*1340*/  USHF.R.S32.HI UR12, URZ, 0x1f, UR11 ;  /* 0x0000001fff0c7899 */ /* 0x000fe4000801140b */
[----:B------:R-:W-:Y:S02]  /*1350*/  USHF.L.U64.HI UR14, UR14, UR15, UR5 ;  /* 0x0000000f0e0e7299 */ /* 0x000fe40008010205 */
[----:B------:R-:W-:-:S02]  /*1360*/  ULOP3.LUT UR11, UR13, UR11, URZ, 0xfc, !UPT ;  /* 0x0000000b0d0b7292 */ /* 0x000fc4000f8efcff */
[----:B------:R-:W-:Y:S02]  /*1370*/  ULOP3.LUT UR12, UR14, UR12, URZ, 0xfc, !UPT ;  /* 0x0000000c0e0c7292 */ /* 0x000fe4000f8efcff */
[----:B------:R-:W-:-:S04]  /*1380*/  ULEA UR26, UP0, UR11, UR22, 0x4 ;  /* 0x000000160b1a7291 */ /* 0x000fc8000f8020ff */
[----:B------:R-:W-:Y:S01]  /*1390*/  ULEA.HI.X UR27, UR11, UR23, UR12, 0x4, UP0 ;  /* 0x000000170b1b7291 */ /* 0x000fe200080f240c */
[C---:B--2---:R-:W-:Y:S01]  /*13a0*/  DFMA R20, R30.reuse, R12, R20 ;  /* 0x0000000c1e14722b */ /* 0x044fe20000000014 */
[----:B------:R0:W2:Y:S07]  /*13b0*/  LDG.E.128.CONSTANT R12, desc[UR16][R36.64+0x20] ;  /* 0x00002010240c7981 */ /* 0x0000ae000c1e9d00 */
[----:B0-----:R-:W-:Y:S01]  /*13c0*/  DFMA R36, R30, R20, R22 ;  /* 0x000000141e24722b */ /* 0x001fe20000000016 */
[----:B------:R-:W-:-:S02]  /*13d0*/  IMAD.U32 R20, RZ, RZ, UR26 ;  /* 0x0000001aff147e24 */ /* 0x000fc4000f8e00ff */
[----:B------:R-:W-:-:S06]  /*13e0*/  IMAD.U32 R21, RZ, RZ, UR27 ;  /* 0x0000001bff157e24 */ /* 0x000fcc000f8e00ff */
[----:B------:R-:W4:Y:S01]  /*13f0*/  LDG.E.128 R20, desc[UR16][R20.64] ;  /* 0x0000001014147981 */ /* 0x000f22000c1e1d00 */
[----:B---3--:R-:W-:-:S08]  /*1400*/  DFMA R16, R30, R36, R16 ;  /* 0x000000241e10722b */ /* 0x008fd00000000010 */
[----:B------:R-:W-:Y:S01]  /*1410*/  DFMA R16, R30, R16, R18 ;  /* 0x000000101e10722b */ /* 0x000fe20000000012 */
[----:B------:R-:W-:Y:S01]  /*1420*/  UIADD3 UR9, UPT, UPT, UR9, 0x1, URZ ;  /* 0x0000000109097890 */ /* 0x000fe2000fffe0ff */
[----:B------:R-:W-:-:S03]  /*1430*/  DMUL R8, R8, R26 ;  /* 0x0000001a08087228 */ /* 0x000fc60000000000 */
[----:B------:R-:W-:Y:S02]  /*1440*/  UISETP.NE.AND UP0, UPT, UR9, URZ, UPT ;  /* 0x000000ff0900728c */ /* 0x000fe4000bf05270 */
[----:B------:R-:W-:Y:S02]  /*1450*/  UIADD3 UR10, UPT, UPT, UR10, 0x1, URZ ;  /* 0x000000010a0a7890 */ /* 0x000fe4000fffe0ff */
[----:B------:R-:W-:Y:S01]  /*1460*/  UIADD3 UR6, UPT, UPT, UR6, 0x1, URZ ;  /* 0x0000000106067890 */ /* 0x000fe2000fffe0ff */
[----:B--2---:R-:W-:-:S08]  /*1470*/  DFMA R12, R30, R16, R12 ;  /* 0x000000101e0c722b */ /* 0x004fd0000000000c */
[----:B------:R-:W-:-:S08]  /*1480*/  DFMA R12, R30, R12, R14 ;  /* 0x0000000c1e0c722b */ /* 0x000fd0000000000e */
[----:B------:R-:W-:Y:S02]  /*1490*/  DFMA R34, R12, R34, R34 ;  /* 0x000000220c22722b */ /* 0x000fe40000000022 */
[----:B------:R-:W-:-:S10]  /*14a0*/  DFMA R12, R30, R12, 1 ;  /* 0x3ff000001e0c742b */ /* 0x000fd4000000000c */
[----:B------:R-:W-:Y:S02]  /*14b0*/  FSEL R14, R12, R34, !P0 ;  /* 0x000000220c0e7208 */ /* 0x000fe40004000000 */
[----:B------:R-:W-:-:S06]  /*14c0*/  FSEL R15, R13, R35, !P0 ;  /* 0x000000230d0f7208 */ /* 0x000fcc0004000000 */
[----:B------:R-:W-:Y:S01]  /*14d0*/  DADD R12, RZ, -R14 ;  /* 0x00000000ff0c7229 */ /* 0x000fe2000000080e */
[----:B------:R-:W-:-:S09]  /*14e0*/  LOP3.LUT P0, RZ, R32, 0x2, RZ, 0xc0, !PT ;  /* 0x0000000220ff7812 */ /* 0x000fd2000780c0ff */
[----:B------:R-:W-:Y:S02]  /*14f0*/  FSEL R12, R14, R12, !P0 ;  /* 0x0000000c0e0c7208 */ /* 0x000fe40004000000 */
[----:B------:R-:W-:-:S06]  /*1500*/  FSEL R13, R15, R13, !P0 ;  /* 0x0000000d0f0d7208 */ /* 0x000fcc0004000000 */
[C---:B----4-:R-:W-:Y:S02]  /*1510*/  DMUL R14, R12.reuse, R22 ;  /* 0x000000160c0e7228 */ /* 0x050fe40000000000 */
[----:B------:R-:W-:-:S06]  /*1520*/  DMUL R12, R12, R20 ;  /* 0x000000140c0c7228 */ /* 0x000fcc0000000000 */
[C---:B------:R-:W-:Y:S02]  /*1530*/  DFMA R14, R28.reuse, R20, R14 ;  /* 0x000000141c0e722b */ /* 0x040fe4000000000e */
[----:B------:R-:W-:-:S06]  /*1540*/  DFMA R12, R28, R22, -R12 ;  /* 0x000000161c0c722b */ /* 0x000fcc000000080c */
[C---:B------:R-:W-:Y:S02]  /*1550*/  DFMA R10, R8.reuse, R14, R10 ;  /* 0x0000000e080a722b */ /* 0x040fe4000000000a */
[----:B------:R-:W-:Y:S01]  /*1560*/  DFMA R6, R8, R12, R6 ;  /* 0x0000000c0806722b */ /* 0x000fe20000000006 */
[----:B------:R-:W-:Y:S10]  /*1570*/  BRA.U UP0, `(.L_x_118) ;  /* 0xfffffff100a47547 */ /* 0x000ff4000b83ffff */
[----:B------:R-:W-:Y:S01]  /*1580*/  UIADD3 UR4, UP0, UPT, UR4, 0x1, URZ ;  /* 0x0000000104047890 */ /* 0x000fe2000ff1e0ff */
[----:B------:R-:W-:-:S03]  /*1590*/  DMUL R6, R6, R6 ;  /* 0x0000000606067228 */ /* 0x000fc60000000000 */
[----:B------:R-:W-:Y:S02]  /*15a0*/  UIADD3.X UR5, UPT, UPT, URZ, UR5, URZ, UP0, !UPT ;  /* 0x00000005ff057290 */ /* 0x000fe400087fe4ff */
[----:B------:R-:W-:-:S03]  /*15b0*/  UISETP.NE.U32.AND UP0, UPT, UR4, UR7, UPT ;  /* 0x000000070400728c */ /* 0x000fc6000bf05070 */
[----:B------:R-:W-:Y:S01]  /*15c0*/  DFMA R6, R10, R10, R6 ;  /* 0x0000000a0a06722b */ /* 0x000fe20000000006 */
[----:B------:R-:W-:-:S07]  /*15d0*/  UISETP.NE.AND.EX UP0, UPT, UR5, UR25, UPT, UP0 ;  /* 0x000000190500728c */ /* 0x000fce000bf05300 */
[----:B------:R-:W-:Y:S02]  /*15e0*/  DADD R24, R6, R24 ;  /* 0x0000000006187229 */ /* 0x000fe40000000018 */
[----:B------:R-:W-:Y:S09]  /*15f0*/  BRA.U UP0, `(.L_x_119) ;  /* 0xfffffff1005c7547 */ /* 0x000ff2000b83ffff */
[----:B------:R-:W0:Y:S01]  /*1600*/  MUFU.RCP64H R3, 3.1415920257568359375 ;  /* 0x400921fb00037908 */ /* 0x000e220000001800 */
[----:B------:R-:W-:Y:S01]  /*1610*/  IMAD.MOV.U32 R6, RZ, RZ, 0x54442d18 ;  /* 0x54442d18ff067424 */ /* 0x000fe200078e00ff */
[----:B------:R-:W-:Y:S01]  /*1620*/  FSETP.GEU.AND P1, PT, |R25|, 6.5827683646048100446e-37, PT ;  /* 0x036000001900780b */ /* 0x000fe20003f2e200 */
[----:B------:R-:W-:Y:S01]  /*1630*/  IMAD.MOV.U32 R7, RZ, RZ, 0x400921fb ;  /* 0x400921fbff077424 */ /* 0x000fe200078e00ff */
[----:B------:R-:W-:Y:S01]  /*1640*/  BSSY.RECONVERGENT B0, `(.L_x_120) ;  /* 0x0000011000007945 */ /* 0x000fe20003800200 */
[----:B------:R-:W-:-:S06]  /*1650*/  IMAD.MOV.U32 R2, RZ, RZ, 0x1 ;  /* 0x00000001ff027424 */ /* 0x000fcc00078e00ff */
[----:B0-----:R-:W-:-:S08]  /*1660*/  DFMA R4, R2, -R6, 1 ;  /* 0x3ff000000204742b */ /* 0x001fd00000000806 */
[----:B------:R-:W-:-:S08]  /*1670*/  DFMA R4, R4, R4, R4 ;  /* 0x000000040404722b */ /* 0x000fd00000000004 */
[----:B------:R-:W-:-:S08]  /*1680*/  DFMA R4, R2, R4, R2 ;  /* 0x000000040204722b */ /* 0x000fd00000000002 */
[----:B------:R-:W-:-:S08]  /*1690*/  DFMA R2, R4, -R6, 1 ;  /* 0x3ff000000402742b */ /* 0x000fd00000000806 */
[----:B------:R-:W-:-:S08]  /*16a0*/  DFMA R2, R4, R2, R4 ;  /* 0x000000020402722b */ /* 0x000fd00000000004 */
[----:B------:R-:W-:-:S08]  /*16b0*/  DMUL R4, R24, R2 ;  /* 0x0000000218047228 */ /* 0x000fd00000000000 */
[----:B------:R-:W-:-:S08]  /*16c0*/  DFMA R6, R4, -R6, R24 ;  /* 0x800000060406722b */ /* 0x000fd00000000018 */
[----:B------:R-:W-:-:S10]  /*16d0*/  DFMA R2, R2, R6, R4 ;  /* 0x000000060202722b */ /* 0x000fd40000000004 */
[----:B------:R-:W-:-:S05]  /*16e0*/  FFMA R4, RZ, 2.1426990032196044922, R3 ;  /* 0x400921fbff047823 */ /* 0x000fca0000000003 */
[----:B------:R-:W-:-:S13]  /*16f0*/  FSETP.GT.AND P0, PT, |R4|, 1.469367938527859385e-39, PT ;  /* 0x001000000400780b */ /* 0x000fda0003f04200 */
[----:B------:R-:W-:Y:S05]  /*1700*/  @P0 BRA P1, `(.L_x_121) ;  /* 0x0000000000100947 */ /* 0x000fea0000800000 */
[----:B------:R-:W-:Y:S01]  /*1710*/  IMAD.MOV.U32 R4, RZ, RZ, 0x54442d18 ;  /* 0x54442d18ff047424 */ /* 0x000fe200078e00ff */
[----:B------:R-:W-:Y:S01]  /*1720*/  MOV R8, 0x1750 ;  /* 0x0000175000087802 */ /* 0x000fe20000000f00 */
[----:B------:R-:W-:-:S07]  /*1730*/  IMAD.MOV.U32 R5, RZ, RZ, 0x400921fb ;  /* 0x400921fbff057424 */ /* 0x000fce00078e00ff */
[----:B------:R-:W-:Y:S05]  /*1740*/  CALL.REL.NOINC `($__internal_4_$__cuda_sm20_div_rn_f64_full) ;  /* 0x0000000000147944 */ /* 0x000fea0003c00000 */
.L_x_121:
[----:B------:R-:W-:Y:S05]  /*1750*/  BSYNC.RECONVERGENT B0 ;  /* 0x0000000000007941 */ /* 0x000fea0003800200 */
.L_x_120:
[----:B------:R-:W0:Y:S02]  /*1760*/  LDC.64 R4, c[0x0][0x380] ;  /* 0x0000e000ff047b82 */ /* 0x000e240000000a00 */
[----:B0-----:R-:W-:-:S05]  /*1770*/  IMAD.WIDE R4, R0, 0x8, R4 ;  /* 0x0000000800047825 */ /* 0x001fca00078e0204 */
[----:B------:R-:W-:Y:S01]  /*1780*/  STG.E.64 desc[UR16][R4.64], R2 ;  /* 0x0000000204007986 */ /* 0x000fe2000c101b10 */
[----:B------:R-:W-:Y:S05]  /*1790*/  EXIT ;  /* 0x000000000000794d */ /* 0x000fea0003800000 */
        .weak           $__internal_4_$__cuda_sm20_div_rn_f64_full
        .type           $__internal_4_$__cuda_sm20_div_rn_f64_full,@function
        .size           $__internal_4_$__cuda_sm20_div_rn_f64_full,($__internal_5_$__cuda_sm20_dsqrt_rn_f64_mediumpath_v1 - $__internal_4_$__cuda_sm20_div_rn_f64_full)
$__internal_4_$__cuda_sm20_div_rn_f64_full:
[C---:B------:R-:W-:Y:S01]  /*17a0*/  FSETP.GEU.AND P0, PT, |R5|.reuse, 1.469367938527859385e-39, PT ;  /* 0x001000000500780b */ /* 0x040fe20003f0e200 */
[----:B------:R-:W-:Y:S01]  /*17b0*/  IMAD.MOV.U32 R7, RZ, RZ, R25 ;  /* 0x000000ffff077224 */ /* 0x000fe200078e0019 */
[C---:B------:R-:W-:Y:S01]  /*17c0*/  LOP3.LUT R2, R5.reuse, 0x800fffff, RZ, 0xc0, !PT ;  /* 0x800fffff05027812 */ /* 0x040fe200078ec0ff */
[----:B------:R-:W-:Y:S01]  /*17d0*/  IMAD.MOV.U32 R10, RZ, RZ, 0x1 ;  /* 0x00000001ff0a7424 */ /* 0x000fe200078e00ff */
[----:B------:R-:W-:Y:S01]  /*17e0*/  LOP3.LUT R20, R5, 0x7ff00000, RZ, 0xc0, !PT ;  /* 0x7ff0000005147812 */ /* 0x000fe200078ec0ff */
[----:B------:R-:W-:Y:S01]  /*17f0*/  IMAD.MOV.U32 R6, RZ, RZ, R24 ;  /* 0x000000ffff067224 */ /* 0x000fe200078e0018 */
[----:B------:R-:W-:Y:S01]  /*1800*/  LOP3.LUT R3, R2, 0x3ff00000, RZ, 0xfc, !PT ;  /* 0x3ff0000002037812 */ /* 0x000fe200078efcff */
[----:B------:R-:W-:Y:S01]  /*1810*/  IMAD.MOV.U32 R2, RZ, RZ, R4 ;  /* 0x000000ffff027224 */ /* 0x000fe200078e0004 */
[C---:B------:R-:W-:Y:S01]  /*1820*/  FSETP.GEU.AND P2, PT, |R7|.reuse, 1.469367938527859385e-39, PT ;  /* 0x001000000700780b */ /* 0x040fe20003f4e200 */
[----:B------:R-:W-:Y:S01]  /*1830*/  BSSY.RECONVERGENT B1, `(.L_x_122) ;  /* 0x0000050000017945 */ /* 0x000fe20003800200 */
[----:B------:R-:W-:-:S03]  /*1840*/  LOP3.LUT R9, R7, 0x7ff00000, RZ, 0xc0, !PT ;  /* 0x7ff0000007097812 */ /* 0x000fc600078ec0ff */
[----:B------:R-:W-:Y:S01]  /*1850*/  @!P0 DMUL R2, R4, 8.98846567431157953865e+307 ;  /* 0x7fe0000004028828 */ /* 0x000fe20000000000 */
[----:B------:R-:W-:Y:S01]  /*1860*/  ISETP.GE.U32.AND P1, PT, R9, R20, PT ;  /* 0x000000140900720c */ /* 0x000fe20003f26070 */
[----:B------:R-:W-:-:S04]  /*1870*/  IMAD.MOV.U32 R21, RZ, RZ, R9 ;  /* 0x000000ffff157224 */ /* 0x000fc800078e0009 */
[----:B------:R-:W0:Y:S02]  /*1880*/  MUFU.RCP64H R11, R3 ;  /* 0x00000003000b7308 */ /* 0x000e240000001800 */
[----:B------:R-:W-:Y:S02]  /*1890*/  @!P2 LOP3.LUT R14, R5, 0x7ff00000, RZ, 0xc0, !PT ;  /* 0x7ff00000050ea812 */ /* 0x000fe400078ec0ff */
[----:B------:R-:W-:Y:S02]  /*18a0*/  @!P0 LOP3.LUT R20, R3, 0x7ff00000, RZ, 0xc0, !PT ;  /* 0x7ff0000003148812 */ /* 0x000fe400078ec0ff */
[----:B------:R-:W-:Y:S01]  /*18b0*/  @!P2 ISETP.GE.U32.AND P3, PT, R9, R14, PT ;  /* 0x0000000e0900a20c */ /* 0x000fe20003f66070 */
[----:B------:R-:W-:Y:S02]  /*18c0*/  IMAD.MOV.U32 R14, RZ, RZ, 0x1ca00000 ;  /* 0x1ca00000ff0e7424 */ /* 0x000fe400078e00ff */
[----:B------:R-:W-:Y:S01]  /*18d0*/  VIADD R22, R20, 0xffffffff ;  /* 0xffffffff14167836 */ /* 0x000fe20000000000 */
[----:B0-----:R-:W-:-:S08]  /*18e0*/  DFMA R12, R10, -R2, 1 ;  /* 0x3ff000000a0c742b */ /* 0x001fd00000000802 */
[----:B------:R-:W-:-:S08]  /*18f0*/  DFMA R12, R12, R12, R12 ;  /* 0x0000000c0c0c722b */ /* 0x000fd0000000000c */
[----:B------:R-:W-:Y:S01]  /*1900*/  DFMA R16, R10, R12, R10 ;  /* 0x0000000c0a10722b */ /* 0x000fe2000000000a */
[C---:B------:R-:W-:Y:S01]  /*1910*/  @!P2 SEL R13, R14.reuse, 0x63400000, !P3 ;  /* 0x634000000e0da807 */ /* 0x040fe20005800000 */
[----:B------:R-:W-:Y:S01]  /*1920*/  IMAD.MOV.U32 R10, RZ, RZ, R6 ;  /* 0x000000ffff0a7224 */ /* 0x000fe200078e0006 */
[----:B------:R-:W-:Y:S01]  /*1930*/  SEL R11, R14, 0x63400000, !P1 ;  /* 0x634000000e0b7807 */ /* 0x000fe20004800000 */
[----:B------:R-:W-:Y:S01]  /*1940*/  @!P2 IMAD.MOV.U32 R12, RZ, RZ, RZ ;  /* 0x000000ffff0ca224 */ /* 0x000fe200078e00ff */
[--C-:B------:R-:W-:Y:S02]  /*1950*/  @!P2 LOP3.LUT R13, R13, 0x80000000, R7.reuse, 0xf8, !PT ;  /* 0x800000000d0da812 */ /* 0x100fe400078ef807 */
[----:B------:R-:W-:Y:S01]  /*1960*/  LOP3.LUT R11, R11, 0x800fffff, R7, 0xf8, !PT ;  /* 0x800fffff0b0b7812 */ /* 0x000fe200078ef807 */
[----:B------:R-:W-:Y:S01]  /*1970*/  DFMA R18, R16, -R2, 1 ;  /* 0x3ff000001012742b */ /* 0x000fe20000000802 */
[----:B------:R-:W-:-:S06]  /*1980*/  @!P2 LOP3.LUT R13, R13, 0x100000, RZ, 0xfc, !PT ;  /* 0x001000000d0da812 */ /* 0x000fcc00078efcff */
[----:B------:R-:W-:Y:S02]  /*1990*/  @!P2 DFMA R10, R10, 2, -R12 ;  /* 0x400000000a0aa82b */ /* 0x000fe4000000080c */
[----:B------:R-:W-:-:S08]  /*19a0*/  DFMA R18, R16, R18, R16 ;  /* 0x000000121012722b */ /* 0x000fd00000000010 */
[----:B------:R-:W-:Y:S01]  /*19b0*/  @!P2 LOP3.LUT R21, R11, 0x7ff00000, RZ, 0xc0, !PT ;  /* 0x7ff000000b15a812 */ /* 0x000fe200078ec0ff */
[----:B------:R-:W-:-:S04]  /*19c0*/  DMUL R12, R18, R10 ;  /* 0x0000000a120c7228 */ /* 0x000fc80000000000 */
[----:B------:R-:W-:-:S04]  /*19d0*/  VIADD R15, R21, 0xffffffff ;  /* 0xffffffff150f7836 */ /* 0x000fc80000000000 */
[----:B------:R-:W-:Y:S01]  /*19e0*/  DFMA R16, R12, -R2, R10 ;  /* 0x800000020c10722b */ /* 0x000fe2000000000a */
[----:B------:R-:W-:-:S04]  /*19f0*/  ISETP.GT.U32.AND P0, PT, R15, 0x7feffffe, PT ;  /* 0x7feffffe0f00780c */ /* 0x000fc80003f04070 */
[----:B------:R-:W-:-:S03]  /*1a00*/  ISETP.GT.U32.OR P0, PT, R22, 0x7feffffe, P0 ;  /* 0x7feffffe1600780c */ /* 0x000fc60000704470 */
[----:B------:R-:W-:-:S10]  /*1a10*/  DFMA R12, R18, R16, R12 ;  /* 0x00000010120c722b */ /* 0x000fd4000000000c */
[----:B------:R-:W-:Y:S05]  /*1a20*/  @P0 BRA `(.L_x_123) ;  /* 0x00000000006c0947 */ /* 0x000fea0003800000 */
[----:B------:R-:W-:-:S04]  /*1a30*/  LOP3.LUT R16, R5, 0x7ff00000, RZ, 0xc0, !PT ;  /* 0x7ff0000005107812 */ /* 0x000fc800078ec0ff */
[CC--:B------:R-:W-:Y:S02]  /*1a40*/  VIADDMNMX R6, R9.reuse, -R16.reuse, 0xb9600000, !PT ;  /* 0xb960000009067446 */ /* 0x0c0fe40007800910 */
[----:B------:R-:W-:Y:S02]  /*1a50*/  ISETP.GE.U32.AND P0, PT, R9, R16, PT ;  /* 0x000000100900720c */ /* 0x000fe40003f06070 */
[----:B------:R-:W-:Y:S02]  /*1a60*/  VIMNMX R6, PT, PT, R6, 0x46a00000, PT ;  /* 0x46a0000006067848 */ /* 0x000fe40003fe0100 */
[----:B------:R-:W-:-:S05]  /*1a70*/  SEL R9, R14, 0x63400000, !P0 ;  /* 0x634000000e097807 */ /* 0x000fca0004000000 */
[----:B------:R-:W-:Y:S02]  /*1a80*/  IMAD.IADD R9, R6, 0x1, -R9 ;  /* 0x0000000106097824 */ /* 0x000fe400078e0a09 */
[----:B------:R-:W-:Y:S02]  /*1a90*/  IMAD.MOV.U32 R6, RZ, RZ, RZ ;  /* 0x000000ffff067224 */ /* 0x000fe400078e00ff */
[----:B------:R-:W-:-:S06]  /*1aa0*/  VIADD R7, R9, 0x7fe00000 ;  /* 0x7fe0000009077836 */ /* 0x000fcc0000000000 */
[----:B------:R-:W-:-:S10]  /*1ab0*/  DMUL R14, R12, R6 ;  /* 0x000000060c0e7228 */ /* 0x000fd40000000000 */
[----:B------:R-:W-:-:S13]  /*1ac0*/  FSETP.GTU.AND P0, PT, |R15|, 1.469367938527859385e-39, PT ;  /* 0x001000000f00780b */ /* 0x000fda0003f0c200 */
[----:B------:R-:W-:Y:S05]  /*1ad0*/  @P0 BRA `(.L_x_124) ;  /* 0x0000000000940947 */ /* 0x000fea0003800000 */
[----:B------:R-:W-:Y:S01]  /*1ae0*/  DFMA R2, R12, -R2, R10 ;  /* 0x800000020c02722b */ /* 0x000fe2000000000a */
[----:B------:R-:W-:-:S09]  /*1af0*/  IMAD.MOV.U32 R6, RZ, RZ, RZ ;  /* 0x000000ffff067224 */ /* 0x000fd200078e00ff */
[C---:B------:R-:W-:Y:S02]  /*1b00*/  FSETP.NEU.AND P0, PT, R3.reuse, RZ, PT ;  /* 0x000000ff0300720b */ /* 0x040fe40003f0d000 */
[----:B------:R-:W-:-:S04]  /*1b10*/  LOP3.LUT R5, R3, 0x80000000, R5, 0x48, !PT ;  /* 0x8000000003057812 */ /* 0x000fc800078e4805 */
[----:B------:R-:W-:-:S07]  /*1b20*/  LOP3.LUT R7, R5, R7, RZ, 0xfc, !PT ;  /* 0x0000000705077212 */ /* 0x000fce00078efcff */
[----:B------:R-:W-:Y:S05]  /*1b30*/  @!P0 BRA `(.L_x_124) ;  /* 0x00000000007c8947 */ /* 0x000fea0003800000 */
[----:B------:R-:W-:Y:S01]  /*1b40*/  IMAD.MOV R3, RZ, RZ, -R9 ;  /* 0x000000ffff037224 */ /* 0x000fe200078e0a09 */
[----:B------:R-:W-:Y:S01]  /*1b50*/  DMUL.RP R6, R12, R6 ;  /* 0x000000060c067228 */ /* 0x000fe20000008000 */
[----:B------:R-:W-:-:S06]  /*1b60*/  IMAD.MOV.U32 R2, RZ, RZ, RZ ;  /* 0x000000ffff027224 */ /* 0x000fcc00078e00ff */
[----:B------:R-:W-:-:S03]  /*1b70*/  DFMA R2, R14, -R2, R12 ;  /* 0x800000020e02722b */ /* 0x000fc6000000000c */
[----:B------:R-:W-:-:S03]  /*1b80*/  LOP3.LUT R5, R7, R5, RZ, 0x3c, !PT ;  /* 0x0000000507057212 */ /* 0x000fc600078e3cff */
[----:B------:R-:W-:-:S04]  /*1b90*/  IADD3 R2, PT, PT, -R9, -0x43300000, RZ ;  /* 0xbcd0000009027810 */ /* 0x000fc80007ffe1ff */
[----:B------:R-:W-:-:S04]  /*1ba0*/  FSETP.NEU.AND P0, PT, |R3|, R2, PT ;  /* 0x000000020300720b */ /* 0x000fc80003f0d200 */
[----:B------:R-:W-:Y:S02]  /*1bb0*/  FSEL R14, R6, R14, !P0 ;  /* 0x0000000e060e7208 */ /* 0x000fe40004000000 */
[----:B------:R-:W-:Y:S01]  /*1bc0*/  FSEL R15, R5, R15, !P0 ;  /* 0x0000000f050f7208 */ /* 0x000fe20004000000 */
[----:B------:R-:W-:Y:S06]  /*1bd0*/  BRA `(.L_x_124) ;  /* 0x0000000000547947 */ /* 0x000fec0003800000 */
.L_x_123:
[----:B------:R-:W-:-:S14]  /*1be0*/  DSETP.NAN.AND P0, PT, R6, R6, PT ;  /* 0x000000060600722a */ /* 0x000fdc0003f08000 */
[----:B------:R-:W-:Y:S05]  /*1bf0*/  @P0 BRA `(.L_x_125) ;  /* 0x0000000000440947 */ /* 0x000fea0003800000 */
[----:B------:R-:W-:-:S14]  /*1c00*/  DSETP.NAN.AND P0, PT, R4, R4, PT ;  /* 0x000000040400722a */ /* 0x000fdc0003f08000 */
[----:B------:R-:W-:Y:S05]  /*1c10*/  @P0 BRA `(.L_x_126) ;  /* 0x0000000000300947 */ /* 0x000fea0003800000 */
[----:B------:R-:W-:Y:S01]  /*1c20*/  ISETP.NE.AND P0, PT, R21, R20, PT ;  /* 0x000000141500720c */ /* 0x000fe20003f05270 */
[----:B------:R-:W-:Y:S02]  /*1c30*/  IMAD.MOV.U32 R14, RZ, RZ, 0x0 ;  /* 0x00000000ff0e7424 */ /* 0x000fe400078e00ff */
[----:B------:R-:W-:-:S10]  /*1c40*/  IMAD.MOV.U32 R15, RZ, RZ, -0x80000 ;  /* 0xfff80000ff0f7424 */ /* 0x000fd400078e00ff */
[----:B------:R-:W-:Y:S05]  /*1c50*/  @!P0 BRA `(.L_x_124) ;  /* 0x0000000000348947 */ /* 0x000fea0003800000 */
[----:B------:R-:W-:Y:S02]  /*1c60*/  ISETP.NE.AND P0, PT, R21, 0x7ff00000, PT ;  /* 0x7ff000001500780c */ /* 0x000fe40003f05270 */
[----:B------:R-:W-:Y:S02]  /*1c70*/  LOP3.LUT R15, R7, 0x80000000, R5, 0x48, !PT ;  /* 0x80000000070f7812 */ /* 0x000fe400078e4805 */
[----:B------:R-:W-:-:S13]  /*1c80*/  ISETP.EQ.OR P0, PT, R20, RZ, !P0 ;  /* 0x000000ff1400720c */ /* 0x000fda0004702670 */
[----:B------:R-:W-:Y:S01]  /*1c90*/  @P0 LOP3.LUT R2, R15, 0x7ff00000, RZ, 0xfc, !PT ;  /* 0x7ff000000f020812 */ /* 0x000fe200078efcff */
[----:B------:R-:W-:Y:S02]  /*1ca0*/  @!P0 IMAD.MOV.U32 R14, RZ, RZ, RZ ;  /* 0x000000ffff0e8224 */ /* 0x000fe400078e00ff */
[----:B------:R-:W-:Y:S02]  /*1cb0*/  @P0 IMAD.MOV.U32 R14, RZ, RZ, RZ ;  /* 0x000000ffff0e0224 */ /* 0x000fe400078e00ff */
[----:B------:R-:W-:Y:S01]  /*1cc0*/  @P0 IMAD.MOV.U32 R15, RZ, RZ, R2 ;  /* 0x000000ffff0f0224 */ /* 0x000fe200078e0002 */
[----:B------:R-:W-:Y:S06]  /*1cd0*/  BRA `(.L_x_124) ;  /* 0x0000000000147947 */ /* 0x000fec0003800000 */
.L_x_126:
[----:B------:R-:W-:Y:S01]  /*1ce0*/  LOP3.LUT R15, R5, 0x80000, RZ, 0xfc, !PT ;  /* 0x00080000050f7812 */ /* 0x000fe200078efcff */
[----:B------:R-:W-:Y:S01]  /*1cf0*/  IMAD.MOV.U32 R14, RZ, RZ, R4 ;  /* 0x000000ffff0e7224 */ /* 0x000fe200078e0004 */
[----:B------:R-:W-:Y:S06]  /*1d00*/  BRA `(.L_x_124) ;  /* 0x0000000000087947 */ /* 0x000fec0003800000 */
.L_x_125:
[----:B------:R-:W-:Y:S01]  /*1d10*/  LOP3.LUT R15, R7, 0x80000, RZ, 0xfc, !PT ;  /* 0x00080000070f7812 */ /* 0x000fe200078efcff */
[----:B------:R-:W-:-:S07]  /*1d20*/  IMAD.MOV.U32 R14, RZ, RZ, R6 ;  /* 0x000000ffff0e7224 */ /* 0x000fce00078e0006 */
.L_x_124:
[----:B------:R-:W-:Y:S05]  /*1d30*/  BSYNC.RECONVERGENT B1 ;  /* 0x0000000000017941 */ /* 0x000fea0003800200 */
.L_x_122:
[----:B------:R-:W-:Y:S02]  /*1d40*/  IMAD.MOV.U32 R9, RZ, RZ, 0x0 ;  /* 0x00000000ff097424 */ /* 0x000fe400078e00ff */
[----:B------:R-:W-:Y:S02]  /*1d50*/  IMAD.MOV.U32 R2, RZ, RZ, R14 ;  /* 0x000000ffff027224 */ /* 0x000fe400078e000e */
[----:B------:R-:W-:Y:S01]  /*1d60*/  IMAD.MOV.U32 R3, RZ, RZ, R15 ;  /* 0x000000ffff037224 */ /* 0x000fe200078e000f */
[----:B------:R-:W-:Y:S06]  /*1d70*/  RET.REL.NODEC R8 `(_Z28kernelComputeHusimiQFullModePdPK7double2ididiPKiPKm) ;  /* 0xffffffe008a07950 */ /* 0x000fec0003c3ffff */
        .weak           $__internal_5_$__cuda_sm20_dsqrt_rn_f64_mediumpath_v1
        .type           $__internal_5_$__cuda_sm20_dsqrt_rn_f64_mediumpath_v1,@function
        .size           $__internal_5_$__cuda_sm20_dsqrt_rn_f64_mediumpath_v1,($_Z28kernelComputeHusimiQFullModePdPK7double2ididiPKiPKm$__internal_trig_reduction_slowpathd - $__internal_5_$__cuda_sm20_dsqrt_rn_f64_mediumpath_v1)
$__internal_5_$__cuda_sm20_dsqrt_rn_f64_mediumpath_v1:
[----:B------:R-:W-:Y:S01]  /*1d80*/  UISETP.GE.U32.AND UP0, UPT, UR6, -0x3400000, UPT ;  /* 0xfcc000000600788c */ /* 0x000fe2000bf06070 */
[----:B------:R-:W-:-:S08]  /*1d90*/  IMAD.MOV.U32 R11, RZ, RZ, R19 ;  /* 0x000000ffff0b7224 */ /* 0x000fd000078e0013 */
[----:B------:R-:W-:Y:S05]  /*1da0*/  BRA.U !UP0, `(.L_x_127) ;  /* 0x0000000108247547 */ /* 0x000fea000b800000 */
[----:B------:R-:W-:Y:S01]  /*1db0*/  DFMA.RM R10, R16, R10, R14 ;  /* 0x0000000a100a722b */ /* 0x000fe2000000400e */
[----:B------:R-:W0:Y:S09]  /*1dc0*/  LDCU.64 UR4, c[0x0][0x398] ;  /* 0x00007300ff0477ac */ /* 0x000e320008000a00 */
[----:B------:R-:W-:-:S05]  /*1dd0*/  IADD3 R8, P0, PT, R10, 0x1, RZ ;  /* 0x000000010a087810 */ /* 0x000fca0007f1e0ff */
[----:B------:R-:W-:-:S06]  /*1de0*/  IMAD.X R9, RZ, RZ, R11, P0 ;  /* 0x000000ffff097224 */ /* 0x000fcc00000e060b */
[----:B0-----:R-:W-:-:S08]  /*1df0*/  DFMA.RP R12, -R10, R8, UR4 ;  /* 0x000000040a0c7e2b */ /* 0x001fd00008008108 */
[----:B------:R-:W-:-:S06]  /*1e00*/  DSETP.GT.AND P0, PT, R12, RZ, PT ;  /* 0x000000ff0c00722a */ /* 0x000fcc0003f04000 */
[----:B------:R-:W-:Y:S02]  /*1e10*/  FSEL R8, R8, R10, P0 ;  /* 0x0000000a08087208 */ /* 0x000fe40000000000 */
[----:B------:R-:W-:Y:S01]  /*1e20*/  FSEL R9, R9, R11, P0 ;  /* 0x0000000b09097208 */ /* 0x000fe20000000000 */
[----:B------:R-:W-:Y:S06]  /*1e30*/  BRA `(.L_x_128) ;  /* 0x00000000006c7947 */ /* 0x000fec0003800000 */
.L_x_127:
[----:B------:R-:W0:Y:S02]  /*1e40*/  LDC.64 R10, c[0x0][0x398] ;  /* 0x0000e600ff0a7b82 */ /* 0x000e240000000a00 */
[----:B0-----:R-:W-:-:S14]  /*1e50*/  DSETP.NE.AND P0, PT, R10, RZ, PT ;  /* 0x000000ff0a00722a */ /* 0x001fdc0003f05000 */
[----:B------:R-:W-:Y:S05]  /*1e60*/  @!P0 BRA `(.L_x_129) ;  /* 0x00000000005c8947 */ /* 0x000fea0003800000 */
[----:B------:R-:W0:Y:S02]  /*1e70*/  LDC R7, c[0x0][0x39c] ;  /* 0x0000e700ff077b82 */ /* 0x000e240000000800 */
[----:B0-----:R-:W-:-:S13]  /*1e80*/  ISETP.GE.AND P0, PT, R7, RZ, PT ;  /* 0x000000ff0700720c */ /* 0x001fda0003f06270 */
[----:B------:R-:W-:Y:S02]  /*1e90*/  @!P0 IMAD.MOV.U32 R8, RZ, RZ, 0x0 ;  /* 0x00000000ff088424 */ /* 0x000fe400078e00ff */
[----:B------:R-:W-:Y:S01]  /*1ea0*/  @!P0 IMAD.MOV.U32 R9, RZ, RZ, -0x80000 ;  /* 0xfff80000ff098424 */ /* 0x000fe200078e00ff */
[----:B------:R-:W-:Y:S06]  /*1eb0*/  @!P0 BRA `(.L_x_128) ;  /* 0x00000000004c8947 */ /* 0x000fec0003800000 */
[----:B------:R-:W-:-:S13]  /*1ec0*/  ISETP.GT.AND P0, PT, R7, 0x7fefffff, PT ;  /* 0x7fefffff0700780c */ /* 0x000fda0003f04270 */
[----:B------:R-:W-:Y:S05]  /*1ed0*/  @P0 BRA `(.L_x_129) ;  /* 0x0000000000400947 */ /* 0x000fea0003800000 */
[----:B------:R-:W-:Y:S01]  /*1ee0*/  DMUL R8, R10, 8.11296384146066816958e+31 ;  /* 0x469000000a087828 */ /* 0x000fe20000000000 */
[----:B------:R-:W-:Y:S02]  /*1ef0*/  IMAD.MOV.U32 R14, RZ, RZ, 0x0 ;  /* 0x00000000ff0e7424 */ /* 0x000fe400078e00ff */
[----:B------:R-:W-:Y:S02]  /*1f00*/  IMAD.MOV.U32 R10, RZ, RZ, RZ ;  /* 0x000000ffff0a7224 */ /* 0x000fe400078e00ff */
[----:B------:R-:W-:Y:S01]  /*1f10*/  IMAD.MOV.U32 R15, RZ, RZ, 0x3fd80000 ;  /* 0x3fd80000ff0f7424 */ /* 0x000fe200078e00ff */
[----:B------:R-:W0:Y:S03]  /*1f20*/  MUFU.RSQ64H R11, R9 ;  /* 0x00000009000b7308 */ /* 0x000e260000001c00 */
[----:B0-----:R-:W-:-:S08]  /*1f30*/  DMUL R12, R10, R10 ;  /* 0x0000000a0a0c7228 */ /* 0x001fd00000000000 */
[----:B------:R-:W-:-:S08]  /*1f40*/  DFMA R12, R8, -R12, 1 ;  /* 0x3ff00000080c742b */ /* 0x000fd0000000080c */
[----:B------:R-:W-:Y:S02]  /*1f50*/  DFMA R14, R12, R14, 0.5 ;  /* 0x3fe000000c0e742b */ /* 0x000fe4000000000e */
[----:B------:R-:W-:-:S08]  /*1f60*/  DMUL R12, R10, R12 ;  /* 0x0000000c0a0c7228 */ /* 0x000fd00000000000 */
[----:B------:R-:W-:-:S08]  /*1f70*/  DFMA R12, R14, R12, R10 ;  /* 0x0000000c0e0c722b */ /* 0x000fd0000000000a */
[----:B------:R-:W-:Y:S02]  /*1f80*/  DMUL R10, R8, R12 ;  /* 0x0000000c080a7228 */ /* 0x000fe40000000000 */
[----:B------:R-:W-:-:S06]  /*1f90*/  VIADD R13, R13, 0xfff00000 ;  /* 0xfff000000d0d7836 */ /* 0x000fcc0000000000 */
[----:B------:R-:W-:-:S08]  /*1fa0*/  DFMA R14, R10, -R10, R8 ;  /* 0x8000000a0a0e722b */ /* 0x000fd00000000008 */
[----:B------:R-:W-:-:S10]  /*1fb0*/  DFMA R8, R12, R14, R10 ;  /* 0x0000000e0c08722b */ /* 0x000fd4000000000a */
[----:B------:R-:W-:Y:S01]  /*1fc0*/  VIADD R9, R9, 0xfcb00000 ;  /* 0xfcb0000009097836 */ /* 0x000fe20000000000 */
[----:B------:R-:W-:Y:S06]  /*1fd0*/  BRA `(.L_x_128) ;  /* 0x0000000000047947 */ /* 0x000fec0003800000 */
.L_x_129:
[----:B------:R-:W-:-:S11]  /*1fe0*/  DADD R8, R10, R10 ;  /* 0x000000000a087229 */ /* 0x000fd6000000000a */
.L_x_128:
[----:B------:R-:W-:Y:S02]  /*1ff0*/  IMAD.MOV.U32 R7, RZ, RZ, 0x0 ;  /* 0x00000000ff077424 */ /* 0x000fe400078e00ff */
[----:B------:R-:W-:Y:S02]  /*2000*/  IMAD.MOV.U32 R26, RZ, RZ, R8 ;  /* 0x000000ffff1a7224 */ /* 0x000fe400078e0008 */
[----:B------:R-:W-:Y:S01]  /*2010*/  IMAD.MOV.U32 R27, RZ, RZ, R9 ;  /* 0x000000ffff1b7224 */ /* 0x000fe200078e0009 */
[----:B------:R-:W-:Y:S06]  /*2020*/  RET.REL.NODEC R6 `(_Z28kernelComputeHusimiQFullModePdPK7double2ididiPKiPKm) ;  /* 0xffffffdc06f47950 */ /* 0x000fec0003c3ffff */
        .type           $_Z28kernelComputeHusimiQFullModePdPK7double2ididiPKiPKm$__internal_trig_reduction_slowpathd,@function
        .size           $_Z28kernelComputeHusimiQFullModePdPK7double2ididiPKiPKm$__internal_trig_reduction_slowpathd,(.L_x_458 - $_Z28kernelComputeHusimiQFullModePdPK7double2ididiPKiPKm$__internal_trig_reduction_slowpathd)
$_Z28kernelComputeHusimiQFullModePdPK7double2ididiPKiPKm$__internal_trig_reduction_slowpathd:
[--C-:B------:R-:W-:Y:S01]  /*2030*/  SHF.R.U32.HI R22, RZ, 0x14, R23.reuse ;  /* 0x00000014ff167819 */ /* 0x100fe20000011617 */
[----:B------:R-:W-:Y:S02]  /*2040*/  IMAD.MOV.U32 R15, RZ, RZ, R23 ;  /* 0x000000ffff0f7224 */ /* 0x000fe400078e0017 */
[----:B------:R-:W-:Y:S01]  /*2050*/  IMAD.MOV.U32 R12, RZ, RZ, RZ ;  /* 0x000000ffff0c7224 */ /* 0x000fe200078e00ff */
[----:B------:R-:W-:-:S04]  /*2060*/  LOP3.LUT R13, R22, 0x7ff, RZ, 0xc0, !PT ;  /* 0x000007ff160d7812 */ /* 0x000fc800078ec0ff */
[----:B------:R-:W-:-:S13]  /*2070*/  ISETP.NE.AND P0, PT, R13, 0x7ff, PT ;  /* 0x000007ff0d00780c */ /* 0x000fda0003f05270 */
[----:B------:R-:W-:Y:S05]  /*2080*/  @!P0 BRA `(.L_x_130) ;  /* 0x0000000800448947 */ /* 0x000fea0003800000 */
[----:B------:R-:W-:Y:S01]  /*2090*/  VIADD R12, R13, 0xfffffc00 ;  /* 0xfffffc000d0c7836 */ /* 0x000fe20000000000 */
[----:B------:R-:W-:Y:S01]  /*20a0*/  BSSY.RECONVERGENT B2, `(.L_x_131) ;  /* 0x000002e000027945 */ /* 0x000fe20003800200 */
[----:B------:R-:W-:-:S03]  /*20b0*/  CS2R R16, SRZ ;  /* 0x0000000000107805 */ /* 0x000fc6000001ff00 */
[----:B------:R-:W-:Y:S02]  /*20c0*/  SHF.R.U32.HI R21, RZ, 0x6, R12 ;  /* 0x00000006ff157819 */ /* 0x000fe4000001160c */
[----:B------:R-:W-:Y:S02]  /*20d0*/  ISETP.GE.U32.AND P0, PT, R12, 0x80, PT ;  /* 0x000000800c00780c */ /* 0x000fe40003f06070 */
[C---:B------:R-:W-:Y:S02]  /*20e0*/  IADD3 R20, PT, PT, -R21.reuse, 0x13, RZ ;  /* 0x0000001315147810 */ /* 0x040fe40007ffe1ff */
[----:B------:R-:W-:Y:S02]  /*20f0*/  IADD3 R18, PT, PT, -R21, 0xf, RZ ;  /* 0x0000000f15127810 */ /* 0x000fe40007ffe1ff */
[----:B------:R-:W-:-:S04]  /*2100*/  SEL R20, R20, 0x12, P0 ;  /* 0x0000001214147807 */ /* 0x000fc80000000000 */
[----:B------:R-:W-:-:S13]  /*2110*/  ISETP.GE.AND P0, PT, R18, R20, PT ;  /* 0x000000141200720c */ /* 0x000fda0003f06270 */
[----:B------:R-:W-:Y:S05]  /*2120*/  @P0 BRA `(.L_x_132) ;  /* 0x0000000000940947 */ /* 0x000fea0003800000 */
[----:B------:R-:W0:Y:S01]  /*2130*/  LDC.64 R12, c[0x0][0x358] ;  /* 0x0000d600ff0c7b82 */ /* 0x000e220000000a00 */
[C---:B------:R-:W-:Y:S01]  /*2140*/  SHF.L.U64.HI R35, R14.reuse, 0xb, R15 ;  /* 0x0000000b0e237819 */ /* 0x040fe2000001020f */
[----:B------:R-:W-:Y:S01]  /*2150*/  BSSY.RECONVERGENT B3, `(.L_x_133) ;  /* 0x0000021000037945 */ /* 0x000fe20003800200 */
[----:B------:R-:W-:Y:S01]  /*2160*/  IMAD.SHL.U32 R19, R14, 0x800, RZ ;  /* 0x000008000e137824 */ /* 0x000fe200078e00ff */
[----:B------:R-:W-:Y:S01]  /*2170*/  IADD3 R33, PT, PT, RZ, -R21, -R20 ;  /* 0x80000015ff217210 */ /* 0x000fe20007ffe814 */
[----:B------:R-:W-:Y:S01]  /*2180*/  IMAD.MOV.U32 R34, RZ, RZ, RZ ;  /* 0x000000ffff227224 */ /* 0x000fe200078e00ff */
[----:B------:R-:W-:Y:S02]  /*2190*/  CS2R R16, SRZ ;  /* 0x0000000000107805 */ /* 0x000fe4000001ff00 */
[----:B------:R-:W-:-:S07]  /*21a0*/  LOP3.LUT R35, R35, 0x80000000, RZ, 0xfc, !PT ;  /* 0x8000000023237812 */ /* 0x000fce00078efcff */
.L_x_134:
[----:B------:R-:W1:Y:S01]  /*21b0*/  LDC.64 R14, c[0x4][RZ] ;  /* 0x01000000ff0e7b82 */ /* 0x000e620000000a00 */
[----:B0-----:R-:W-:Y:S02]  /*21c0*/  R2UR UR12, R12 ;  /* 0x000000000c0c72ca */ /* 0x001fe400000e0000 */
[----:B------:R-:W-:Y:S01]  /*21d0*/  R2UR UR13, R13 ;  /* 0x000000000d0d72ca */ /* 0x000fe200000e0000 */
[----:B-1----:R-:W-:-:S12]  /*21e0*/  IMAD.WIDE R14, R18, 0x8, R14 ;  /* 0x00000008120e7825 */ /* 0x002fd800078e020e */
[----:B------:R-:W2:Y:S01]  /*21f0*/  LDG.E.64.CONSTANT R14, desc[UR12][R14.64] ;  /* 0x0000000c0e0e7981 */ /* 0x000ea2000c1e9b00 */
[----:B------:R-:W-:Y:S02]  /*2200*/  VIADD R33, R33, 0x1 ;  /* 0x0000000121217836 */ /* 0x000fe40000000000 */
[----:B------:R-:W-:Y:S02]  /*2210*/  VIADD R18, R18, 0x1 ;  /* 0x0000000112127836 */ /* 0x000fe40000000000 */
[----:B--2---:R-:W-:-:S04]  /*2220*/  IMAD.WIDE.U32 R16, P3, R14, R19, R16 ;  /* 0x000000130e107225 */ /* 0x004fc80007860010 */
[----:B------:R-:W-:Y:S02]  /*2230*/  IMAD R37, R14, R35, RZ ;  /* 0x000000230e257224 */ /* 0x000fe400078e02ff */
[----:B------:R-:W-:-:S03]  /*2240*/  IMAD R36, R15, R19, RZ ;  /* 0x000000130f247224 */ /* 0x000fc600078e02ff */
[----:B------:R-:W-:Y:S01]  /*2250*/  IADD3 R17, P0, PT, R37, R17, RZ ;  /* 0x0000001125117210 */ /* 0x000fe20007f1e0ff */
[C---:B------:R-:W-:Y:S02]  /*2260*/  IMAD R37, R34.reuse, 0x8, R1 ;  /* 0x0000000822257824 */ /* 0x040fe400078e0201 */
[----:B------:R-:W-:Y:S01]  /*2270*/  VIADD R34, R34, 0x1 ;  /* 0x0000000122227836 */ /* 0x000fe20000000000 */
[----:B------:R-:W-:Y:S01]  /*2280*/  IADD3 R17, P1, PT, R36, R17, RZ ;  /* 0x0000001124117210 */ /* 0x000fe20007f3e0ff */
[----:B------:R-:W-:-:S04]  /*2290*/  IMAD.HI.U32 R36, R14, R35, RZ ;  /* 0x000000230e247227 */ /* 0x000fc800078e00ff */
[----:B------:R0:W-:Y:S01]  /*22a0*/  STL.64 [R37], R16 ;  /* 0x0000001025007387 */ /* 0x0001e20000100a00 */
[----:B------:R-:W-:-:S04]  /*22b0*/  IMAD.HI.U32 R14, R15, R35, RZ ;  /* 0x000000230f0e7227 */ /* 0x000fc800078e00ff */
[----:B0-----:R-:W-:Y:S02]  /*22c0*/  IMAD.X R37, RZ, RZ, R36, P3 ;  /* 0x000000ffff257224 */ /* 0x001fe400018e0624 */
[----:B------:R-:W-:-:S04]  /*22d0*/  IMAD.HI.U32 R36, R15, R19, RZ ;  /* 0x000000130f247227 */ /* 0x000fc800078e00ff */
[----:B------:R-:W-:Y:S01]  /*22e0*/  IMAD R15, R15, R35, RZ ;  /* 0x000000230f0f7224 */ /* 0x000fe200078e02ff */
[----:B------:R-:W-:-:S04]  /*22f0*/  IADD3.X R36, P0, PT, R36, R37, RZ, P0, !PT ;  /* 0x0000002524247210 */ /* 0x000fc8000071e4ff */
[----:B------:R-:W-:Y:S01]  /*2300*/  IADD3.X R36, P1, PT, R15, R36, RZ, P1, !PT ;  /* 0x000000240f247210 */ /* 0x000fe20000f3e4ff */
[----:B------:R-:W-:Y:S01]  /*2310*/  IMAD.X R14, RZ, RZ, R14, P0 ;  /* 0x000000ffff0e7224 */ /* 0x000fe200000e060e */
[----:B------:R-:W-:-:S03]  /*2320*/  ISETP.NE.AND P0, PT, R33, -0xf, PT ;  /* 0xfffffff12100780c */ /* 0x000fc60003f05270 */
[----:B------:R-:W-:Y:S02]  /*2330*/  IMAD.X R17, RZ, RZ, R14, P1 ;  /* 0x000000ffff117224 */ /* 0x000fe400008e060e */
[----:B------:R-:W-:-:S08]  /*2340*/  IMAD.MOV.U32 R16, RZ, RZ, R36 ;  /* 0x000000ffff107224 */ /* 0x000fd000078e0024 */
[----:B------:R-:W-:Y:S05]  /*2350*/  @P0 BRA `(.L_x_134) ;  /* 0xfffffffc00940947 */ /* 0x000fea000383ffff */
[----:B------:R-:W-:Y:S05]  /*2360*/  BSYNC.RECONVERGENT B3 ;  /* 0x0000000000037941 */ /* 0x000fea0003800200 */
.L_x_133:
[----:B------:R-:W-:-:S07]  /*2370*/  IMAD.MOV.U32 R18, RZ, RZ, R20 ;  /* 0x000000ffff127224 */ /* 0x000fce00078e0014 */
.L_x_132:
[----:B------:R-:W-:Y:S05]  /*2380*/  BSYNC.RECONVERGENT B2 ;  /* 0x0000000000027941 */ /* 0x000fea0003800200 */
.L_x_131:
[----:B------:R-:W-:Y:S01]  /*2390*/  LOP3.LUT P0, R33, R22, 0x3f, RZ, 0xc0, !PT ;  /* 0x0000003f16217812 */ /* 0x000fe2000780c0ff */
[----:B------:R-:W-:-:S04]  /*23a0*/  IMAD.IADD R12, R21, 0x1, R18 ;  /* 0x00000001150c7824 */ /* 0x000fc800078e0212 */
[----:B------:R-:W-:-:S05]  /*23b0*/  IMAD.U32 R37, R12, 0x8, R1 ;  /* 0x000000080c257824 */ /* 0x000fca00078e0001 */
[----:B------:R0:W-:Y:S04]  /*23c0*/  STL.64 [R37+-0x78], R16 ;  /* 0xffff881025007387 */ /* 0x0001e80000100a00 */
[----:B------:R-:W2:Y:S04]  /*23d0*/  @P0 LDL.64 R18, [R1+0x8] ;  /* 0x0000080001120983 */ /* 0x000ea80000100a00 */
[----:B------:R-:W3:Y:S04]  /*23e0*/  LDL.64 R14, [R1+0x10] ;  /* 0x00001000010e7983 */ /* 0x000ee80000100a00 */
[----:B------:R-:W4:Y:S01]  /*23f0*/  LDL.64 R12, [R1+0x18] ;  /* 0x00001800010c7983 */ /* 0x000f220000100a00 */
[----:B------:R-:W-:Y:S01]  /*2400*/  BSSY.RECONVERGENT B2, `(.L_x_135) ;  /* 0x0000035000027945 */ /* 0x000fe20003800200 */
[----:B--2---:R-:W-:-:S02]  /*2410*/  @P0 SHF.R.U64 R20, R18, 0x1, R19 ;  /* 0x0000000112140819 */ /* 0x004fc40000001213 */
[----:B------:R-:W-:Y:S02]  /*2420*/  @P0 SHF.R.U32.HI R22, RZ, 0x1, R19 ;  /* 0x00000001ff160819 */ /* 0x000fe40000011613 */
[----:B------:R-:W-:Y:S02]  /*2430*/  @P0 LOP3.LUT R19, R33, 0x3f, RZ, 0x3c, !PT ;  /* 0x0000003f21130812 */ /* 0x000fe400078e3cff */
[----:B---3--:R-:W-:Y:S02]  /*2440*/  @P0 SHF.L.U32 R21, R14, R33, RZ ;  /* 0x000000210e150219 */ /* 0x008fe400000006ff */
[----:B0-----:R-:W-:Y:S02]  /*2450*/  @P0 SHF.R.U64 R16, R20, R19, R22 ;  /* 0x0000001314100219 */ /* 0x001fe40000001216 */
[--C-:B------:R-:W-:Y:S02]  /*2460*/  @P0 SHF.R.U32.HI R18, RZ, 0x1, R15.reuse ;  /* 0x00000001ff120819 */ /* 0x100fe4000001160f */
[----:B------:R-:W-:-:S02]  /*2470*/  @P0 SHF.R.U64 R35, R14, 0x1, R15 ;  /* 0x000000010e230819 */ /* 0x000fc4000000120f */
[----:B------:R-:W-:Y:S02]  /*2480*/  @P0 SHF.L.U64.HI R34, R14, R33, R15 ;  /* 0x000000210e220219 */ /* 0x000fe4000001020f */
[----:B------:R-:W-:Y:S02]  /*2490*/  @P0 SHF.R.U32.HI R17, RZ, R19, R22 ;  /* 0x00000013ff110219 */ /* 0x000fe40000011616 */
[----:B------:R-:W-:Y:S02]  /*24a0*/  @P0 LOP3.LUT R14, R21, R16, RZ, 0xfc, !PT ;  /* 0x00000010150e0212 */ /* 0x000fe400078efcff */
[----:B----4-:R-:W-:Y:S02]  /*24b0*/  @P0 SHF.L.U32 R20, R12, R33, RZ ;  /* 0x000000210c140219 */ /* 0x010fe400000006ff */
[----:B------:R-:W-:Y:S02]  /*24c0*/  @P0 SHF.R.U64 R35, R35, R19, R18 ;  /* 0x0000001323230219 */ /* 0x000fe40000001212 */
[----:B------:R-:W-:-:S02]  /*24d0*/  @P0 LOP3.LUT R15, R34, R17, RZ, 0xfc, !PT ;  /* 0x00000011220f0212 */ /* 0x000fc400078efcff */
[----:B------:R-:W-:Y:S01]  /*24e0*/  @P0 SHF.R.U32.HI R19, RZ, R19, R18 ;  /* 0x00000013ff130219 */ /* 0x000fe20000011612 */
[----:B------:R-:W-:Y:S01]  /*24f0*/  IMAD.SHL.U32 R18, R14, 0x4, RZ ;  /* 0x000000040e127824 */ /* 0x000fe200078e00ff */
[----:B------:R-:W-:Y:S02]  /*2500*/  @P0 SHF.L.U64.HI R16, R12, R33, R13 ;  /* 0x000000210c100219 */ /* 0x000fe4000001020d */
[----:B------:R-:W-:Y:S02]  /*2510*/  @P0 LOP3.LUT R12, R20, R35, RZ, 0xfc, !PT ;  /* 0x00000023140c0212 */ /* 0x000fe400078efcff */
[----:B------:R-:W-:Y:S02]  /*2520*/  SHF.L.U64.HI R14, R14, 0x2, R15 ;  /* 0x000000020e0e7819 */ /* 0x000fe4000001020f */
[----:B------:R-:W-:Y:S02]  /*2530*/  @P0 LOP3.LUT R13, R16, R19, RZ, 0xfc, !PT ;  /* 0x00000013100d0212 */ /* 0x000fe400078efcff */
[----:B------:R-:W-:-:S02]  /*2540*/  SHF.L.W.U32.HI R15, R15, 0x2, R12 ;  /* 0x000000020f0f7819 */ /* 0x000fc40000010e0c */
[----:B------:R-:W-:Y:S02]  /*2550*/  IADD3 RZ, P0, PT, RZ, -R18, RZ ;  /* 0x80000012ffff7210 */ /* 0x000fe40007f1e0ff */
[----:B------:R-:W-:Y:S02]  /*2560*/  LOP3.LUT R16, RZ, R14, RZ, 0x33, !PT ;  /* 0x0000000eff107212 */ /* 0x000fe400078e33ff */
[----:B------:R-:W-:Y:S02]  /*2570*/  SHF.L.W.U32.HI R12, R12, 0x2, R13 ;  /* 0x000000020c0c7819 */ /* 0x000fe40000010e0d */
[----:B------:R-:W-:Y:S02]  /*2580*/  LOP3.LUT R17, RZ, R15, RZ, 0x33, !PT ;  /* 0x0000000fff117212 */ /* 0x000fe400078e33ff */
[----:B------:R-:W-:Y:S02]  /*2590*/  IADD3.X R19, P0, PT, RZ, R16, RZ, P0, !PT ;  /* 0x00000010ff137210 */ /* 0x000fe4000071e4ff */
[----:B------:R-:W-:-:S02]  /*25a0*/  LOP3.LUT R16, RZ, R12, RZ, 0x33, !PT ;  /* 0x0000000cff107212 */ /* 0x000fc400078e33ff */
[----:B------:R-:W-:Y:S02]  /*25b0*/  IADD3.X R20, P1, PT, RZ, R17, RZ, P0, !PT ;  /* 0x00000011ff147210 */ /* 0x000fe4000073e4ff */
[----:B------:R-:W-:-:S03]  /*25c0*/  ISETP.GT.U32.AND P3, PT, R15, -0x1, PT ;  /* 0xffffffff0f00780c */ /* 0x000fc60003f64070 */
[----:B------:R-:W-:Y:S01]  /*25d0*/  IMAD.X R17, RZ, RZ, R16, P1 ;  /* 0x000000ffff117224 */ /* 0x000fe200008e0610 */
[----:B------:R-:W-:-:S04]  /*25e0*/  ISETP.GT.AND.EX P0, PT, R12, -0x1, PT, P3 ;  /* 0xffffffff0c00780c */ /* 0x000fc80003f04330 */
[----:B------:R-:W-:Y:S02]  /*25f0*/  SEL R17, R12, R17, P0 ;  /* 0x000000110c117207 */ /* 0x000fe40000000000 */
[----:B------:R-:W-:Y:S02]  /*2600*/  SEL R20, R15, R20, P0 ;  /* 0x000000140f147207 */ /* 0x000fe40000000000 */
[----:B------:R-:W-:-:S04]  /*2610*/  ISETP.NE.U32.AND P1, PT, R17, RZ, PT ;  /* 0x000000ff1100720c */ /* 0x000fc80003f25070 */
[----:B------:R-:W-:Y:S01]  /*2620*/  SEL R15, R20, R17, !P1 ;  /* 0x00000011140f7207 */ /* 0x000fe20004800000 */
[----:B------:R-:W-:-:S05]  /*2630*/  @!P0 IMAD.MOV R18, RZ, RZ, -R18 ;  /* 0x000000ffff128224 */ /* 0x000fca00078e0a12 */
[----:B------:R-:W0:Y:S02]  /*2640*/  FLO.U32 R15, R15 ;  /* 0x0000000f000f7300 */ /* 0x000e2400000e0000 */
[C---:B0-----:R-:W-:Y:S02]  /*2650*/  IADD3 R21, PT, PT, -R15.reuse, 0x1f, RZ ;  /* 0x0000001f0f157810 */ /* 0x041fe40007ffe1ff */
[----:B------:R-:W-:-:S03]  /*2660*/  IADD3 R16, PT, PT, -R15, 0x3f, RZ ;  /* 0x0000003f0f107810 */ /* 0x000fc60007ffe1ff */
[----:B------:R-:W-:Y:S01]  /*2670*/  @P1 IMAD.MOV R16, RZ, RZ, R21 ;  /* 0x000000ffff101224 */ /* 0x000fe200078e0215 */
[----:B------:R-:W-:-:S04]  /*2680*/  SEL R21, R14, R19, P0 ;  /* 0x000000130e157207 */ /* 0x000fc80000000000 */
[----:B------:R-:W-:-:S13]  /*2690*/  ISETP.NE.AND P1, PT, R16, RZ, PT ;  /* 0x000000ff1000720c */ /* 0x000fda0003f25270 */
[----:B------:R-:W-:Y:S05]  /*26a0*/  @!P1 BRA `(.L_x_136) ;  /* 0x0000000000289947 */ /* 0x000fea0003800000 */
[----:B------:R-:W-:Y:S02]  /*26b0*/  LOP3.LUT R15, R16, 0x3f, RZ, 0xc0, !PT ;  /* 0x0000003f100f7812 */ /* 0x000fe400078ec0ff */
[--C-:B------:R-:W-:Y:S02]  /*26c0*/  SHF.R.U64 R19, R18, 0x1, R21.reuse ;  /* 0x0000000112137819 */ /* 0x100fe40000001215 */
[----:B------:R-:W-:Y:S02]  /*26d0*/  SHF.R.U32.HI R21, RZ, 0x1, R21 ;  /* 0x00000001ff157819 */ /* 0x000fe40000011615 */
[----:B------:R-:W-:Y:S02]  /*26e0*/  LOP3.LUT R14, R16, 0x3f, RZ, 0xc, !PT ;  /* 0x0000003f100e7812 */ /* 0x000fe400078e0cff */
[CC--:B------:R-:W-:Y:S02]  /*26f0*/  SHF.L.U64.HI R17, R20.reuse, R15.reuse, R17 ;  /* 0x0000000f14117219 */ /* 0x0c0fe40000010211 */
[----:B------:R-:W-:-:S02]  /*2700*/  SHF.L.U32 R15, R20, R15, RZ ;  /* 0x0000000f140f7219 */ /* 0x000fc400000006ff */
[-CC-:B------:R-:W-:Y:S02]  /*2710*/  SHF.R.U64 R20, R19, R14.reuse, R21.reuse ;  /* 0x0000000e13147219 */ /* 0x180fe40000001215 */
[----:B------:R-:W-:Y:S02]  /*2720*/  SHF.R.U32.HI R14, RZ, R14, R21 ;  /* 0x0000000eff0e7219 */ /* 0x000fe40000011615 */
[----:B------:R-:W-:Y:S02]  /*2730*/  LOP3.LUT R20, R15, R20, RZ, 0xfc, !PT ;  /* 0x000000140f147212 */ /* 0x000fe400078efcff */
[----:B------:R-:W-:-:S07]  /*2740*/  LOP3.LUT R17, R17, R14, RZ, 0xfc, !PT ;  /* 0x0000000e11117212 */ /* 0x000fce00078efcff */
.L_x_136:
[----:B------:R-:W-:Y:S05]  /*2750*/  BSYNC.RECONVERGENT B2 ;  /* 0x0000000000027941 */ /* 0x000fea0003800200 */
.L_x_135:
[----:B------:R-:W-:-:S04]  /*2760*/  IMAD.WIDE.U32 R18, R20, 0x2168c235, RZ ;  /* 0x2168c23514127825 */ /* 0x000fc800078e00ff */
[----:B------:R-:W-:Y:S01]  /*2770*/  IMAD.MOV.U32 R14, RZ, RZ, R19 ;  /* 0x000000ffff0e7224 */ /* 0x000fe200078e0013 */
[----:B------:R-:W-:Y:S01]  /*2780*/  IADD3 RZ, P1, PT, R18, R18, RZ ;  /* 0x0000001212ff7210 */ /* 0x000fe20007f3e0ff */
[----:B------:R-:W-:Y:S02]  /*2790*/  IMAD.MOV.U32 R15, RZ, RZ, RZ ;  /* 0x000000ffff0f7224 */ /* 0x000fe400078e00ff */
[----:B------:R-:W-:-:S04]  /*27a0*/  IMAD.HI.U32 R19, R17, -0x36f0255e, RZ ;  /* 0xc90fdaa211137827 */ /* 0x000fc800078e00ff */
[----:B------:R-:W-:-:S04]  /*27b0*/  IMAD.WIDE.U32 R14, R20, -0x36f0255e, R14 ;  /* 0xc90fdaa2140e7825 */ /* 0x000fc800078e000e */
[C---:B------:R-:W-:Y:S02]  /*27c0*/  IMAD R21, R17.reuse, -0x36f0255e, RZ ;  /* 0xc90fdaa211157824 */ /* 0x040fe400078e02ff */
[----:B------:R-:W-:-:S04]  /*27d0*/  IMAD.WIDE.U32 R14, P3, R17, 0x2168c235, R14 ;  /* 0x2168c235110e7825 */ /* 0x000fc8000786000e */
[----:B------:R-:W-:Y:S01]  /*27e0*/  IMAD.X R17, RZ, RZ, R19, P3 ;  /* 0x000000ffff117224 */ /* 0x000fe200018e0613 */
[----:B------:R-:W-:Y:S02]  /*27f0*/  IADD3 R15, P3, PT, R21, R15, RZ ;  /* 0x0000000f150f7210 */ /* 0x000fe40007f7e0ff */
[----:B------:R-:W-:Y:S02]  /*2800*/  IADD3.X RZ, P1, PT, R14, R14, RZ, P1, !PT ;  /* 0x0000000e0eff7210 */ /* 0x000fe40000f3e4ff */
[C---:B------:R-:W-:Y:S01]  /*2810*/  ISETP.GT.U32.AND P4, PT, R15.reuse, RZ, PT ;  /* 0x000000ff0f00720c */ /* 0x040fe20003f84070 */
[----:B------:R-:W-:Y:S01]  /*2820*/  IMAD.X R17, RZ, RZ, R17, P3 ;  /* 0x000000ffff117224 */ /* 0x000fe200018e0611 */
[----:B------:R-:W-:-:S04]  /*2830*/  IADD3.X R14, P3, PT, R15, R15, RZ, P1, !PT ;  /* 0x0000000f0f0e7210 */ /* 0x000fc80000f7e4ff */
[C---:B------:R-:W-:Y:S01]  /*2840*/  ISETP.GT.AND.EX P1, PT, R17.reuse, RZ, PT, P4 ;  /* 0x000000ff1100720c */ /* 0x040fe20003f24340 */
[----:B------:R-:W-:-:S03]  /*2850*/  IMAD.X R18, R17, 0x1, R17, P3 ;  /* 0x0000000111127824 */ /* 0x000fc600018e0611 */
[----:B------:R-:W-:Y:S02]  /*2860*/  SEL R14, R14, R15, P1 ;  /* 0x0000000f0e0e7207 */ /* 0x000fe40000800000 */
[----:B------:R-:W-:Y:S02]  /*2870*/  SEL R17, R18, R17, P1 ;  /* 0x0000001112117207 */ /* 0x000fe40000800000 */
[----:B------:R-:W-:Y:S02]  /*2880*/  IADD3 R14, P3, PT, R14, 0x1, RZ ;  /* 0x000000010e0e7810 */ /* 0x000fe40007f7e0ff */
[----:B------:R-:W-:Y:S02]  /*2890*/  SEL R19, RZ, 0xffffffff, !P1 ;  /* 0xffffffffff137807 */ /* 0x000fe40004800000 */
[----:B------:R-:W-:Y:S01]  /*28a0*/  LOP3.LUT P1, R15, R23, 0x80000000, RZ, 0xc0, !PT ;  /* 0x80000000170f7812 */ /* 0x000fe2000782c0ff */
[----:B------:R-:W-:Y:S02]  /*28b0*/  IMAD.X R17, RZ, RZ, R17, P3 ;  /* 0x000000ffff117224 */ /* 0x000fe400018e0611 */
[----:B------:R-:W-:Y:S01]  /*28c0*/  IMAD.IADD R16, R19, 0x1, -R16 ;  /* 0x0000000113107824 */ /* 0x000fe200078e0a10 */
[----:B------:R-:W-:-:S02]  /*28d0*/  SHF.R.U32.HI R19, RZ, 0x1e, R13 ;  /* 0x0000001eff137819 */ /* 0x000fc4000001160d */
[----:B------:R-:W-:Y:S01]  /*28e0*/  SHF.R.U64 R14, R14, 0xa, R17 ;  /* 0x0000000a0e0e7819 */ /* 0x000fe20000001211 */
[----:B------:R-:W-:Y:S01]  /*28f0*/  IMAD.SHL.U32 R16, R16, 0x100000, RZ ;  /* 0x0010000010107824 */ /* 0x000fe200078e00ff */
[----:B------:R-:W-:Y:S02]  /*2900*/  LEA.HI R12, R12, R19, RZ, 0x1 ;  /* 0x000000130c0c7211 */ /* 0x000fe400078f08ff */
[----:B------:R-:W-:Y:S02]  /*2910*/  IADD3 R14, P3, PT, R14, 0x1, RZ ;  /* 0x000000010e0e7810 */ /* 0x000fe40007f7e0ff */
[----:B------:R-:W-:Y:S01]  /*2920*/  @!P0 LOP3.LUT R15, R15, 0x80000000, RZ, 0x3c, !PT ;  /* 0x800000000f0f8812 */ /* 0x000fe200078e3cff */
[----:B------:R-:W-:Y:S01]  /*2930*/  @P1 IMAD.MOV R12, RZ, RZ, -R12 ;  /* 0x000000ffff0c1224 */ /* 0x000fe200078e0a0c */
[----:B------:R-:W-:-:S04]  /*2940*/  LEA.HI.X R17, R17, RZ, RZ, 0x16, P3 ;  /* 0x000000ff11117211 */ /* 0x000fc800018fb4ff */
[--C-:B------:R-:W-:Y:S02]  /*2950*/  SHF.R.U64 R14, R14, 0x1, R17.reuse ;  /* 0x000000010e0e7819 */ /* 0x100fe40000001211 */
[----:B------:R-:W-:Y:S02]  /*2960*/  SHF.R.U32.HI R13, RZ, 0x1, R17 ;  /* 0x00000001ff0d7819 */ /* 0x000fe40000011611 */
[----:B------:R-:W-:-:S04]  /*2970*/  IADD3 R14, P3, P4, RZ, RZ, R14 ;  /* 0x000000ffff0e7210 */ /* 0x000fc80007c7e00e */
[----:B------:R-:W-:-:S04]  /*2980*/  IADD3.X R16, PT, PT, R16, 0x3fe00000, R13, P3, P4 ;  /* 0x3fe0000010107810 */ /* 0x000fc80001fe840d */
[----:B------:R-:W-:-:S07]  /*2990*/  LOP3.LUT R15, R16, R15, RZ, 0xfc, !PT ;  /* 0x0000000f100f7212 */ /* 0x000fce00078efcff */
.L_x_130:
[----:B------:R-:W-:-:S04]  /*29a0*/  IMAD.MOV.U32 R33, RZ, RZ, 0x0 ;  /* 0x00000000ff217424 */ /* 0x000fc800078e00ff */
[----:B------:R-:W-:Y:S05]  /*29b0*/  RET.REL.NODEC R32 `(_Z28kernelComputeHusimiQFullModePdPK7double2ididiPKiPKm) ;  /* 0xffffffd420907950 */ /* 0x000fea0003c3ffff */
.L_x_137:
        /* <DEDUP_REMOVED lines=12> */
.L_x_458:


//--------------------- .text._Z27kernelComputeWignerFullModePdPK7double2iididdiPKiPKm --------------------------
	.section	.text._Z27kernelComputeWignerFullModePdPK7double2iididdiPKiPKm,"ax",@progbits
	.align	128
        .global         _Z27kernelComputeWignerFullModePdPK7double2iididdiPKiPKm
        .type           _Z27kernelComputeWignerFullModePdPK7double2iididdiPKiPKm,@function
        .size           _Z27kernelComputeWignerFullModePdPK7double2iididdiPKiPKm,(.L_x_462 - _Z27kernelComputeWignerFullModePdPK7double2iididdiPKiPKm)
        .other          _Z27kernelComputeWignerFullModePdPK7double2iididdiPKiPKm,@"STO_CUDA_ENTRY STV_DEFAULT"
_Z27kernelComputeWignerFullModePdPK7double2iididdiPKiPKm:
.text._Z27kernelComputeWignerFullModePdPK7double2iididdiPKiPKm:
[----:B------:R-:W0:Y:S01]  /*0000*/  LDC R1, c[0x0][0x37c] ;  /* 0x0000df00ff017b82 */ /* 0x000e220000000800 */
[----:B------:R-:W1:Y:S01]  /*0010*/  LDCU UR4, c[0x0][0x3a0] ;  /* 0x00007400ff0477ac */ /* 0x000e620008000800 */
[----:B------:R-:W-:-:S06]  /*0020*/  IMAD.MOV.U32 R2, RZ, RZ, 0x1 ;  /* 0x00000001ff027424 */ /* 0x000fcc00078e00ff */
[----:B------:R-:W2:Y:S01]  /*0030*/  LDC.64 R16, c[0x0][0x3a8] ;  /* 0x0000ea00ff107b82 */ /* 0x000ea20000000a00 */
[----:B------:R-:W3:Y:S01]  /*0040*/  S2R R0, SR_TID.X ;  /* 0x0000000000007919 */ /* 0x000ee20000002100 */
[----:B0-----:R-:W-:-:S06]  /*0050*/  VIADD R1, R1, 0xffffffd8 ;  /* 0xffffffd801017836 */ /* 0x001fcc0000000000 */
[----:B------:R-:W3:Y:S01]  /*0060*/  LDC R9, c[0x0][0x360] ;  /* 0x0000d800ff097b82 */ /* 0x000ee20000000800 */
[----:B-1----:R-:W-:Y:S01]  /*0070*/  UIADD3 UR4, UPT, UPT, UR4, -0x1, URZ ;  /* 0xffffffff04047890 */ /* 0x002fe2000fffe0ff */
[----:B--2---:R-:W-:-:S08]  /*0080*/  DADD R16, R16, R16 ;  /* 0x0000000010107229 */ /* 0x004fd00000000010 */
[----:B------:R-:W0:Y:S02]  /*0090*/  I2F.F64 R4, UR4 ;  /* 0x0000000400047d12 */ /* 0x000e240008201c00 */
[----:B------:R-:W3:Y:S01]  /*00a0*/  S2UR UR4, SR_CTAID.X ;  /* 0x00000000000479c3 */ /* 0x000ee20000002500 */
[----:B------:R-:W-:-:S05]  /*00b0*/  FSETP.GEU.AND P1, PT, |R17|, 6.5827683646048100446e-37, PT ;  /* 0x036000001100780b */ /* 0x000fca0003f2e200 */
[----:B0-----:R-:W0:Y:S01]  /*00c0*/  MUFU.RCP64H R3, R5 ;  /* 0x0000000500037308 */ /* 0x001e220000001800 */
[----:B---3--:R-:W-:Y:S01]  /*00d0*/  IMAD R0, R9, UR4, R0 ;  /* 0x0000000409007c24 */ /* 0x008fe2000f8e0200 */
[----:B0-----:R-:W-:-:S08]  /*00e0*/  DFMA R6, -R4, R2, 1 ;  /* 0x3ff000000406742b */ /* 0x001fd00000000102 */
[----:B------:R-:W-:-:S08]  /*00f0*/  DFMA R6, R6, R6, R6 ;  /* 0x000000060606722b */ /* 0x000fd00000000006 */
[----:B------:R-:W-:-:S08]  /*0100*/  DFMA R6, R2, R6, R2 ;  /* 0x000000060206722b */ /* 0x000fd00000000002 */
[----:B------:R-:W-:-:S08]  /*0110*/  DFMA R2, -R4, R6, 1 ;  /* 0x3ff000000402742b */ /* 0x000fd00000000106 */
[----:B------:R-:W-:-:S08]  /*0120*/  DFMA R2, R6, R2, R6 ;  /* 0x000000020602722b */ /* 0x000fd00000000006 */
[----:B------:R-:W-:-:S08]  /*0130*/  DMUL R26, R16, R2 ;  /* 0x00000002101a7228 */ /* 0x000fd00000000000 */
[----:B------:R-:W-:-:S08]  /*0140*/  DFMA R6, -R4, R26, R16 ;  /* 0x0000001a0406722b */ /* 0x000fd00000000110 */
[----:B------:R-:W-:-:S10]  /*0150*/  DFMA R26, R2, R6, R26 ;  /* 0x00000006021a722b */ /* 0x000fd4000000001a */
[----:B------:R-:W-:-:S05]  /*0160*/  FFMA R2, RZ, R5, R27 ;  /* 0x00000005ff027223 */ /* 0x000fca000000001b */
[----:B------:R-:W-:-:S13]  /*0170*/  FSETP.GT.AND P0, PT, |R2|, 1.469367938527859385e-39, PT ;  /* 0x001000000200780b */ /* 0x000fda0003f04200 */
[----:B------:R-:W-:Y:S05]  /*0180*/  @P0 BRA P1, `(.L_x_138) ;  /* 0x0000000000180947 */ /* 0x000fea0000800000 */
[----:B------:R-:W-:Y:S01]  /*0190*/  MOV R14, R4 ;  /* 0x00000004000e7202 */ /* 0x000fe20000000f00 */
[----:B------:R-:W-:Y:S01]  /*01a0*/  IMAD.MOV.U32 R15, RZ, RZ, R5 ;  /* 0x000000ffff0f7224 */ /* 0x000fe200078e0005 */
[----:B------:R-:W-:-:S07]  /*01b0*/  MOV R20, 0x1d0 ;  /* 0x000001d000147802 */ /* 0x000fce0000000f00 */
[----:B------:R-:W-:Y:S05]  /*01c0*/  CALL.REL.NOINC `($__internal_6_$__cuda_sm20_div_rn_f64_full) ;  /* 0x0000007c00b47944 */ /* 0x000fea0003c00000 */
[----:B------:R-:W-:Y:S01]  /*01d0*/  IMAD.MOV.U32 R26, RZ, RZ, R12 ;  /* 0x000000ffff1a7224 */ /* 0x000fe200078e000c */
[----:B------:R-:W-:-:S07]  /*01e0*/  MOV R27, R13 ;  /* 0x0000000d001b7202 */ /* 0x000fce0000000f00 */
.L_x_138:
[----:B------:R-:W0:Y:S01]  /*01f0*/  MUFU.RCP64H R3, R5 ;  /* 0x0000000500037308 */ /* 0x000e220000001800 */
[----:B------:R-:W-:Y:S01]  /*0200*/  IMAD.MOV.U32 R2, RZ, RZ, 0x1 ;  /* 0x00000001ff027424 */ /* 0x000fe200078e00ff */
[----:B------:R-:W1:Y:S01]  /*0210*/  LDC.64 R16, c[0x0][0x3b0] ;  /* 0x0000ec00ff107b82 */ /* 0x000e620000000a00 */
[----:B------:R-:W2:Y:S04]  /*0220*/  LDCU.64 UR10, c[0x0][0x358] ;  /* 0x00006b00ff0a77ac */ /* 0x000ea80008000a00 */
[----:B0-----:R-:W-:-:S08]  /*0230*/  DFMA R6, -R4, R2, 1 ;  /* 0x3ff000000406742b */ /* 0x001fd00000000102 */
[----:B------:R-:W-:Y:S02]  /*0240*/  DFMA R6, R6, R6, R6 ;  /* 0x000000060606722b */ /* 0x000fe40000000006 */
[----:B-1----:R-:W-:-:S06]  /*0250*/  DADD R16, R16, R16 ;  /* 0x0000000010107229 */ /* 0x002fcc0000000010 */
[----:B------:R-:W-:-:S04]  /*0260*/  DFMA R6, R2, R6, R2 ;  /* 0x000000060206722b */ /* 0x000fc80000000002 */
[----:B------:R-:W-:-:S04]  /*0270*/  FSETP.GEU.AND P1, PT, |R17|, 6.5827683646048100446e-37, PT ;  /* 0x036000001100780b */ /* 0x000fc80003f2e200 */
[----:B------:R-:W-:-:S08]  /*0280*/  DFMA R2, -R4, R6, 1 ;  /* 0x3ff000000402742b */ /* 0x000fd00000000106 */
[----:B------:R-:W-:-:S08]  /*0290*/  DFMA R10, R6, R2, R6 ;  /* 0x00000002060a722b */ /* 0x000fd00000000006 */
[----:B------:R-:W-:-:S08]  /*02a0*/  DMUL R2, R10, R16 ;  /* 0x000000100a027228 */ /* 0x000fd00000000000 */
[----:B------:R-:W-:-:S08]  /*02b0*/  DFMA R6, -R4, R2, R16 ;  /* 0x000000020406722b */ /* 0x000fd00000000110 */
[----:B------:R-:W-:-:S10]  /*02c0*/  DFMA R2, R10, R6, R2 ;  /* 0x000000060a02722b */ /* 0x000fd40000000002 */
[----:B------:R-:W-:-:S05]  /*02d0*/  FFMA R6, RZ, R5, R3 ;  /* 0x00000005ff067223 */ /* 0x000fca0000000003 */
[----:B------:R-:W-:-:S13]  /*02e0*/  FSETP.GT.AND P0, PT, |R6|, 1.469367938527859385e-39, PT ;  /* 0x001000000600780b */ /* 0x000fda0003f04200 */
[----:B--2---:R-:W-:Y:S05]  /*02f0*/  @P0 BRA P1, `(.L_x_139) ;  /* 0x0000000000180947 */ /* 0x004fea0000800000 */
[----:B------:R-:W-:Y:S01]  /*0300*/  IMAD.MOV.U32 R14, RZ, RZ, R4 ;  /* 0x000000ffff0e7224 */ /* 0x000fe200078e0004 */
[----:B------:R-:W-:Y:S02]  /*0310*/  MOV R15, R5 ;  /* 0x00000005000f7202 */ /* 0x000fe40000000f00 */
[----:B------:R-:W-:-:S07]  /*0320*/  MOV R20, 0x340 ;  /* 0x0000034000147802 */ /* 0x000fce0000000f00 */
[----:B------:R-:W-:Y:S05]  /*0330*/  CALL.REL.NOINC `($__internal_6_$__cuda_sm20_div_rn_f64_full) ;  /* 0x0000007c00587944 */ /* 0x000fea0003c00000 */
[----:B------:R-:W-:Y:S02]  /*0340*/  IMAD.MOV.U32 R2, RZ, RZ, R12 ;  /* 0x000000ffff027224 */ /* 0x000fe400078e000c */
[----:B------:R-:W-:-:S07]  /*0350*/  IMAD.MOV.U32 R3, RZ, RZ, R13 ;  /* 0x000000ffff037224 */ /* 0x000fce00078e000d */
.L_x_139:
[----:B------:R-:W0:Y:S01]  /*0360*/  LDC.64 R10, c[0x0][0x3c8] ;  /* 0x0000f200ff0a7b82 */ /* 0x000e220000000a00 */
[----:B------:R-:W1:Y:S01]  /*0370*/  LDCU UR4, c[0x0][0x390] ;  /* 0x00007200ff0477ac */ /* 0x000e620008000800 */
[----:B------:R-:W2:Y:S01]  /*0380*/  LDCU UR5, c[0x0][0x3a0] ;  /* 0x00007400ff0577ac */ /* 0x000ea20008000800 */
[----:B-1----:R-:W-:Y:S01]  /*0390*/  MOV R15, UR4 ;  /* 0x00000004000f7c02 */ /* 0x002fe20008000f00 */
[----:B------:R-:W1:Y:S04]  /*03a0*/  LDCU UR4, c[0x0][0x3b8] ;  /* 0x00007700ff0477ac */ /* 0x000e680008000800 */
[----:B0-----:R-:W-:-:S05]  /*03b0*/  IMAD.WIDE R10, R15, 0x8, R10 ;  /* 0x000000080f0a7825 */ /* 0x001fca00078e020a */
[----:B------:R-:W3:Y:S01]  /*03c0*/  LDG.E R4, desc[UR10][R10.64] ;  /* 0x0000000a0a047981 */ /* 0x000ee2000c1e1900 */
[----:B------:R-:W-:Y:S01]  /*03d0*/  IMAD.MOV.U32 R5, RZ, RZ, 0x1 ;  /* 0x00000001ff057424 */ /* 0x000fe200078e00ff */
[----:B------:R-:W-:Y:S01]  /*03e0*/  MOV R6, RZ ;  /* 0x000000ff00067202 */ /* 0x000fe20000000f00 */
[----:B--2---:R-:W-:Y:S02]  /*03f0*/  UIMAD UR5, UR5, UR5, URZ ;  /* 0x00000005050572a4 */ /* 0x004fe4000f8e02ff */
[----:B-1----:R-:W-:Y:S01]  /*0400*/  UISETP.GE.AND UP0, UPT, UR4, 0x1, UPT ;  /* 0x000000010400788c */ /* 0x002fe2000bf06270 */
[----:B---3--:R-:W-:Y:S01]  /*0410*/  SHF.L.U32 R4, R5, R4, RZ ;  /* 0x0000000405047219 */ /* 0x008fe200000006ff */
[----:B------:R-:W-:-:S03]  /*0420*/  IMAD.MOV.U32 R5, RZ, RZ, 0x1 ;  /* 0x00000001ff057424 */ /* 0x000fc600078e00ff */
[----:B------:R-:W-:-:S04]  /*0430*/  SHF.R.S32.HI R7, RZ, 0x1f, R4 ;  /* 0x0000001fff077819 */ /* 0x000fc80000011404 */
[----:B------:R-:W-:Y:S05]  /*0440*/  BRA.U !UP0, `(.L_x_140) ;  /* 0x00000015089c7547 */ /* 0x000fea000b800000 */
[----:B------:R-:W-:Y:S01]  /*0450*/  UISETP.GE.U32.AND UP0, UPT, UR4, 0x10, UPT ;  /* 0x000000100400788c */ /* 0x000fe2000bf06070 */
[----:B------:R-:W-:Y:S01]  /*0460*/  IMAD.MOV.U32 R5, RZ, RZ, 0x1 ;  /* 0x00000001ff057424 */ /* 0x000fe200078e00ff */
[----:B------:R-:W-:Y:S01]  /*0470*/  ULOP3.LUT UR7, UR4, 0xf, URZ, 0xc0, !UPT ;  /* 0x0000000f04077892 */ /* 0x000fe2000f8ec0ff */
[----:B------:R-:W-:Y:S01]  /*0480*/  IMAD.MOV.U32 R6, RZ, RZ, RZ ;  /* 0x000000ffff067224 */ /* 0x000fe200078e00ff */
[----:B------:R-:W-:Y:S02]  /*0490*/  MOV R8, RZ ;  /* 0x000000ff00087202 */ /* 0x000fe40000000f00 */
[----:B------:R-:W-:-:S03]  /*04a0*/  UISETP.NE.AND UP1, UPT, UR7, URZ, UPT ;  /* 0x000000ff0700728c */ /* 0x000fc6000bf25270 */
[----:B------:R-:W-:Y:S08]  /*04b0*/  BRA.U !UP0, `(.L_x_141) ;  /* 0x0000000908e87547 */ /* 0x000ff0000b800000 */
[----:B------:R-:W0:Y:S01]  /*04c0*/  LDC R15, c[0x0][0x390] ;  /* 0x0000e400ff0f7b82 */ /* 0x000e220000000800 */
[----:B------:R-:W-:Y:S01]  /*04d0*/  ULOP3.LUT UR4, UR4, 0x7ffffff0, URZ, 0xc0, !UPT ;  /* 0x7ffffff004047892 */ /* 0x000fe2000f8ec0ff */
[----:B------:R-:W-:Y:S02]  /*04e0*/  HFMA2 R17, -RZ, RZ, 0, 0 ;  /* 0x00000000ff117431 */ /* 0x000fe400000001ff */
[----:B------:R-:W-:Y:S02]  /*04f0*/  IMAD.MOV.U32 R5, RZ, RZ, 0x1 ;  /* 0x00000001ff057424 */ /* 0x000fe400078e00ff */
[----:B------:R-:W-:Y:S02]  /*0500*/  IMAD.MOV.U32 R6, RZ, RZ, RZ ;  /* 0x000000ffff067224 */ /* 0x000fe400078e00ff */
[----:B------:R-:W-:Y:S01]  /*0510*/  IMAD.U32 R8, RZ, RZ, UR4 ;  /* 0x00000004ff087e24 */ /* 0x000fe2000f8e00ff */
[----:B------:R-:W1:Y:S06]  /*0520*/  LDC.64 R10, c[0x0][0x3c0] ;  /* 0x0000f000ff0a7b82 */ /* 0x000e6c0000000a00 */
.L_x_142:
[C---:B0-----:R-:W-:Y:S01]  /*0530*/  ISETP.NE.AND P2, PT, R17.reuse, R15, PT ;  /* 0x0000000f1100720c */ /* 0x041fe20003f45270 */
[----:B-1----:R-:W-:-:S04]  /*0540*/  IMAD.WIDE.U32 R12, R17, 0x4, R10 ;  /* 0x00000004110c7825 */ /* 0x002fc800078e000a */
[----:B------:R-:W-:-:S05]  /*0550*/  VIADD R16, R17, 0x1 ;  /* 0x0000000111107836 */ /* 0x000fca0000000000 */
[----:B------:R-:W-:-:S03]  /*0560*/  ISETP.NE.AND P3, PT, R16, R15, PT ;  /* 0x0000000f1000720c */ /* 0x000fc60003f65270 */
[----:B------:R-:W2:Y:S10]  /*0570*/  @P2 LDG.E R14, desc[UR10][R12.64] ;  /* 0x0000000a0c0e2981 */ /* 0x000eb4000c1e1900 */
[----:B------:R-:W3:Y:S01]  /*0580*/  @P3 LDG.E R19, desc[UR10][R12.64+0x4] ;  /* 0x0000040a0c133981 */ /* 0x000ee2000c1e1900 */
[----:B------:R-:W-:-:S04]  /*0590*/  IADD3 R16, PT, PT, R17, 0x2, RZ ;  /* 0x0000000211107810 */ /* 0x000fc80007ffe0ff */
[----:B------:R-:W-:Y:S01]  /*05a0*/  ISETP.NE.AND P4, PT, R16, R15, PT ;  /* 0x0000000f1000720c */ /* 0x000fe20003f85270 */
[----:B------:R-:W-:-:S05]  /*05b0*/  VIADD R16, R17, 0x3 ;  /* 0x0000000311107836 */ /* 0x000fca0000000000 */
[----:B------:R-:W-:-:S07]  /*05c0*/  ISETP.NE.AND P5, PT, R16, R15, PT ;  /* 0x0000000f1000720c */ /* 0x000fce0003fa5270 */
[----:B------:R-:W4:Y:S01]  /*05d0*/  @P4 LDG.E R24, desc[UR10][R12.64+0x8] ;  /* 0x0000080a0c184981 */ /* 0x000f22000c1e1900 */
[----:B------:R-:W-:-:S05]  /*05e0*/  VIADD R16, R17, 0x4 ;  /* 0x0000000411107836 */ /* 0x000fca0000000000 */
[----:B------:R-:W5:Y:S01]  /*05f0*/  @P5 LDG.E R23, desc[UR10][R12.64+0xc] ;  /* 0x00000c0a0c175981 */ /* 0x000f62000c1e1900 */
[----:B------:R-:W-:Y:S02]  /*0600*/  ISETP.NE.AND P6, PT, R16, R15, PT ;  /* 0x0000000f1000720c */ /* 0x000fe40003fc5270 */
[----:B------:R-:W-:-:S04]  /*0610*/  IADD3 R16, PT, PT, R17, 0x5, RZ ;  /* 0x0000000511107810 */ /* 0x000fc80007ffe0ff */
[----:B------:R-:W-:-:S07]  /*0620*/  ISETP.NE.AND P0, PT, R16, R15, PT ;  /* 0x0000000f1000720c */ /* 0x000fce0003f05270 */
[----:B------:R-:W5:Y:S01]  /*0630*/  @P6 LDG.E R22, desc[UR10][R12.64+0x10] ;  /* 0x0000100a0c166981 */ /* 0x000f62000c1e1900 */
[----:B------:R-:W-:Y:S02]  /*0640*/  @P2 IMAD.MOV.U32 R21, RZ, RZ, 0x1 ;  /* 0x00000001ff152424 */ /* 0x000fe400078e00ff */
[----:B------:R-:W-:-:S03]  /*0650*/  VIADD R16, R17, 0x6 ;  /* 0x0000000611107836 */ /* 0x000fc60000000000 */
[----:B------:R-:W5:Y:S01]  /*0660*/  @P0 LDG.E R18, desc[UR10][R12.64+0x14] ;  /* 0x0000140a0c120981 */ /* 0x000f62000c1e1900 */
[----:B------:R-:W-:Y:S01]  /*0670*/  @P3 IMAD.MOV.U32 R28, RZ, RZ, 0x1 ;  /* 0x00000001ff1c3424 */ /* 0x000fe200078e00ff */
[----:B------:R-:W-:Y:S02]  /*0680*/  ISETP.NE.AND P1, PT, R16, R15, PT ;  /* 0x0000000f1000720c */ /* 0x000fe40003f25270 */
[----:B--2---:R-:W-:-:S04]  /*0690*/  @P2 SHF.L.U32 R14, R21, R14, RZ ;  /* 0x0000000e150e2219 */ /* 0x004fc800000006ff */
[----:B------:R-:W-:Y:S01]  /*06a0*/  @P2 SHF.R.S32.HI R16, RZ, 0x1f, R14 ;  /* 0x0000001fff102819 */ /* 0x000fe2000001140e */
[----:B------:R-:W-:-:S04]  /*06b0*/  @P2 IMAD R20, R6, R14, RZ ;  /* 0x0000000e06142224 */ /* 0x000fc800078e02ff */
[----:B------:R-:W-:Y:S02]  /*06c0*/  @P2 IMAD R25, R16, R5, R20 ;  /* 0x0000000510192224 */ /* 0x000fe400078e0214 */
[----:B------:R-:W-:Y:S01]  /*06d0*/  @P2 IMAD.WIDE.U32 R20, R5, R14, RZ ;  /* 0x0000000e05142225 */ /* 0x000fe200078e00ff */
[----:B------:R-:W-:Y:S01]  /*06e0*/  IADD3 R14, PT, PT, R17, 0x7, RZ ;  /* 0x00000007110e7810 */ /* 0x000fe20007ffe0ff */
[----:B------:R-:W2:Y:S01]  /*06f0*/  @P1 LDG.E R16, desc[UR10][R12.64+0x18] ;  /* 0x0000180a0c101981 */ /* 0x000ea2000c1e1900 */
[----:B---3--:R-:W-:Y:S01]  /*0700*/  @P3 SHF.L.U32 R19, R28, R19, RZ ;  /* 0x000000131c133219 */ /* 0x008fe200000006ff */
[----:B------:R-:W-:Y:S01]  /*0710*/  @P2 IMAD.IADD R6, R21, 0x1, R25 ;  /* 0x0000000115062824 */ /* 0x000fe200078e0219 */
[----:B------:R-:W-:Y:S02]  /*0720*/  @P2 MOV R5, R20 ;  /* 0x0000001400052202 */ /* 0x000fe40000000f00 */
[----:B------:R-:W-:Y:S01]  /*0730*/  ISETP.NE.AND P2, PT, R14, R15, PT ;  /* 0x0000000f0e00720c */ /* 0x000fe20003f45270 */
[----:B------:R-:W-:Y:S01]  /*0740*/  @P3 IMAD R20, R6, R19, RZ ;  /* 0x0000001306143224 */ /* 0x000fe200078e02ff */
[----:B------:R-:W-:-:S05]  /*0750*/  @P3 SHF.R.S32.HI R14, RZ, 0x1f, R19 ;  /* 0x0000001fff0e3819 */ /* 0x000fca0000011413 */
[----:B------:R-:W-:Y:S02]  /*0760*/  @P3 IMAD R25, R14, R5, R20 ;  /* 0x000000050e193224 */ /* 0x000fe400078e0214 */
[----:B------:R-:W-:-:S04]  /*0770*/  @P3 IMAD.WIDE.U32 R20, R5, R19, RZ ;  /* 0x0000001305143225 */ /* 0x000fc800078e00ff */
[----:B------:R-:W-:Y:S01]  /*0780*/  VIADD R14, R17, 0x8 ;  /* 0x00000008110e7836 */ /* 0x000fe20000000000 */
[----:B------:R-:W3:Y:S01]  /*0790*/  @P2 LDG.E R19, desc[UR10][R12.64+0x1c] ;  /* 0x00001c0a0c132981 */ /* 0x000ee2000c1e1900 */
[----:B------:R-:W-:Y:S01]  /*07a0*/  @P3 IMAD.IADD R6, R21, 0x1, R25 ;  /* 0x0000000115063824 */ /* 0x000fe200078e0219 */
[----:B------:R-:W-:Y:S02]  /*07b0*/  @P3 MOV R5, R20 ;  /* 0x0000001400053202 */ /* 0x000fe40000000f00 */
[----:B------:R-:W-:-:S13]  /*07c0*/  ISETP.NE.AND P3, PT, R14, R15, PT ;  /* 0x0000000f0e00720c */ /* 0x000fda0003f65270 */
[----:B------:R-:W3:Y:S01]  /*07d0*/  @P3 LDG.E R14, desc[UR10][R12.64+0x20] ;  /* 0x0000200a0c0e3981 */ /* 0x000ee2000c1e1900 */
[----:B------:R-:W-:-:S05]  /*07e0*/  @P4 IMAD.MOV.U32 R21, RZ, RZ, 0x1 ;  /* 0x00000001ff154424 */ /* 0x000fca00078e00ff */
[----:B----4-:R-:W-:-:S04]  /*07f0*/  @P4 SHF.L.U32 R24, R21, R24, RZ ;  /* 0x0000001815184219 */ /* 0x010fc800000006ff */
[----:B------:R-:W-:Y:S01]  /*0800*/  @P4 SHF.R.S32.HI R20, RZ, 0x1f, R24 ;  /* 0x0000001fff144819 */ /* 0x000fe20000011418 */
[----:B------:R-:W-:-:S04]  /*0810*/  @P4 IMAD R21, R6, R24, RZ ;  /* 0x0000001806154224 */ /* 0x000fc800078e02ff */
[----:B------:R-:W-:Y:S02]  /*0820*/  @P4 IMAD R25, R20, R5, R21 ;  /* 0x0000000514194224 */ /* 0x000fe400078e0215 */
[----:B------:R-:W-:-:S04]  /*0830*/  @P4 IMAD.WIDE.U32 R20, R5, R24, RZ ;  /* 0x0000001805144225 */ /* 0x000fc800078e00ff */
[----:B------:R-:W-:Y:S01]  /*0840*/  @P5 IMAD.MOV.U32 R24, RZ, RZ, 0x1 ;  /* 0x00000001ff185424 */ /* 0x000fe200078e00ff */
[----:B------:R-:W-:Y:S01]  /*0850*/  @P4 IADD3 R6, PT, PT, R21, R25, RZ ;  /* 0x0000001915064210 */ /* 0x000fe20007ffe0ff */
[----:B------:R-:W-:-:S03]  /*0860*/  @P4 IMAD.MOV.U32 R5, RZ, RZ, R20 ;  /* 0x000000ffff054224 */ /* 0x000fc600078e0014 */
[----:B-----5:R-:W-:Y:S01]  /*0870*/  @P5 SHF.L.U32 R23, R24, R23, RZ ;  /* 0x0000001718175219 */ /* 0x020fe200000006ff */
[----:B------:R-:W-:-:S03]  /*0880*/  VIADD R24, R17, 0x9 ;  /* 0x0000000911187836 */ /* 0x000fc60000000000 */
[----:B------:R-:W-:Y:S01]  /*0890*/  @P5 SHF.R.S32.HI R20, RZ, 0x1f, R23 ;  /* 0x0000001fff145819 */ /* 0x000fe20000011417 */
[----:B------:R-:W-:Y:S01]  /*08a0*/  @P5 IMAD R21, R6, R23, RZ ;  /* 0x0000001706155224 */ /* 0x000fe200078e02ff */
[----:B------:R-:W-:Y:S02]  /*08b0*/  ISETP.NE.AND P4, PT, R24, R15, PT ;  /* 0x0000000f1800720c */ /* 0x000fe40003f85270 */
[----:B------:R-:W-:Y:S01]  /*08c0*/  IADD3 R24, PT, PT, R17, 0xa, RZ ;  /* 0x0000000a11187810 */ /* 0x000fe20007ffe0ff */
[----:B------:R-:W-:Y:S02]  /*08d0*/  @P5 IMAD R25, R20, R5, R21 ;  /* 0x0000000514195224 */ /* 0x000fe400078e0215 */
[----:B------:R-:W-:Y:S01]  /*08e0*/  @P5 IMAD.WIDE.U32 R20, R5, R23, RZ ;  /* 0x0000001705145225 */ /* 0x000fe200078e00ff */
[----:B------:R-:W-:-:S03]  /*08f0*/  @P6 MOV R23, 0x1 ;  /* 0x0000000100176802 */ /* 0x000fc60000000f00 */
[----:B------:R-:W-:Y:S01]  /*0900*/  @P5 IMAD.IADD R6, R21, 0x1, R25 ;  /* 0x0000000115065824 */ /* 0x000fe200078e0219 */
[----:B------:R-:W-:Y:S01]  /*0910*/  @P6 SHF.L.U32 R22, R23, R22, RZ ;  /* 0x0000001617166219 */ /* 0x000fe200000006ff */
[----:B------:R-:W-:Y:S01]  /*0920*/  @P5 IMAD.MOV.U32 R5, RZ, RZ, R20 ;  /* 0x000000ffff055224 */ /* 0x000fe200078e0014 */
[----:B------:R-:W-:Y:S01]  /*0930*/  ISETP.NE.AND P5, PT, R24, R15, PT ;  /* 0x0000000f1800720c */ /* 0x000fe20003fa5270 */
[----:B------:R-:W4:Y:S01]  /*0940*/  @P4 LDG.E R20, desc[UR10][R12.64+0x24] ;  /* 0x0000240a0c144981 */ /* 0x000f22000c1e1900 */
[----:B------:R-:W-:Y:S01]  /*0950*/  @P6 SHF.R.S32.HI R28, RZ, 0x1f, R22 ;  /* 0x0000001fff1c6819 */ /* 0x000fe20000011416 */
[-C--:B------:R-:W-:Y:S02]  /*0960*/  @P6 IMAD R21, R6, R22.reuse, RZ ;  /* 0x0000001606156224 */ /* 0x080fe400078e02ff */
[----:B------:R-:W-:-:S04]  /*0970*/  @P6 IMAD.WIDE.U32 R22, R5, R22, RZ ;  /* 0x0000001605166225 */ /* 0x000fc800078e00ff */
[----:B------:R-:W-:Y:S01]  /*0980*/  @P6 IMAD R21, R28, R5, R21 ;  /* 0x000000051c156224 */ /* 0x000fe200078e0215 */
[----:B------:R-:W-:Y:S01]  /*0990*/  @P6 MOV R5, R22 ;  /* 0x0000001600056202 */ /* 0x000fe20000000f00 */
[----:B------:R-:W-:Y:S02]  /*09a0*/  @P0 IMAD.MOV.U32 R25, RZ, RZ, 0x1 ;  /* 0x00000001ff190424 */ /* 0x000fe400078e00ff */
[----:B------:R-:W-:Y:S02]  /*09b0*/  @P6 IMAD.IADD R6, R23, 0x1, R21 ;  /* 0x0000000117066824 */ /* 0x000fe400078e0215 */
[----:B------:R-:W-:Y:S01]  /*09c0*/  VIADD R22, R17, 0xb ;  /* 0x0000000b11167836 */ /* 0x000fe20000000000 */
[----:B------:R-:W-:Y:S02]  /*09d0*/  @P0 SHF.L.U32 R23, R25, R18, RZ ;  /* 0x0000001219170219 */ /* 0x000fe400000006ff */
[----:B------:R-:W5:Y:S01]  /*09e0*/  @P5 LDG.E R18, desc[UR10][R12.64+0x28] ;  /* 0x0000280a0c125981 */ /* 0x000f62000c1e1900 */
[----:B------:R-:W-:Y:S01]  /*09f0*/  @P1 IMAD.MOV.U32 R25, RZ, RZ, 0x1 ;  /* 0x00000001ff191424 */ /* 0x000fe200078e00ff */
[----:B------:R-:W-:Y:S01]  /*0a00*/  @P0 SHF.R.S32.HI R24, RZ, 0x1f, R23 ;  /* 0x0000001fff180819 */ /* 0x000fe20000011417 */
[----:B------:R-:W-:Y:S01]  /*0a10*/  @P0 IMAD R21, R6, R23, RZ ;  /* 0x0000001706150224 */ /* 0x000fe200078e02ff */
[----:B------:R-:W-:Y:S01]  /*0a20*/  ISETP.NE.AND P6, PT, R22, R15, PT ;  /* 0x0000000f1600720c */ /* 0x000fe20003fc5270 */
[----:B------:R-:W-:-:S04]  /*0a30*/  @P0 IMAD.WIDE.U32 R22, R5, R23, RZ ;  /* 0x0000001705160225 */ /* 0x000fc800078e00ff */
[----:B------:R-:W-:Y:S02]  /*0a40*/  @P0 IMAD R21, R24, R5, R21 ;  /* 0x0000000518150224 */ /* 0x000fe400078e0215 */
[----:B------:R-:W-:Y:S02]  /*0a50*/  @P0 IMAD.MOV.U32 R5, RZ, RZ, R22 ;  /* 0x000000ffff050224 */ /* 0x000fe400078e0016 */
[----:B------:R-:W-:Y:S01]  /*0a60*/  VIADD R22, R17, 0xc ;  /* 0x0000000c11167836 */ /* 0x000fe20000000000 */
[----:B------:R-:W-:-:S04]  /*0a70*/  @P0 IADD3 R6, PT, PT, R23, R21, RZ ;  /* 0x0000001517060210 */ /* 0x000fc80007ffe0ff */
[----:B------:R-:W-:Y:S02]  /*0a80*/  ISETP.NE.AND P0, PT, R22, R15, PT ;  /* 0x0000000f1600720c */ /* 0x000fe40003f05270 */
[----:B------:R-:W-:Y:S02]  /*0a90*/  @P2 MOV R28, 0x1 ;  /* 0x00000001001c2802 */ /* 0x000fe40000000f00 */
[----:B--2---:R-:W-:Y:S02]  /*0aa0*/  @P1 SHF.L.U32 R23, R25, R16, RZ ;  /* 0x0000001019171219 */ /* 0x004fe400000006ff */
[----:B------:R-:W2:Y:S02]  /*0ab0*/  @P6 LDG.E R16, desc[UR10][R12.64+0x2c] ;  /* 0x00002c0a0c106981 */ /* 0x000ea4000c1e1900 */
[----:B------:R-:W-:Y:S01]  /*0ac0*/  @P1 SHF.R.S32.HI R24, RZ, 0x1f, R23 ;  /* 0x0000001fff181819 */ /* 0x000fe20000011417 */
[-C--:B------:R-:W-:Y:S02]  /*0ad0*/  @P1 IMAD R21, R6, R23.reuse, RZ ;  /* 0x0000001706151224 */ /* 0x080fe400078e02ff */
[----:B------:R-:W-:-:S04]  /*0ae0*/  @P1 IMAD.WIDE.U32 R22, R5, R23, RZ ;  /* 0x0000001705161225 */ /* 0x000fc800078e00ff */
[----:B------:R-:W-:Y:S01]  /*0af0*/  @P1 IMAD R21, R24, R5, R21 ;  /* 0x0000000518151224 */ /* 0x000fe200078e0215 */
[----:B------:R-:W-:Y:S01]  /*0b00*/  @P1 MOV R5, R22 ;  /* 0x0000001600051202 */ /* 0x000fe20000000f00 */
[----:B------:R-:W-:Y:S02]  /*0b10*/  VIADD R24, R17, 0xd ;  /* 0x0000000d11187836 */ /* 0x000fe40000000000 */
[----:B------:R-:W-:Y:S01]  /*0b20*/  @P1 IMAD.IADD R6, R23, 0x1, R21 ;  /* 0x0000000117061824 */ /* 0x000fe200078e0215 */
[----:B---3--:R-:W-:Y:S02]  /*0b30*/  @P2 SHF.L.U32 R23, R28, R19, RZ ;  /* 0x000000131c172219 */ /* 0x008fe400000006ff */
[----:B------:R-:W3:Y:S01]  /*0b40*/  @P0 LDG.E R19, desc[UR10][R12.64+0x30] ;  /* 0x0000300a0c130981 */ /* 0x000ee2000c1e1900 */
[----:B------:R-:W-:Y:S01]  /*0b50*/  ISETP.NE.AND P1, PT, R24, R15, PT ;  /* 0x0000000f1800720c */ /* 0x000fe20003f25270 */
[----:B------:R-:W-:Y:S01]  /*0b60*/  @P3 IMAD.MOV.U32 R25, RZ, RZ, 0x1 ;  /* 0x00000001ff193424 */ /* 0x000fe200078e00ff */
[----:B------:R-:W-:Y:S01]  /*0b70*/  @P2 SHF.R.S32.HI R22, RZ, 0x1f, R23 ;  /* 0x0000001fff162819 */ /* 0x000fe20000011417 */
[----:B------:R-:W-:Y:S01]  /*0b80*/  @P2 IMAD R21, R6, R23, RZ ;  /* 0x0000001706152224 */ /* 0x000fe200078e02ff */
[----:B------:R-:W-:-:S03]  /*0b90*/  IADD3 R24, PT, PT, R17, 0xe, RZ ;  /* 0x0000000e11187810 */ /* 0x000fc60007ffe0ff */
[----:B------:R-:W-:Y:S02]  /*0ba0*/  @P2 IMAD R21, R22, R5, R21 ;  /* 0x0000000516152224 */ /* 0x000fe400078e0215 */
[----:B------:R-:W-:-:S04]  /*0bb0*/  @P2 IMAD.WIDE.U32 R22, R5, R23, RZ ;  /* 0x0000001705162225 */ /* 0x000fc800078e00ff */
[----:B------:R-:W-:Y:S01]  /*0bc0*/  @P2 IMAD.IADD R6, R23, 0x1, R21 ;  /* 0x0000000117062824 */ /* 0x000fe200078e0215 */
[----:B------:R-:W-:Y:S01]  /*0bd0*/  @P3 SHF.L.U32 R23, R25, R14, RZ ;  /* 0x0000000e19173219 */ /* 0x000fe200000006ff */
[----:B------:R-:W-:Y:S01]  /*0be0*/  @P2 IMAD.MOV.U32 R5, RZ, RZ, R22 ;  /* 0x000000ffff052224 */ /* 0x000fe200078e0016 */
[----:B------:R-:W3:Y:S01]  /*0bf0*/  @P1 LDG.E R14, desc[UR10][R12.64+0x34] ;  /* 0x0000340a0c0e1981 */ /* 0x000ee2000c1e1900 */
[----:B------:R-:W-:Y:S01]  /*0c00*/  ISETP.NE.AND P2, PT, R24, R15, PT ;  /* 0x0000000f1800720c */ /* 0x000fe20003f45270 */
[----:B------:R-:W-:Y:S01]  /*0c10*/  VIADD R24, R17, 0xf ;  /* 0x0000000f11187836 */ /* 0x000fe20000000000 */
[----:B------:R-:W-:Y:S01]  /*0c20*/  @P3 SHF.R.S32.HI R22, RZ, 0x1f, R23 ;  /* 0x0000001fff163819 */ /* 0x000fe20000011417 */
[----:B------:R-:W-:-:S04]  /*0c30*/  @P3 IMAD R21, R6, R23, RZ ;  /* 0x0000001706153224 */ /* 0x000fc800078e02ff */
[----:B------:R-:W-:Y:S02]  /*0c40*/  @P3 IMAD R21, R22, R5, R21 ;  /* 0x0000000516153224 */ /* 0x000fe400078e0215 */
[----:B------:R-:W-:-:S04]  /*0c50*/  @P3 IMAD.WIDE.U32 R22, R5, R23, RZ ;  /* 0x0000001705163225 */ /* 0x000fc800078e00ff */
[----:B------:R-:W-:Y:S01]  /*0c60*/  @P3 IMAD.MOV.U32 R5, RZ, RZ, R22 ;  /* 0x000000ffff053224 */ /* 0x000fe200078e0016 */
[----:B------:R-:W-:Y:S02]  /*0c70*/  @P3 IADD3 R6, PT, PT, R23, R21, RZ ;  /* 0x0000001517063210 */ /* 0x000fe40007ffe0ff */
[----:B------:R-:W3:Y:S01]  /*0c80*/  @P2 LDG.E R21, desc[UR10][R12.64+0x38] ;  /* 0x0000380a0c152981 */ /* 0x000ee2000c1e1900 */
[----:B------:R-:W-:-:S13]  /*0c90*/  ISETP.NE.AND P3, PT, R24, R15, PT ;  /* 0x0000000f1800720c */ /* 0x000fda0003f65270 */
[----:B------:R0:W3:Y:S01]  /*0ca0*/  @P3 LDG.E R22, desc[UR10][R12.64+0x3c] ;  /* 0x00003c0a0c163981 */ /* 0x0000e2000c1e1900 */
[----:B------:R-:W-:Y:S01]  /*0cb0*/  @P4 IMAD.MOV.U32 R23, RZ, RZ, 0x1 ;  /* 0x00000001ff174424 */ /* 0x000fe200078e00ff */
[----:B------:R-:W-:Y:S02]  /*0cc0*/  @P5 MOV R29, 0x1 ;  /* 0x00000001001d5802 */ /* 0x000fe40000000f00 */
[----:B------:R-:W-:Y:S02]  /*0cd0*/  IADD3 R17, PT, PT, R17, 0x10, RZ ;  /* 0x0000001011117810 */ /* 0x000fe40007ffe0ff */
[----:B----4-:R-:W-:-:S04]  /*0ce0*/  @P4 SHF.L.U32 R20, R23, R20, RZ ;  /* 0x0000001417144219 */ /* 0x010fc800000006ff */
[----:B------:R-:W-:Y:S01]  /*0cf0*/  @P4 SHF.R.S32.HI R24, RZ, 0x1f, R20 ;  /* 0x0000001fff184819 */ /* 0x000fe20000011414 */
[----:B------:R-:W-:-:S04]  /*0d00*/  @P4 IMAD R23, R6, R20, RZ ;  /* 0x0000001406174224 */ /* 0x000fc800078e02ff */
[----:B------:R-:W-:Y:S02]  /*0d10*/  @P4 IMAD R23, R24, R5, R23 ;  /* 0x0000000518174224 */ /* 0x000fe400078e0217 */
[----:B------:R-:W-:-:S04]  /*0d20*/  @P4 IMAD.WIDE.U32 R24, R5, R20, RZ ;  /* 0x0000001405184225 */ /* 0x000fc800078e00ff */
[----:B------:R-:W-:Y:S01]  /*0d30*/  @P4 IMAD.IADD R6, R25, 0x1, R23 ;  /* 0x0000000119064824 */ /* 0x000fe200078e0217 */
[----:B------:R-:W-:Y:S01]  /*0d40*/  @P6 MOV R25, 0x1 ;  /* 0x0000000100196802 */ /* 0x000fe20000000f00 */
[----:B------:R-:W-:Y:S01]  /*0d50*/  @P4 IMAD.MOV.U32 R5, RZ, RZ, R24 ;  /* 0x000000ffff054224 */ /* 0x000fe200078e0018 */
[----:B-----5:R-:W-:-:S04]  /*0d60*/  @P5 SHF.L.U32 R18, R29, R18, RZ ;  /* 0x000000121d125219 */ /* 0x020fc800000006ff */
[----:B0-----:R-:W-:Y:S01]  /*0d70*/  @P5 SHF.R.S32.HI R12, RZ, 0x1f, R18 ;  /* 0x0000001fff0c5819 */ /* 0x001fe20000011412 */
[----:B------:R-:W-:-:S04]  /*0d80*/  @P5 IMAD R13, R6, R18, RZ ;  /* 0x00000012060d5224 */ /* 0x000fc800078e02ff */
[----:B------:R-:W-:Y:S02]  /*0d90*/  @P5 IMAD R23, R12, R5, R13 ;  /* 0x000000050c175224 */ /* 0x000fe400078e020d */
[----:B------:R-:W-:-:S04]  /*0da0*/  @P5 IMAD.WIDE.U32 R12, R5, R18, RZ ;  /* 0x00000012050c5225 */ /* 0x000fc800078e00ff */
[----:B------:R-:W-:Y:S02]  /*0db0*/  @P5 IMAD.IADD R6, R13, 0x1, R23 ;  /* 0x000000010d065824 */ /* 0x000fe400078e0217 */
[----:B------:R-:W-:Y:S01]  /*0dc0*/  @P5 IMAD.MOV.U32 R5, RZ, RZ, R12 ;  /* 0x000000ffff055224 */ /* 0x000fe200078e000c */
[----:B--2---:R-:W-:-:S04]  /*0dd0*/  @P6 SHF.L.U32 R16, R25, R16, RZ ;  /* 0x0000001019106219 */ /* 0x004fc800000006ff */
[----:B------:R-:W-:Y:S01]  /*0de0*/  @P6 SHF.R.S32.HI R12, RZ, 0x1f, R16 ;  /* 0x0000001fff0c6819 */ /* 0x000fe20000011410 */
[----:B------:R-:W-:-:S04]  /*0df0*/  @P6 IMAD R13, R6, R16, RZ ;  /* 0x00000010060d6224 */ /* 0x000fc800078e02ff */
[----:B------:R-:W-:Y:S02]  /*0e00*/  @P6 IMAD R23, R12, R5, R13 ;  /* 0x000000050c176224 */ /* 0x000fe400078e020d */
[----:B------:R-:W-:Y:S01]  /*0e10*/  @P6 IMAD.WIDE.U32 R12, R5, R16, RZ ;  /* 0x00000010050c6225 */ /* 0x000fe200078e00ff */
[----:B------:R-:W-:-:S03]  /*0e20*/  @P0 MOV R16, 0x1 ;  /* 0x0000000100100802 */ /* 0x000fc60000000f00 */
[----:B------:R-:W-:Y:S02]  /*0e30*/  @P6 IMAD.IADD R6, R13, 0x1, R23 ;  /* 0x000000010d066824 */ /* 0x000fe400078e0217 */
[----:B------:R-:W-:Y:S01]  /*0e40*/  @P6 IMAD.MOV.U32 R5, RZ, RZ, R12 ;  /* 0x000000ffff056224 */ /* 0x000fe200078e000c */
[----:B---3--:R-:W-:Y:S02]  /*0e50*/  @P0 SHF.L.U32 R19, R16, R19, RZ ;  /* 0x0000001310130219 */ /* 0x008fe400000006ff */
[----:B------:R-:W-:Y:S02]  /*0e60*/  @P2 MOV R16, 0x1 ;  /* 0x0000000100102802 */ /* 0x000fe40000000f00 */
[----:B------:R-:W-:Y:S01]  /*0e70*/  @P0 SHF.R.S32.HI R12, RZ, 0x1f, R19 ;  /* 0x0000001fff0c0819 */ /* 0x000fe20000011413 */
[----:B------:R-:W-:-:S04]  /*0e80*/  @P0 IMAD R13, R6, R19, RZ ;  /* 0x00000013060d0224 */ /* 0x000fc800078e02ff */
[----:B------:R-:W-:Y:S02]  /*0e90*/  @P0 IMAD R23, R12, R5, R13 ;  /* 0x000000050c170224 */ /* 0x000fe400078e020d */
[----:B------:R-:W-:Y:S01]  /*0ea0*/  @P0 IMAD.WIDE.U32 R12, R5, R19, RZ ;  /* 0x00000013050c0225 */ /* 0x000fe200078e00ff */
[----:B------:R-:W-:-:S03]  /*0eb0*/  @P1 MOV R19, 0x1 ;  /* 0x0000000100131802 */ /* 0x000fc60000000f00 */
[----:B------:R-:W-:Y:S01]  /*0ec0*/  @P0 IMAD.IADD R6, R13, 0x1, R23 ;  /* 0x000000010d060824 */ /* 0x000fe200078e0217 */
[----:B------:R-:W-:Y:S01]  /*0ed0*/  @P3 MOV R23, 0x1 ;  /* 0x0000000100173802 */ /* 0x000fe20000000f00 */
[----:B------:R-:W-:Y:S01]  /*0ee0*/  @P0 IMAD.MOV.U32 R5, RZ, RZ, R12 ;  /* 0x000000ffff050224 */ /* 0x000fe200078e000c */
[----:B------:R-:W-:Y:S02]  /*0ef0*/  @P1 SHF.L.U32 R14, R19, R14, RZ ;  /* 0x0000000e130e1219 */ /* 0x000fe400000006ff */
[----:B------:R-:W-:Y:S02]  /*0f00*/  ISETP.NE.AND P0, PT, R17, R8, PT ;  /* 0x000000081100720c */ /* 0x000fe40003f05270 */
[----:B------:R-:W-:Y:S01]  /*0f10*/  @P1 SHF.R.S32.HI R12, RZ, 0x1f, R14 ;  /* 0x0000001fff0c1819 */ /* 0x000fe2000001140e */
[----:B------:R-:W-:-:S04]  /*0f20*/  @P1 IMAD R13, R6, R14, RZ ;  /* 0x0000000e060d1224 */ /* 0x000fc800078e02ff */
[----:B------:R-:W-:Y:S02]  /*0f30*/  @P1 IMAD R19, R12, R5, R13 ;  /* 0x000000050c131224 */ /* 0x000fe400078e020d */
[----:B------:R-:W-:-:S04]  /*0f40*/  @P1 IMAD.WIDE.U32 R12, R5, R14, RZ ;  /* 0x0000000e050c1225 */ /* 0x000fc800078e00ff */
[----:B------:R-:W-:Y:S01]  /*0f50*/  @P1 IMAD.IADD R6, R13, 0x1, R19 ;  /* 0x000000010d061824 */ /* 0x000fe200078e0213 */
[----:B------:R-:W-:Y:S01]  /*0f60*/  @P2 SHF.L.U32 R21, R16, R21, RZ ;  /* 0x0000001510152219 */ /* 0x000fe200000006ff */
[----:B------:R-:W-:-:S03]  /*0f70*/  @P1 IMAD.MOV.U32 R5, RZ, RZ, R12 ;  /* 0x000000ffff051224 */ /* 0x000fc600078e000c */
[----:B------:R-:W-:Y:S01]  /*0f80*/  @P2 SHF.R.S32.HI R12, RZ, 0x1f, R21 ;  /* 0x0000001fff0c2819 */ /* 0x000fe20000011415 */
[----:B------:R-:W-:-:S04]  /*0f90*/  @P2 IMAD R13, R6, R21, RZ ;  /* 0x00000015060d2224 */ /* 0x000fc800078e02ff */
[----:B------:R-:W-:Y:S02]  /*0fa0*/  @P2 IMAD R19, R12, R5, R13 ;  /* 0x000000050c132224 */ /* 0x000fe400078e020d */
[----:B------:R-:W-:Y:S01]  /*0fb0*/  @P2 IMAD.WIDE.U32 R12, R5, R21, RZ ;  /* 0x00000015050c2225 */ /* 0x000fe200078e00ff */
[----:B------:R-:W-:-:S03]  /*0fc0*/  @P3 SHF.L.U32 R22, R23, R22, RZ ;  /* 0x0000001617163219 */ /* 0x000fc600000006ff */
[----:B------:R-:W-:Y:S02]  /*0fd0*/  @P2 IMAD.IADD R6, R13, 0x1, R19 ;  /* 0x000000010d062824 */ /* 0x000fe400078e0213 */
[----:B------:R-:W-:Y:S01]  /*0fe0*/  @P2 IMAD.MOV.U32 R5, RZ, RZ, R12 ;  /* 0x000000ffff052224 */ /* 0x000fe200078e000c */
[----:B------:R-:W-:Y:S01]  /*0ff0*/  @P3 SHF.R.S32.HI R14, RZ, 0x1f, R22 ;  /* 0x0000001fff0e3819 */ /* 0x000fe20000011416 */
[-C--:B------:R-:W-:Y:S02]  /*1000*/  @P3 IMAD R16, R6, R22.reuse, RZ ;  /* 0x0000001606103224 */ /* 0x080fe400078e02ff */
[----:B------:R-:W-:-:S04]  /*1010*/  @P3 IMAD.WIDE.U32 R12, R5, R22, RZ ;  /* 0x00000016050c3225 */ /* 0x000fc800078e00ff */
[----:B------:R-:W-:Y:S02]  /*1020*/  @P3 IMAD R19, R14, R5, R16 ;  /* 0x000000050e133224 */ /* 0x000fe400078e0210 */
[----:B------:R-:W-:Y:S02]  /*1030*/  @P3 IMAD.MOV.U32 R5, RZ, RZ, R12 ;  /* 0x000000ffff053224 */ /* 0x000fe400078e000c */
[----:B------:R-:W-:Y:S01]  /*1040*/  @P3 IMAD.IADD R6, R13, 0x1, R19 ;  /* 0x000000010d063824 */ /* 0x000fe200078e0213 */
[----:B------:R-:W-:Y:S06]  /*1050*/  @P0 BRA `(.L_x_142) ;  /* 0xfffffff400340947 */ /* 0x000fec000383ffff */
.L_x_141:
[----:B------:R-:W-:Y:S05]  /*1060*/  BRA.U !UP1, `(.L_x_140) ;  /* 0x0000000909947547 */ /* 0x000fea000b800000 */
[----:B------:R-:W0:Y:S01]  /*1070*/  LDCU UR6, c[0x0][0x3b8] ;  /* 0x00007700ff0677ac */ /* 0x000e220008000800 */
[----:B------:R-:W-:Y:S02]  /*1080*/  UISETP.GE.U32.AND UP0, UPT, UR7, 0x8, UPT ;  /* 0x000000080700788c */ /* 0x000fe4000bf06070 */
[----:B0-----:R-:W-:-:S04]  /*1090*/  ULOP3.LUT UR4, UR6, 0x7, URZ, 0xc0, !UPT ;  /* 0x0000000706047892 */ /* 0x001fc8000f8ec0ff */
[----:B------:R-:W-:-:S03]  /*10a0*/  UISETP.NE.AND UP1, UPT, UR4, URZ, UPT ;  /* 0x000000ff0400728c */ /* 0x000fc6000bf25270 */
[----:B------:R-:W-:Y:S08]  /*10b0*/  BRA.U !UP0, `(.L_x_143) ;  /* 0x0000000508687547 */ /* 0x000ff0000b800000 */
[----:B------:R-:W0:Y:S01]  /*10c0*/  LDC.64 R10, c[0x0][0x3c0] ;  /* 0x0000f000ff0a7b82 */ /* 0x000e220000000a00 */
[C---:B------:R-:W-:Y:S01]  /*10d0*/  ISETP.NE.AND P6, PT, R8.reuse, R15, PT ;  /* 0x0000000f0800720c */ /* 0x040fe20003fc5270 */
[----:B0-----:R-:W-:-:S12]  /*10e0*/  IMAD.WIDE.U32 R10, R8, 0x4, R10 ;  /* 0x00000004080a7825 */ /* 0x001fd800078e000a */
[----:B------:R-:W2:Y:S01]  /*10f0*/  @P6 LDG.E R12, desc[UR10][R10.64] ;  /* 0x0000000a0a0c6981 */ /* 0x000ea2000c1e1900 */
[----:B------:R-:W-:-:S04]  /*1100*/  IADD3 R14, PT, PT, R8, 0x1, RZ ;  /* 0x00000001080e7810 */ /* 0x000fc80007ffe0ff */
[----:B------:R-:W-:Y:S01]  /*1110*/  ISETP.NE.AND P5, PT, R14, R15, PT ;  /* 0x0000000f0e00720c */ /* 0x000fe20003fa5270 */
[----:B------:R-:W-:-:S05]  /*1120*/  VIADD R14, R8, 0x2 ;  /* 0x00000002080e7836 */ /* 0x000fca0000000000 */
[----:B------:R-:W-:-:S07]  /*1130*/  ISETP.NE.AND P4, PT, R14, R15, PT ;  /* 0x0000000f0e00720c */ /* 0x000fce0003f85270 */
[----:B------:R-:W3:Y:S01]  /*1140*/  @P5 LDG.E R20, desc[UR10][R10.64+0x4] ;  /* 0x0000040a0a145981 */ /* 0x000ee2000c1e1900 */
[----:B------:R-:W-:-:S05]  /*1150*/  VIADD R14, R8, 0x3 ;  /* 0x00000003080e7836 */ /* 0x000fca0000000000 */
[----:B------:R-:W4:Y:S01]  /*1160*/  @P4 LDG.E R21, desc[UR10][R10.64+0x8] ;  /* 0x0000080a0a154981 */ /* 0x000f22000c1e1900 */
[----:B------:R-:W-:Y:S02]  /*1170*/  ISETP.NE.AND P3, PT, R14, R15, PT ;  /* 0x0000000f0e00720c */ /* 0x000fe40003f65270 */
[----:B------:R-:W-:-:S04]  /*1180*/  IADD3 R14, PT, PT, R8, 0x4, RZ ;  /* 0x00000004080e7810 */ /* 0x000fc80007ffe0ff */
[----:B------:R-:W-:-:S07]  /*1190*/  ISETP.NE.AND P2, PT, R14, R15, PT ;  /* 0x0000000f0e00720c */ /* 0x000fce0003f45270 */
[----:B------:R-:W5:Y:S01]  /*11a0*/  @P3 LDG.E R17, desc[UR10][R10.64+0xc] ;  /* 0x00000c0a0a113981 */ /* 0x000f62000c1e1900 */
[----:B------:R-:W-:-:S05]  /*11b0*/  VIADD R14, R8, 0x5 ;  /* 0x00000005080e7836 */ /* 0x000fca0000000000 */
[----:B------:R-:W5:Y:S01]  /*11c0*/  @P2 LDG.E R16, desc[UR10][R10.64+0x10] ;  /* 0x0000100a0a102981 */ /* 0x000f62000c1e1900 */
[----:B------:R-:W-:Y:S01]  /*11d0*/  ISETP.NE.AND P1, PT, R14, R15, PT ;  /* 0x0000000f0e00720c */ /* 0x000fe20003f25270 */
[----:B------:R-:W-:Y:S01]  /*11e0*/  @P6 IMAD.MOV.U32 R13, RZ, RZ, 0x1 ;  /* 0x00000001ff0d6424 */ /* 0x000fe200078e00ff */
[----:B------:R-:W-:-:S04]  /*11f0*/  IADD3 R14, PT, PT, R8, 0x6, RZ ;  /* 0x00000006080e7810 */ /* 0x000fc80007ffe0ff */
[----:B------:R-:W-:Y:S02]  /*1200*/  ISETP.NE.AND P0, PT, R14, R15, PT ;  /* 0x0000000f0e00720c */ /* 0x000fe40003f05270 */
[----:B--2---:R-:W-:-:S05]  /*1210*/  @P6 SHF.L.U32 R18, R13, R12, RZ ;  /* 0x0000000c0d126219 */ /* 0x004fca00000006ff */
[----:B------:R-:W2:Y:S01]  /*1220*/  @P1 LDG.E R12, desc[UR10][R10.64+0x14] ;  /* 0x0000140a0a0c1981 */ /* 0x000ea2000c1e1900 */
[----:B------:R-:W-:Y:S01]  /*1230*/  @P6 SHF.R.S32.HI R14, RZ, 0x1f, R18 ;  /* 0x0000001fff0e6819 */ /* 0x000fe20000011412 */
[-C--:B------:R-:W-:Y:S02]  /*1240*/  @P6 IMAD R13, R6, R18.reuse, RZ ;  /* 0x00000012060d6224 */ /* 0x080fe400078e02ff */
[----:B------:R-:W-:-:S04]  /*1250*/  @P6 IMAD.WIDE.U32 R18, R5, R18, RZ ;  /* 0x0000001205126225 */ /* 0x000fc800078e00ff */
[----:B------:R-:W-:Y:S02]  /*1260*/  @P6 IMAD R13, R14, R5, R13 ;  /* 0x000000050e0d6224 */ /* 0x000fe400078e020d */
[----:B------:R-:W-:Y:S02]  /*1270*/  VIADD R14, R8, 0x7 ;  /* 0x00000007080e7836 */ /* 0x000fe40000000000 */
[----:B------:R-:W-:Y:S01]  /*1280*/  @P6 IMAD.IADD R6, R19, 0x1, R13 ;  /* 0x0000000113066824 */ /* 0x000fe200078e020d */
[----:B------:R-:W-:Y:S01]  /*1290*/  @P6 MOV R5, R18 ;  /* 0x0000001200056202 */ /* 0x000fe20000000f00 */
[----:B------:R-:W2:Y:S01]  /*12a0*/  @P0 LDG.E R13, desc[UR10][R10.64+0x18] ;  /* 0x0000180a0a0d0981 */ /* 0x000ea2000c1e1900 */
[----:B------:R-:W-:-:S13]  /*12b0*/  ISETP.NE.AND P6, PT, R14, R15, PT ;  /* 0x0000000f0e00720c */ /* 0x000fda0003fc5270 */
[----:B------:R0:W2:Y:S01]  /*12c0*/  @P6 LDG.E R14, desc[UR10][R10.64+0x1c] ;  /* 0x00001c0a0a0e6981 */ /* 0x0000a2000c1e1900 */
[----:B------:R-:W-:Y:S02]  /*12d0*/  @P5 IMAD.MOV.U32 R19, RZ, RZ, 0x1 ;  /* 0x00000001ff135424 */ /* 0x000fe400078e00ff */
[----:B------:R-:W-:-:S03]  /*12e0*/  VIADD R8, R8, 0x8 ;  /* 0x0000000808087836 */ /* 0x000fc60000000000 */
[----:B---3--:R-:W-:-:S04]  /*12f0*/  @P5 SHF.L.U32 R20, R19, R20, RZ ;  /* 0x0000001413145219 */ /* 0x008fc800000006ff */
[----:B------:R-:W-:Y:S01]  /*1300*/  @P5 SHF.R.S32.HI R18, RZ, 0x1f, R20 ;  /* 0x0000001fff125819 */ /* 0x000fe20000011414 */
[----:B------:R-:W-:-:S04]  /*1310*/  @P5 IMAD R19, R6, R20, RZ ;  /* 0x0000001406135224 */ /* 0x000fc800078e02ff */
[----:B------:R-:W-:Y:S02]  /*1320*/  @P5 IMAD R23, R18, R5, R19 ;  /* 0x0000000512175224 */ /* 0x000fe400078e0213 */
[----:B------:R-:W-:-:S04]  /*1330*/  @P5 IMAD.WIDE.U32 R18, R5, R20, RZ ;  /* 0x0000001405125225 */ /* 0x000fc800078e00ff */
[----:B------:R-:W-:Y:S01]  /*1340*/  @P4 IMAD.MOV.U32 R20, RZ, RZ, 0x1 ;  /* 0x00000001ff144424 */ /* 0x000fe200078e00ff */
[----:B------:R-:W-:Y:S01]  /*1350*/  @P5 IADD3 R6, PT, PT, R19, R23, RZ ;  /* 0x0000001713065210 */ /* 0x000fe20007ffe0ff */
[----:B------:R-:W-:Y:S02]  /*1360*/  @P5 IMAD.MOV.U32 R5, RZ, RZ, R18 ;  /* 0x000000ffff055224 */ /* 0x000fe400078e0012 */
[----:B------:R-:W-:Y:S01]  /*1370*/  @P3 IMAD.MOV.U32 R18, RZ, RZ, 0x1 ;  /* 0x00000001ff123424 */ /* 0x000fe200078e00ff */
[----:B----4-:R-:W-:-:S04]  /*1380*/  @P4 SHF.L.U32 R21, R20, R21, RZ ;  /* 0x0000001514154219 */ /* 0x010fc800000006ff */
[----:B0-----:R-:W-:Y:S01]  /*1390*/  @P4 SHF.R.S32.HI R10, RZ, 0x1f, R21 ;  /* 0x0000001fff0a4819 */ /* 0x001fe20000011415 */
[----:B------:R-:W-:Y:S01]  /*13a0*/  @P4 IMAD R11, R6, R21, RZ ;  /* 0x00000015060b4224 */ /* 0x000fe200078e02ff */
[----:B-----5:R-:W-:-:S03]  /*13b0*/  @P3 SHF.L.U32 R17, R18, R17, RZ ;  /* 0x0000001112113219 */ /* 0x020fc600000006ff */
[----:B------:R-:W-:Y:S02]  /*13c0*/  @P4 IMAD R19, R10, R5, R11 ;  /* 0x000000050a134224 */ /* 0x000fe400078e020b */
[----:B------:R-:W-:-:S04]  /*13d0*/  @P4 IMAD.WIDE.U32 R10, R5, R21, RZ ;  /* 0x00000015050a4225 */ /* 0x000fc800078e00ff */
[----:B------:R-:W-:Y:S01]  /*13e0*/  @P4 IMAD.MOV.U32 R5, RZ, RZ, R10 ;  /* 0x000000ffff054224 */ /* 0x000fe200078e000a */
[----:B------:R-:W-:Y:S02]  /*13f0*/  @P4 IADD3 R6, PT, PT, R11, R19, RZ ;  /* 0x000000130b064210 */ /* 0x000fe40007ffe0ff */
[----:B------:R-:W-:-:S03]  /*1400*/  @P3 SHF.R.S32.HI R10, RZ, 0x1f, R17 ;  /* 0x0000001fff0a3819 */ /* 0x000fc60000011411 */
[----:B------:R-:W-:-:S04]  /*1410*/  @P3 IMAD R11, R6, R17, RZ ;  /* 0x00000011060b3224 */ /* 0x000fc800078e02ff */
[----:B------:R-:W-:Y:S02]  /*1420*/  @P3 IMAD R19, R10, R5, R11 ;  /* 0x000000050a133224 */ /* 0x000fe400078e020b */
[----:B------:R-:W-:-:S04]  /*1430*/  @P3 IMAD.WIDE.U32 R10, R5, R17, RZ ;  /* 0x00000011050a3225 */ /* 0x000fc800078e00ff */
[----:B------:R-:W-:Y:S01]  /*1440*/  @P2 IMAD.MOV.U32 R17, RZ, RZ, 0x1 ;  /* 0x00000001ff112424 */ /* 0x000fe200078e00ff */
[----:B------:R-:W-:Y:S01]  /*1450*/  @P3 IADD3 R6, PT, PT, R11, R19, RZ ;  /* 0x000000130b063210 */ /* 0x000fe20007ffe0ff */
[----:B------:R-:W-:Y:S02]  /*1460*/  @P3 IMAD.MOV.U32 R5, RZ, RZ, R10 ;  /* 0x000000ffff053224 */ /* 0x000fe400078e000a */
[----:B------:R-:W-:Y:S01]  /*1470*/  @P1 IMAD.MOV.U32 R19, RZ, RZ, 0x1 ;  /* 0x00000001ff131424 */ /* 0x000fe200078e00ff */
[----:B------:R-:W-:-:S04]  /*1480*/  @P2 SHF.L.U32 R16, R17, R16, RZ ;  /* 0x0000001011102219 */ /* 0x000fc800000006ff */
[----:B------:R-:W-:Y:S01]  /*1490*/  @P2 SHF.R.S32.HI R10, RZ, 0x1f, R16 ;  /* 0x0000001fff0a2819 */ /* 0x000fe20000011410 */
[----:B------:R-:W-:-:S04]  /*14a0*/  @P2 IMAD R11, R6, R16, RZ ;  /* 0x00000010060b2224 */ /* 0x000fc800078e02ff */
[----:B------:R-:W-:Y:S02]  /*14b0*/  @P2 IMAD R17, R10, R5, R11 ;  /* 0x000000050a112224 */ /* 0x000fe400078e020b */
[----:B------:R-:W-:-:S04]  /*14c0*/  @P2 IMAD.WIDE.U32 R10, R5, R16, RZ ;  /* 0x00000010050a2225 */ /* 0x000fc800078e00ff */
[----:B------:R-:W-:Y:S01]  /*14d0*/  @P2 IMAD.MOV.U32 R5, RZ, RZ, R10 ;  /* 0x000000ffff052224 */ /* 0x000fe200078e000a */
[----:B------:R-:W-:Y:S01]  /*14e0*/  @P2 IADD3 R6, PT, PT, R11, R17, RZ ;  /* 0x000000110b062210 */ /* 0x000fe20007ffe0ff */
[----:B------:R-:W-:Y:S01]  /*14f0*/  @P0 IMAD.MOV.U32 R16, RZ, RZ, 0x1 ;  /* 0x00000001ff100424 */ /* 0x000fe200078e00ff */
[----:B--2---:R-:W-:Y:S01]  /*1500*/  @P1 SHF.L.U32 R12, R19, R12, RZ ;  /* 0x0000000c130c1219 */ /* 0x004fe200000006ff */
[----:B------:R-:W-:-:S03]  /*1510*/  @P6 IMAD.MOV.U32 R19, RZ, RZ, 0x1 ;  /* 0x00000001ff136424 */ /* 0x000fc600078e00ff */
[----:B------:R-:W-:Y:S01]  /*1520*/  @P1 SHF.R.S32.HI R10, RZ, 0x1f, R12 ;  /* 0x0000001fff0a1819 */ /* 0x000fe2000001140c */
[----:B------:R-:W-:-:S04]  /*1530*/  @P1 IMAD R11, R6, R12, RZ ;  /* 0x0000000c060b1224 */ /* 0x000fc800078e02ff */
[----:B------:R-:W-:Y:S02]  /*1540*/  @P1 IMAD R17, R10, R5, R11 ;  /* 0x000000050a111224 */ /* 0x000fe400078e020b */
[----:B------:R-:W-:Y:S01]  /*1550*/  @P1 IMAD.WIDE.U32 R10, R5, R12, RZ ;  /* 0x0000000c050a1225 */ /* 0x000fe200078e00ff */
[----:B------:R-:W-:-:S03]  /*1560*/  @P0 SHF.L.U32 R13, R16, R13, RZ ;  /* 0x0000000d100d0219 */ /* 0x000fc600000006ff */
[----:B------:R-:W-:Y:S01]  /*1570*/  @P1 IMAD.MOV.U32 R5, RZ, RZ, R10 ;  /* 0x000000ffff051224 */ /* 0x000fe200078e000a */
[----:B------:R-:W-:Y:S02]  /*1580*/  @P1 IADD3 R6, PT, PT, R11, R17, RZ ;  /* 0x000000110b061210 */ /* 0x000fe40007ffe0ff */
[----:B------:R-:W-:-:S03]  /*1590*/  @P0 SHF.R.S32.HI R10, RZ, 0x1f, R13 ;  /* 0x0000001fff0a0819 */ /* 0x000fc6000001140d */
[----:B------:R-:W-:-:S04]  /*15a0*/  @P0 IMAD R11, R6, R13, RZ ;  /* 0x0000000d060b0224 */ /* 0x000fc800078e02ff */
[----:B------:R-:W-:Y:S02]  /*15b0*/  @P0 IMAD R17, R10, R5, R11 ;  /* 0x000000050a110224 */ /* 0x000fe400078e020b */
[----:B------:R-:W-:Y:S01]  /*15c0*/  @P0 IMAD.WIDE.U32 R10, R5, R13, RZ ;  /* 0x0000000d050a0225 */ /* 0x000fe200078e00ff */
[----:B------:R-:W-:-:S03]  /*15d0*/  @P6 SHF.L.U32 R14, R19, R14, RZ ;  /* 0x0000000e130e6219 */ /* 0x000fc600000006ff */
[----:B------:R-:W-:Y:S01]  /*15e0*/  @P0 IMAD.MOV.U32 R5, RZ, RZ, R10 ;  /* 0x000000ffff050224 */ /* 0x000fe200078e000a */
[----:B------:R-:W-:Y:S02]  /*15f0*/  @P0 IADD3 R6, PT, PT, R11, R17, RZ ;  /* 0x000000110b060210 */ /* 0x000fe40007ffe0ff */
[----:B------:R-:W-:Y:S01]  /*1600*/  @P6 SHF.R.S32.HI R12, RZ, 0x1f, R14 ;  /* 0x0000001fff0c6819 */ /* 0x000fe2000001140e */
[----:B------:R-:W-:-:S04]  /*1610*/  @P6 IMAD.WIDE.U32 R10, R5, R14, RZ ;  /* 0x0000000e050a6225 */ /* 0x000fc800078e00ff */
[----:B------:R-:W-:-:S04]  /*1620*/  @P6 IMAD R13, R6, R14, RZ ;  /* 0x0000000e060d6224 */ /* 0x000fc800078e02ff */
[----:B------:R-:W-:Y:S02]  /*1630*/  @P6 IMAD R13, R12, R5, R13 ;  /* 0x000000050c0d6224 */ /* 0x000fe400078e020d */
[----:B------:R-:W-:-:S03]  /*1640*/  @P6 IMAD.MOV.U32 R5, RZ, RZ, R10 ;  /* 0x000000ffff056224 */ /* 0x000fc600078e000a */
[----:B------:R-:W-:-:S07]  /*1650*/  @P6 IADD3 R6, PT, PT, R11, R13, RZ ;  /* 0x0000000d0b066210 */ /* 0x000fce0007ffe0ff */
.L_x_143:
[----:B------:R-:W-:Y:S05]  /*1660*/  BRA.U !UP1, `(.L_x_140) ;  /* 0x0000000509147547 */ /* 0x000fea000b800000 */
[----:B------:R-:W-:Y:S02]  /*1670*/  UISETP.GE.U32.AND UP0, UPT, UR4, 0x4, UPT ;  /* 0x000000040400788c */ /* 0x000fe4000bf06070 */
[----:B------:R-:W-:-:S04]  /*1680*/  ULOP3.LUT UR6, UR6, 0x3, URZ, 0xc0, !UPT ;  /* 0x0000000306067892 */ /* 0x000fc8000f8ec0ff */
[----:B------:R-:W-:-:S03]  /*1690*/  UISETP.NE.AND UP1, UPT, UR6, URZ, UPT ;  /* 0x000000ff0600728c */ /* 0x000fc6000bf25270 */
[----:B------:R-:W-:Y:S08]  /*16a0*/  BRA.U !UP0, `(.L_x_144) ;  /* 0x0000000108b87547 */ /* 0x000ff0000b800000 */
[----:B------:R-:W0:Y:S01]  /*16b0*/  LDC.64 R10, c[0x0][0x3c0] ;  /* 0x0000f000ff0a7b82 */ /* 0x000e220000000a00 */
[C---:B------:R-:W-:Y:S01]  /*16c0*/  ISETP.NE.AND P0, PT, R8.reuse, R15, PT ;  /* 0x0000000f0800720c */ /* 0x040fe20003f05270 */
[----:B------:R-:W-:-:S05]  /*16d0*/  VIADD R14, R8, 0x1 ;  /* 0x00000001080e7836 */ /* 0x000fca0000000000 */
[----:B------:R-:W-:Y:S02]  /*16e0*/  ISETP.NE.AND P1, PT, R14, R15, PT ;  /* 0x0000000f0e00720c */ /* 0x000fe40003f25270 */
[C---:B------:R-:W-:Y:S01]  /*16f0*/  IADD3 R16, PT, PT, R8.reuse, 0x2, RZ ;  /* 0x0000000208107810 */ /* 0x040fe20007ffe0ff */
[----:B0-----:R-:W-:-:S05]  /*1700*/  IMAD.WIDE.U32 R12, R8, 0x4, R10 ;  /* 0x00000004080c7825 */ /* 0x001fca00078e000a */
[----:B------:R-:W2:Y:S01]  /*1710*/  @P0 LDG.E R10, desc[UR10][R12.64] ;  /* 0x0000000a0c0a0981 */ /* 0x000ea2000c1e1900 */
[----:B------:R-:W-:-:S04]  /*1720*/  ISETP.NE.AND P2, PT, R16, R15, PT ;  /* 0x0000000f1000720c */ /* 0x000fc80003f45270 */
[----:B------:R-:W3:Y:S01]  /*1730*/  @P1 LDG.E R14, desc[UR10][R12.64+0x4] ;  /* 0x0000040a0c0e1981 */ /* 0x000ee2000c1e1900 */
[----:B------:R-:W-:-:S05]  /*1740*/  VIADD R18, R8, 0x3 ;  /* 0x0000000308127836 */ /* 0x000fca0000000000 */
[----:B------:R-:W-:-:S03]  /*1750*/  ISETP.NE.AND P3, PT, R18, R15, PT ;  /* 0x0000000f1200720c */ /* 0x000fc60003f65270 */
[----:B------:R-:W4:Y:S10]  /*1760*/  @P2 LDG.E R16, desc[UR10][R12.64+0x8] ;  /* 0x0000080a0c102981 */ /* 0x000f34000c1e1900 */
[----:B------:R0:W5:Y:S01]  /*1770*/  @P3 LDG.E R15, desc[UR10][R12.64+0xc] ;  /* 0x00000c0a0c0f3981 */ /* 0x000162000c1e1900 */
[----:B------:R-:W-:Y:S01]  /*1780*/  @P0 IMAD.MOV.U32 R11, RZ, RZ, 0x1 ;  /* 0x00000001ff0b0424 */ /* 0x000fe200078e00ff */
[----:B------:R-:W-:-:S02]  /*1790*/  @P1 MOV R19, 0x1 ;  /* 0x0000000100131802 */ /* 0x000fc40000000f00 */
[----:B------:R-:W-:Y:S02]  /*17a0*/  IADD3 R8, PT, PT, R8, 0x4, RZ ;  /* 0x0000000408087810 */ /* 0x000fe40007ffe0ff */
[----:B0-----:R-:W-:Y:S02]  /*17b0*/  @P3 MOV R12, 0x1 ;  /* 0x00000001000c3802 */ /* 0x001fe40000000f00 */
[----:B--2---:R-:W-:-:S04]  /*17c0*/  @P0 SHF.L.U32 R10, R11, R10, RZ ;  /* 0x0000000a0b0a0219 */ /* 0x004fc800000006ff */
[----:B------:R-:W-:Y:S01]  /*17d0*/  @P0 SHF.R.S32.HI R18, RZ, 0x1f, R10 ;  /* 0x0000001fff120819 */ /* 0x000fe2000001140a */
[----:B------:R-:W-:Y:S01]  /*17e0*/  @P0 IMAD R11, R6, R10, RZ ;  /* 0x0000000a060b0224 */ /* 0x000fe200078e02ff */
[----:B---3--:R-:W-:-:S03]  /*17f0*/  @P1 SHF.L.U32 R14, R19, R14, RZ ;  /* 0x0000000e130e1219 */ /* 0x008fc600000006ff */
[----:B------:R-:W-:Y:S02]  /*1800*/  @P0 IMAD R17, R18, R5, R11 ;  /* 0x0000000512110224 */ /* 0x000fe400078e020b */
[----:B------:R-:W-:-:S04]  /*1810*/  @P0 IMAD.WIDE.U32 R10, R5, R10, RZ ;  /* 0x0000000a050a0225 */ /* 0x000fc800078e00ff */
[----:B------:R-:W-:Y:S01]  /*1820*/  @P0 IMAD.IADD R6, R11, 0x1, R17 ;  /* 0x000000010b060824 */ /* 0x000fe200078e0211 */
[----:B------:R-:W-:Y:S01]  /*1830*/  @P2 MOV R17, 0x1 ;  /* 0x0000000100112802 */ /* 0x000fe20000000f00 */
[----:B------:R-:W-:Y:S01]  /*1840*/  @P0 IMAD.MOV.U32 R5, RZ, RZ, R10 ;  /* 0x000000ffff050224 */ /* 0x000fe200078e000a */
[----:B------:R-:W-:Y:S01]  /*1850*/  @P1 SHF.R.S32.HI R10, RZ, 0x1f, R14 ;  /* 0x0000001fff0a1819 */ /* 0x000fe2000001140e */
[----:B------:R-:W-:Y:S01]  /*1860*/  @P1 IMAD R11, R6, R14, RZ ;  /* 0x0000000e060b1224 */ /* 0x000fe200078e02ff */
[----:B----4-:R-:W-:-:S03]  /*1870*/  @P2 SHF.L.U32 R16, R17, R16, RZ ;  /* 0x0000001011102219 */ /* 0x010fc600000006ff */
[----:B------:R-:W-:Y:S01]  /*1880*/  @P1 IMAD R13, R10, R5, R11 ;  /* 0x000000050a0d1224 */ /* 0x000fe200078e020b */
[----:B-----5:R-:W-:Y:S01]  /*1890*/  @P3 SHF.L.U32 R15, R12, R15, RZ ;  /* 0x0000000f0c0f3219 */ /* 0x020fe200000006ff */
[----:B------:R-:W-:-:S03]  /*18a0*/  @P1 IMAD.WIDE.U32 R10, R5, R14, RZ ;  /* 0x0000000e050a1225 */ /* 0x000fc600078e00ff */
[----:B------:R-:W-:Y:S01]  /*18b0*/  @P3 SHF.R.S32.HI R12, RZ, 0x1f, R15 ;  /* 0x0000001fff0c3819 */ /* 0x000fe2000001140f */
[----:B------:R-:W-:Y:S02]  /*18c0*/  @P1 IMAD.IADD R6, R11, 0x1, R13 ;  /* 0x000000010b061824 */ /* 0x000fe400078e020d */
[----:B------:R-:W-:Y:S01]  /*18d0*/  @P1 IMAD.MOV.U32 R5, RZ, RZ, R10 ;  /* 0x000000ffff051224 */ /* 0x000fe200078e000a */
[----:B------:R-:W-:Y:S01]  /*18e0*/  @P2 SHF.R.S32.HI R10, RZ, 0x1f, R16 ;  /* 0x0000001fff0a2819 */ /* 0x000fe20000011410 */
[----:B------:R-:W-:-:S04]  /*18f0*/  @P2 IMAD R11, R6, R16, RZ ;  /* 0x00000010060b2224 */ /* 0x000fc800078e02ff */
[----:B------:R-:W-:Y:S02]  /*1900*/  @P2 IMAD R13, R10, R5, R11 ;  /* 0x000000050a0d2224 */ /* 0x000fe400078e020b */
[----:B------:R-:W-:-:S04]  /*1910*/  @P2 IMAD.WIDE.U32 R10, R5, R16, RZ ;  /* 0x00000010050a2225 */ /* 0x000fc800078e00ff */
[----:B------:R-:W-:Y:S02]  /*1920*/  @P2 IMAD.IADD R6, R11, 0x1, R13 ;  /* 0x000000010b062824 */ /* 0x000fe400078e020d */
[----:B------:R-:W-:Y:S02]  /*1930*/  @P2 IMAD.MOV.U32 R5, RZ, RZ, R10 ;  /* 0x000000ffff052224 */ /* 0x000fe400078e000a */
[-C--:B------:R-:W-:Y:S02]  /*1940*/  @P3 IMAD R13, R6, R15.reuse, RZ ;  /* 0x0000000f060d3224 */ /* 0x080fe400078e02ff */
[----:B------:R-:W-:-:S04]  /*1950*/  @P3 IMAD.WIDE.U32 R10, R5, R15, RZ ;  /* 0x0000000f050a3225 */ /* 0x000fc800078e00ff */
[----:B------:R-:W-:Y:S02]  /*1960*/  @P3 IMAD R13, R12, R5, R13 ;  /* 0x000000050c0d3224 */ /* 0x000fe400078e020d */
[----:B------:R-:W-:Y:S02]  /*1970*/  @P3 IMAD.MOV.U32 R5, RZ, RZ, R10 ;  /* 0x000000ffff053224 */ /* 0x000fe400078e000a */
[----:B------:R-:W-:-:S07]  /*1980*/  @P3 IMAD.IADD R6, R11, 0x1, R13 ;  /* 0x000000010b063824 */ /* 0x000fce00078e020d */
.L_x_144:
[----:B------:R-:W-:Y:S05]  /*1990*/  BRA.U !UP1, `(.L_x_140) ;  /* 0x0000000109487547 */ /* 0x000fea000b800000 */
[----:B------:R-:W0:Y:S01]  /*19a0*/  LDC R17, c[0x0][0x390] ;  /* 0x0000e400ff117b82 */ /* 0x000e220000000800 */
[----:B------:R-:W-:-:S05]  /*19b0*/  UMOV UR4, URZ ;  /* 0x000000ff00047c82 */ /* 0x000fca0008000000 */
.L_x_145:
[----:B0-----:R-:W-:-:S13]  /*19c0*/  ISETP.NE.AND P0, PT, R8, R17, PT ;  /* 0x000000110800720c */ /* 0x001fda0003f05270 */
[----:B------:R-:W0:Y:S02]  /*19d0*/  @P0 LDC.64 R10, c[0x0][0x3c0] ;  /* 0x0000f000ff0a0b82 */ /* 0x000e240000000a00 */
[----:B0-----:R-:W-:-:S06]  /*19e0*/  @P0 IMAD.WIDE.U32 R10, R8, 0x4, R10 ;  /* 0x00000004080a0825 */ /* 0x001fcc00078e000a */
[----:B------:R-:W2:Y:S01]  /*19f0*/  @P0 LDG.E R10, desc[UR10][R10.64] ;  /* 0x0000000a0a0a0981 */ /* 0x000ea2000c1e1900 */
[----:B------:R-:W-:Y:S01]  /*1a00*/  @P0 MOV R13, 0x1 ;  /* 0x00000001000d0802 */ /* 0x000fe20000000f00 */
[----:B------:R-:W-:Y:S01]  /*1a10*/  UIADD3 UR4, UPT, UPT, UR4, 0x1, URZ ;  /* 0x0000000104047890 */ /* 0x000fe2000fffe0ff */
[----:B------:R-:W-:-:S03]  /*1a20*/  IADD3 R8, PT, PT, R8, 0x1, RZ ;  /* 0x0000000108087810 */ /* 0x000fc60007ffe0ff */
[----:B------:R-:W-:Y:S01]  /*1a30*/  UISETP.NE.AND UP0, UPT, UR4, UR6, UPT ;  /* 0x000000060400728c */ /* 0x000fe2000bf05270 */
[----:B--2---:R-:W-:-:S04]  /*1a40*/  @P0 SHF.L.U32 R12, R13, R10, RZ ;  /* 0x0000000a0d0c0219 */ /* 0x004fc800000006ff */
[----:B------:R-:W-:Y:S01]  /*1a50*/  @P0 SHF.R.S32.HI R14, RZ, 0x1f, R12 ;  /* 0x0000001fff0e0819 */ /* 0x000fe2000001140c */
[-C--:B------:R-:W-:Y:S02]  /*1a60*/  @P0 IMAD R15, R6, R12.reuse, RZ ;  /* 0x0000000c060f0224 */ /* 0x080fe400078e02ff */
[----:B------:R-:W-:-:S04]  /*1a70*/  @P0 IMAD.WIDE.U32 R12, R5, R12, RZ ;  /* 0x0000000c050c0225 */ /* 0x000fc800078e00ff */
[----:B------:R-:W-:Y:S02]  /*1a80*/  @P0 IMAD R15, R14, R5, R15 ;  /* 0x000000050e0f0224 */ /* 0x000fe400078e020f */
[----:B------:R-:W-:Y:S02]  /*1a90*/  @P0 IMAD.MOV.U32 R5, RZ, RZ, R12 ;  /* 0x000000ffff050224 */ /* 0x000fe400078e000c */
[----:B------:R-:W-:Y:S01]  /*1aa0*/  @P0 IMAD.IADD R6, R13, 0x1, R15 ;  /* 0x000000010d060824 */ /* 0x000fe200078e020f */
[----:B------:R-:W-:Y:S06]  /*1ab0*/  BRA.U UP0, `(.L_x_145) ;  /* 0xfffffffd00c07547 */ /* 0x000fec000b83ffff */
.L_x_140:
[----:B------:R-:W-:-:S13]  /*1ac0*/  ISETP.GE.AND P0, PT, R0, UR5, PT ;  /* 0x0000000500007c0c */ /* 0x000fda000bf06270 */
[----:B------:R-:W-:Y:S05]  /*1ad0*/  @P0 EXIT ;  /* 0x000000000000094d */ /* 0x000fea0003800000 */
[----:B------:R-:W0:Y:S01]  /*1ae0*/  LDCU UR4, c[0x0][0x370] ;  /* 0x00006e00ff0477ac */ /* 0x000e220008000800 */
[----:B------:R-:W-:-:S04]  /*1af0*/  ISETP.NE.U32.AND P0, PT, R5, RZ, PT ;  /* 0x000000ff0500720c */ /* 0x000fc80003f05070 */
[----:B------:R-:W-:Y:S01]  /*1b00*/  ISETP.NE.AND.EX P0, PT, R6, RZ, PT, P0 ;  /* 0x000000ff0600720c */ /* 0x000fe20003f05300 */
[----:B0-----:R-:W-:-:S12]  /*1b10*/  IMAD R9, R9, UR4, RZ ;  /* 0x0000000409097c24 */ /* 0x001fd8000f8e02ff */
[----:B------:R-:W-:Y:S05]  /*1b20*/  @P0 BRA `(.L_x_146) ;  /* 0x00000000007c0947 */ /* 0x000fea0003800000 */
[----:B------:R-:W0:Y:S01]  /*1b30*/  MUFU.RCP64H R3, 3.1415920257568359375 ;  /* 0x400921fb00037908 */ /* 0x000e220000001800 */
[----:B------:R-:W-:Y:S02]  /*1b40*/  HFMA2 R2, -RZ, RZ, 0, 5.9604644775390625e-08 ;  /* 0x00000001ff027431 */ /* 0x000fe400000001ff */
[----:B------:R-:W-:Y:S01]  /*1b50*/  IMAD.MOV.U32 R6, RZ, RZ, 0x54442d18 ;  /* 0x54442d18ff067424 */ /* 0x000fe200078e00ff */
[----:B------:R-:W1:Y:S01]  /*1b60*/  LDCU.64 UR6, c[0x0][0x398] ;  /* 0x00007300ff0677ac */ /* 0x000e620008000a00 */
[----:B------:R-:W-:-:S06]  /*1b70*/  IMAD.MOV.U32 R7, RZ, RZ, 0x400921fb ;  /* 0x400921fbff077424 */ /* 0x000fcc00078e00ff */
[----:B0-----:R-:W-:Y:S02]  /*1b80*/  DFMA R4, R2, -R6, 1 ;  /* 0x3ff000000204742b */ /* 0x001fe40000000806 */
[----:B-1----:R-:W-:-:S06]  /*1b90*/  DMUL R16, RZ, UR6 ;  /* 0x00000006ff107c28 */ /* 0x002fcc0008000000 */
[----:B------:R-:W-:-:S04]  /*1ba0*/  DFMA R4, R4, R4, R4 ;  /* 0x000000040404722b */ /* 0x000fc80000000004 */
[----:B------:R-:W-:-:S04]  /*1bb0*/  FSETP.GEU.AND P1, PT, |R17|, 6.5827683646048100446e-37, PT ;  /* 0x036000001100780b */ /* 0x000fc80003f2e200 */
        /* <DEDUP_REMOVED lines=12> */
[----:B------:R-:W-:Y:S05]  /*1c80*/  CALL.REL.NOINC `($__internal_6_$__cuda_sm20_div_rn_f64_full) ;  /* 0x0000006400047944 */ /* 0x000fea0003c00000 */
[----:B------:R-:W-:Y:S01]  /*1c90*/  MOV R2, R12 ;  /* 0x0000000c00027202 */ /* 0x000fe20000000f00 */
[----:B------:R-:W-:-:S07]  /*1ca0*/  IMAD.MOV.U32 R3, RZ, RZ, R13 ;  /* 0x000000ffff037224 */ /* 0x000fce00078e000d */
.L_x_147:
[----:B------:R-:W0:Y:S02]  /*1cb0*/  LDC.64 R6, c[0x0][0x380] ;  /* 0x0000e000ff067b82 */ /* 0x000e240000000a00 */
.L_x_148:
[----:B0-----:R-:W-:-:S04]  /*1cc0*/  IMAD.WIDE R4, R0, 0x8, R6 ;  /* 0x0000000800047825 */ /* 0x001fc800078e0206 */
[----:B------:R-:W-:Y:S01]  /*1cd0*/  IMAD.IADD R0, R9, 0x1, R0 ;  /* 0x0000000109007824 */ /* 0x000fe200078e0200 */
[----:B------:R1:W-:Y:S04]  /*1ce0*/  STG.E.64 desc[UR10][R4.64], R2 ;  /* 0x0000000204007986 */ /* 0x0003e8000c101b0a */
[----:B------:R-:W-:-:S13]  /*1cf0*/  ISETP.GE.AND P0, PT, R0, UR5, PT ;  /* 0x0000000500007c0c */ /* 0x000fda000bf06270 */
[----:B-1----:R-:W-:Y:S05]  /*1d00*/  @!P0 BRA `(.L_x_148) ;  /* 0xfffffffc00ec8947 */ /* 0x002fea000383ffff */
[----:B------:R-:W-:Y:S05]  /*1d10*/  EXIT ;  /* 0x000000000000794d */ /* 0x000fea0003800000 */
.L_x_146:
[----:B------:R-:W0:Y:S02]  /*1d20*/  LDCU UR4, c[0x0][0x394] ;  /* 0x00007280ff0477ac */ /* 0x000e240008000800 */
[----:B0-----:R-:W-:-:S09]  /*1d30*/  UISETP.GE.AND UP0, UPT, UR4, 0x1, UPT ;  /* 0x000000010400788c */ /* 0x001fd2000bf06270 */
[----:B------:R-:W-:Y:S05]  /*1d40*/  BRA.U !UP0, `(.L_x_149) ;  /* 0x0000005d08d07547 */ /* 0x000fea000b800000 */
[----:B------:R-:W0:Y:S01]  /*1d50*/  LDCU UR6, c[0x0][0x3b8] ;  /* 0x00007700ff0677ac */ /* 0x000e220008000800 */
[----:B------:R-:W1:Y:S01]  /*1d60*/  LDCU UR18, c[0x0][0x394] ;  /* 0x00007280ff1277ac */ /* 0x000e620008000800 */
[----:B------:R-:W2:Y:S01]  /*1d70*/  LDCU UR7, c[0x0][0x39c] ;  /* 0x00007380ff0777ac */ /* 0x000ea20008000800 */
[----:B------:R-:W3:Y:S01]  /*1d80*/  LDCU.64 UR14, c[0x4][0x8] ;  /* 0x01000100ff0e77ac */ /* 0x000ee20008000a00 */
[----:B------:R-:W4:Y:S01]  /*1d90*/  LDCU.64 UR8, c[0x0][0x388] ;  /* 0x00007100ff0877ac */ /* 0x000f220008000a00 */
[----:B0-----:R-:W-:Y:S02]  /*1da0*/  UISETP.GT.AND UP0, UPT, UR6, URZ, UPT ;  /* 0x000000ff0600728c */ /* 0x001fe4000bf04270 */
[----:B------:R-:W-:-:S07]  /*1db0*/  USHF.R.U32.HI UR4, URZ, 0x1, UR4 ;  /* 0x00000001ff047899 */ /* 0x000fce0008011604 */
[----:B-1234-:R-:W-:Y:S05]  /*1dc0*/  BRA.U UP0, `(.L_x_150) ;  /* 0x0000001100647547 */ /* 0x01efea000b800000 */
.L_x_169:
[----:B------:R-:W0:Y:S01]  /*1dd0*/  LDC R17, c[0x0][0x3a0] ;  /* 0x0000e800ff117b82 */ /* 0x000e220000000800 */
[----:B------:R-:W1:Y:S01]  /*1de0*/  LDCU.64 UR16, c[0x0][0x3b0] ;  /* 0x00007600ff1077ac */ /* 0x000e620008000a00 */
[----:B------:R-:W-:Y:S01]  /*1df0*/  CS2R R30, SRZ ;  /* 0x00000000001e7805 */ /* 0x000fe2000001ff00 */
[----:B------:R-:W2:Y:S01]  /*1e00*/  LDCU.64 UR12, c[0x0][0x3a8] ;  /* 0x00007500ff0c77ac */ /* 0x000ea20008000a00 */
[----:B0-----:R-:W-:-:S04]  /*1e10*/  IABS R13, R17 ;  /* 0x00000011000d7213 */ /* 0x001fc80000000000 */
[----:B------:R-:W0:Y:S08]  /*1e20*/  I2F.RP R8, R13 ;  /* 0x0000000d00087306 */ /* 0x000e300000209400 */
[----:B0-----:R-:W0:Y:S02]  /*1e30*/  MUFU.RCP R8, R8 ;  /* 0x0000000800087308 */ /* 0x001e240000001000 */
[----:B0-----:R-:W-:-:S06]  /*1e40*/  IADD3 R10, PT, PT, R8, 0xffffffe, RZ ;  /* 0x0ffffffe080a7810 */ /* 0x001fcc0007ffe0ff */
[----:B------:R0:W3:Y:S02]  /*1e50*/  F2I.FTZ.U32.TRUNC.NTZ R11, R10 ;  /* 0x0000000a000b7305 */ /* 0x0000e4000021f000 */
[----:B0-----:R-:W-:Y:S02]  /*1e60*/  IMAD.MOV.U32 R10, RZ, RZ, RZ ;  /* 0x000000ffff0a7224 */ /* 0x001fe400078e00ff */
[----:B---3--:R-:W-:-:S04]  /*1e70*/  IMAD.MOV R12, RZ, RZ, -R11 ;  /* 0x000000ffff0c7224 */ /* 0x008fc800078e0a0b */
[----:B------:R-:W-:Y:S01]  /*1e80*/  IMAD R15, R12, R13, RZ ;  /* 0x0000000d0c0f7224 */ /* 0x000fe200078e02ff */
[----:B------:R-:W-:-:S03]  /*1e90*/  IABS R12, R0 ;  /* 0x00000000000c7213 */ /* 0x000fc60000000000 */
[----:B------:R-:W-:-:S06]  /*1ea0*/  IMAD.HI.U32 R11, R11, R15, R10 ;  /* 0x0000000f0b0b7227 */ /* 0x000fcc00078e000a */
[----:B------:R-:W-:-:S05]  /*1eb0*/  IMAD.HI.U32 R11, R11, R12, RZ ;  /* 0x0000000c0b0b7227 */ /* 0x000fca00078e00ff */
[----:B------:R-:W-:-:S05]  /*1ec0*/  IADD3 R8, PT, PT, -R11, RZ, RZ ;  /* 0x000000ff0b087210 */ /* 0x000fca0007ffe1ff */
[----:B------:R-:W-:-:S05]  /*1ed0*/  IMAD R8, R13, R8, R12 ;  /* 0x000000080d087224 */ /* 0x000fca00078e020c */
[----:B------:R-:W-:-:S13]  /*1ee0*/  ISETP.GT.U32.AND P1, PT, R13, R8, PT ;  /* 0x000000080d00720c */ /* 0x000fda0003f24070 */
[----:B------:R-:W-:Y:S02]  /*1ef0*/  @!P1 IMAD.IADD R8, R8, 0x1, -R13 ;  /* 0x0000000108089824 */ /* 0x000fe400078e0a0d */
[----:B------:R-:W-:Y:S01]  /*1f00*/  @!P1 VIADD R11, R11, 0x1 ;  /* 0x000000010b0b9836 */ /* 0x000fe20000000000 */
[----:B------:R-:W-:Y:S02]  /*1f10*/  ISETP.NE.AND P1, PT, R17, RZ, PT ;  /* 0x000000ff1100720c */ /* 0x000fe40003f25270 */
[----:B------:R-:W-:Y:S02]  /*1f20*/  ISETP.GE.U32.AND P0, PT, R8, R13, PT ;  /* 0x0000000d0800720c */ /* 0x000fe40003f06070 */
[----:B------:R-:W-:-:S04]  /*1f30*/  LOP3.LUT R8, R0, R17, RZ, 0x3c, !PT ;  /* 0x0000001100087212 */ /* 0x000fc800078e3cff */
[----:B------:R-:W-:Y:S01]  /*1f40*/  ISETP.GE.AND P2, PT, R8, RZ, PT ;  /* 0x000000ff0800720c */ /* 0x000fe20003f46270 */
[----:B------:R-:W-:-:S06]  /*1f50*/  IMAD.MOV.U32 R8, RZ, RZ, RZ ;  /* 0x000000ffff087224 */ /* 0x000fcc00078e00ff */
[----:B------:R-:W-:-:S05]  /*1f60*/  @P0 IADD3 R11, PT, PT, R11, 0x1, RZ ;  /* 0x000000010b0b0810 */ /* 0x000fca0007ffe0ff */
[----:B------:R-:W-:-:S04]  /*1f70*/  IMAD.MOV.U32 R12, RZ, RZ, R11 ;  /* 0x000000ffff0c7224 */ /* 0x000fc800078e000b */
[----:B------:R-:W-:Y:S01]  /*1f80*/  @!P2 IMAD.MOV R12, RZ, RZ, -R12 ;  /* 0x000000ffff0ca224 */ /* 0x000fe200078e0a0c */
[----:B------:R-:W-:-:S04]  /*1f90*/  @!P1 LOP3.LUT R12, RZ, R17, RZ, 0x33, !PT ;  /* 0x00000011ff0c9212 */ /* 0x000fc800078e33ff */
[----:B------:R-:W-:Y:S01]  /*1fa0*/  IADD3 R13, PT, PT, -R12, RZ, RZ ;  /* 0x000000ff0c0d7210 */ /* 0x000fe20007ffe1ff */
[----:B------:R-:W1:Y:S04]  /*1fb0*/  I2F.F64 R10, R12 ;  /* 0x0000000c000a7312 */ /* 0x000e680000201c00 */
[----:B------:R-:W-:-:S04]  /*1fc0*/  IMAD R13, R17, R13, R0 ;  /* 0x0000000d110d7224 */ /* 0x000fc800078e0200 */
[----:B------:R-:W2:Y:S01]  /*1fd0*/  I2F.F64 R28, R13 ;  /* 0x0000000d001c7312 */ /* 0x000ea20000201c00 */
[----:B-1----:R-:W-:Y:S02]  /*1fe0*/  DFMA R10, R10, R2, -UR16 ;  /* 0x800000100a0a7e2b */ /* 0x002fe40008000002 */
[----:B--2---:R-:W-:-:S06]  /*1ff0*/  DFMA R28, R28, R26, -UR12 ;  /* 0x8000000c1c1c7e2b */ /* 0x004fcc000800001a */
[----:B------:R-:W-:Y:S01]  /*2000*/  DADD R24, R10, R10 ;  /* 0x000000000a187229 */ /* 0x000fe2000000000a */
[----:B------:R-:W-:-:S10]  /*2010*/  IMAD.MOV.U32 R11, RZ, RZ, RZ ;  /* 0x000000ffff0b7224 */ /* 0x000fd400078e00ff */
.L_x_166:
[----:B------:R-:W-:Y:S01]  /*2020*/  IADD3 R8, P0, PT, R8, 0x1, RZ ;  /* 0x0000000108087810 */ /* 0x000fe20007f1e0ff */
[----:B------:R-:W-:-:S03]  /*2030*/  IMAD.MOV.U32 R10, RZ, RZ, RZ ;  /* 0x000000ffff0a7224 */ /* 0x000fc600078e00ff */
[----:B------:R-:W-:Y:S02]  /*2040*/  IADD3.X R11, PT, PT, RZ, R11, RZ, P0, !PT ;  /* 0x0000000bff0b7210 */ /* 0x000fe400007fe4ff */
[----:B------:R-:W-:-:S04]  /*2050*/  ISETP.NE.U32.AND P6, PT, R8, R5, PT ;  /* 0x000000050800720c */ /* 0x000fc80003fc5070 */
[----:B------:R-:W-:-:S13]  /*2060*/  ISETP.NE.AND.EX P6, PT, R11, R6, PT, P6 ;  /* 0x000000060b00720c */ /* 0x000fda0003fc5360 */
.L_x_165:
[----:B------:R-:W0:Y:S01]  /*2070*/  LDC.64 R12, c[0x0][0x398] ;  /* 0x0000e600ff0c7b82 */ /* 0x000e220000000a00 */
[----:B------:R-:W0:Y:S01]  /*2080*/  MUFU.RCP64H R15, UR7 ;  /* 0x00000007000f7d08 */ /* 0x000e220008001800 */
[----:B------:R-:W-:Y:S01]  /*2090*/  IMAD.MOV.U32 R14, RZ, RZ, 0x1 ;  /* 0x00000001ff0e7424 */ /* 0x000fe200078e00ff */
[C---:B------:R-:W-:Y:S01]  /*20a0*/  IADD3 R20, PT, PT, R10.reuse, -UR4, RZ ;  /* 0x800000040a147c10 */ /* 0x040fe2000fffe0ff */
[----:B------:R-:W-:Y:S01]  /*20b0*/  VIADD R10, R10, 0x1 ;  /* 0x000000010a0a7836 */ /* 0x000fe20000000000 */
[----:B------:R-:W-:Y:S04]  /*20c0*/  BSSY.RECONVERGENT B0, `(.L_x_151) ;  /* 0x0000016000007945 */ /* 0x000fe80003800200 */
[----:B------:R-:W1:Y:S01]  /*20d0*/  I2F.F64 R38, R20 ;  /* 0x0000001400267312 */ /* 0x000e620000201c00 */
[----:B------:R-:W-:Y:S01]  /*20e0*/  ISETP.NE.AND P4, PT, R10, UR18, PT ;  /* 0x000000120a007c0c */ /* 0x000fe2000bf85270 */
[----:B0-----:R-:W-:-:S02]  /*20f0*/  DFMA R16, R14, -R12, 1 ;  /* 0x3ff000000e10742b */ /* 0x001fc4000000080c */
[----:B-1----:R-:W-:-:S06]  /*2100*/  DMUL R38, R38, R12 ;  /* 0x0000000c26267228 */ /* 0x002fcc0000000000 */
[----:B------:R-:W-:-:S08]  /*2110*/  DFMA R16, R16, R16, R16 ;  /* 0x000000101010722b */ /* 0x000fd00000000010 */
[----:B------:R-:W-:Y:S02]  /*2120*/  DFMA R14, R14, R16, R14 ;  /* 0x000000100e0e722b */ /* 0x000fe4000000000e */
[----:B------:R-:W-:-:S06]  /*2130*/  DADD R16, R28, R38 ;  /* 0x000000001c107229 */ /* 0x000fcc0000000026 */
[----:B------:R-:W-:-:S04]  /*2140*/  DFMA R18, R14, -R12, 1 ;  /* 0x3ff000000e12742b */ /* 0x000fc8000000080c */
[----:B------:R-:W-:-:S04]  /*2150*/  FSETP.GEU.AND P1, PT, |R17|, 6.5827683646048100446e-37, PT ;  /* 0x036000001100780b */ /* 0x000fc80003f2e200 */
[----:B------:R-:W-:-:S08]  /*2160*/  DFMA R18, R14, R18, R14 ;  /* 0x000000120e12722b */ /* 0x000fd0000000000e */
[----:B------:R-:W-:-:S08]  /*2170*/  DMUL R14, R16, R18 ;  /* 0x00000012100e7228 */ /* 0x000fd00000000000 */
[----:B------:R-:W-:-:S08]  /*2180*/  DFMA R12, R14, -R12, R16 ;  /* 0x8000000c0e0c722b */ /* 0x000fd00000000010 */
[----:B------:R-:W-:-:S10]  /*2190*/  DFMA R12, R18, R12, R14 ;  /* 0x0000000c120c722b */ /* 0x000fd4000000000e */
[----:B------:R-:W-:-:S05]  /*21a0*/  FFMA R14, RZ, UR7, R13 ;  /* 0x00000007ff0e7c23 */ /* 0x000fca000800000d */
[----:B------:R-:W-:-:S13]  /*21b0*/  FSETP.GT.AND P0, PT, |R14|, 1.469367938527859385e-39, PT ;  /* 0x001000000e00780b */ /* 0x000fda0003f04200 */
[----:B------:R-:W-:Y:S05]  /*21c0*/  @P0 BRA P1, `(.L_x_152) ;  /* 0x0000000000140947 */ /* 0x000fea0000800000 */
[----:B------:R-:W0:Y:S01]  /*21d0*/  LDCU.64 UR12, c[0x0][0x398] ;  /* 0x00007300ff0c77ac */ /* 0x000e220008000a00 */
[----:B------:R-:W-:Y:S01]  /*21e0*/  MOV R20, 0x2220 ;  /* 0x0000222000147802 */ /* 0x000fe20000000f00 */
[----:B0-----:R-:W-:Y:S01]  /*21f0*/  IMAD.U32 R14, RZ, RZ, UR12 ;  /* 0x0000000cff0e7e24 */ /* 0x001fe2000f8e00ff */
[----:B------:R-:W-:-:S07]  /*2200*/  MOV R15, UR13 ;  /* 0x0000000d000f7c02 */ /* 0x000fce0008000f00 */
[----:B------:R-:W-:Y:S05]  /*2210*/  CALL.REL.NOINC `($__internal_6_$__cuda_sm20_div_rn_f64_full) ;  /* 0x0000005c00a07944 */ /* 0x000fea0003c00000 */
.L_x_152:
[----:B------:R-:W-:Y:S05]  /*2220*/  BSYNC.RECONVERGENT B0 ;  /* 0x0000000000007941 */ /* 0x000fea0003800200 */
.L_x_151:
[----:B------:R-:W0:Y:S01]  /*2230*/  LDC.64 R20, c[0x0][0x398] ;  /* 0x0000e600ff147b82 */ /* 0x000e220000000a00 */
[----:B------:R-:W0:Y:S01]  /*2240*/  MUFU.RCP64H R15, UR7 ;  /* 0x00000007000f7d08 */ /* 0x000e220008001800 */
[----:B------:R-:W-:Y:S01]  /*2250*/  IMAD.MOV.U32 R14, RZ, RZ, 0x1 ;  /* 0x00000001ff0e7424 */ /* 0x000fe200078e00ff */
[----:B------:R-:W-:Y:S01]  /*2260*/  MOV R22, RZ ;  /* 0x000000ff00167202 */ /* 0x000fe20000000f00 */
[----:B------:R-:W-:Y:S01]  /*2270*/  IMAD.MOV.U32 R23, RZ, RZ, 0x3fe00000 ;  /* 0x3fe00000ff177424 */ /* 0x000fe200078e00ff */
[----:B------:R-:W-:Y:S04]  /*2280*/  BSSY.RECONVERGENT B0, `(.L_x_153) ;  /* 0x0000017000007945 */ /* 0x000fe80003800200 */
[----:B------:R-:W-:-:S06]  /*2290*/  LOP3.LUT R23, R23, 0x80000000, R13, 0xb8, !PT ;  /* 0x8000000017177812 */ /* 0x000fcc00078eb80d */
[----:B------:R-:W-:Y:S02]  /*22a0*/  DADD.RZ R22, R22, R12 ;  /* 0x0000000016167229 */ /* 0x000fe4000000c00c */
[----:B0-----:R-:W-:-:S08]  /*22b0*/  DFMA R16, R14, -R20, 1 ;  /* 0x3ff000000e10742b */ /* 0x001fd00000000814 */
[----:B------:R-:W0:Y:S01]  /*22c0*/  F2I.F64.TRUNC R22, R22 ;  /* 0x0000001600167311 */ /* 0x000e22000030d100 */
[----:B------:R-:W-:-:S08]  /*22d0*/  DFMA R16, R16, R16, R16 ;  /* 0x000000101010722b */ /* 0x000fd00000000010 */
[----:B------:R-:W-:Y:S01]  /*22e0*/  DFMA R14, R14, R16, R14 ;  /* 0x000000100e0e722b */ /* 0x000fe2000000000e */
[----:B0-----:R-:W-:Y:S01]  /*22f0*/  VIADD R32, R22, UR4 ;  /* 0x0000000416207c36 */ /* 0x001fe20008000000 */
[----:B------:R-:W-:-:S06]  /*2300*/  DADD R16, R28, -R38 ;  /* 0x000000001c107229 */ /* 0x000fcc0000000826 */
        /* <DEDUP_REMOVED lines=14> */
.L_x_154:
[----:B------:R-:W-:Y:S05]  /*23f0*/  BSYNC.RECONVERGENT B0 ;  /* 0x0000000000007941 */ /* 0x000fea0003800200 */
.L_x_153:
[----:B------:R-:W-:Y:S01]  /*2400*/  IMAD.MOV.U32 R15, RZ, RZ, 0x3fe00000 ;  /* 0x3fe00000ff0f7424 */ /* 0x000fe200078e00ff */
[----:B------:R-:W-:Y:S01]  /*2410*/  BSSY.RECONVERGENT B0, `(.L_x_155) ;  /* 0x0000091000007945 */ /* 0x000fe20003800200 */
[----:B------:R-:W-:-:S03]  /*2420*/  IMAD.MOV.U32 R14, RZ, RZ, RZ ;  /* 0x000000ffff0e7224 */ /* 0x000fc600078e00ff */
[----:B------:R-:W-:-:S06]  /*2430*/  LOP3.LUT R15, R15, 0x80000000, R13, 0xb8, !PT ;  /* 0x800000000f0f7812 */ /* 0x000fcc00078eb80d */
[----:B------:R-:W-:-:S10]  /*2440*/  DADD.RZ R12, R14, R12 ;  /* 0x000000000e0c7229 */ /* 0x000fd4000000c00c */
[----:B------:R-:W0:Y:S02]  /*2450*/  F2I.F64.TRUNC R12, R12 ;  /* 0x0000000c000c7311 */ /* 0x000e24000030d100 */
[----:B0-----:R-:W-:-:S04]  /*2460*/  IADD3 R19, PT, PT, R12, UR4, RZ ;  /* 0x000000040c137c10 */ /* 0x001fc8000fffe0ff */
[----:B------:R-:W-:-:S04]  /*2470*/  VIMNMX.U32 R14, PT, PT, R32, R19, !PT ;  /* 0x00000013200e7248 */ /* 0x000fc80007fe0000 */
[----:B------:R-:W-:-:S13]  /*2480*/  ISETP.GE.U32.AND P0, PT, R14, UR18, PT ;  /* 0x000000120e007c0c */ /* 0x000fda000bf06070 */
[----:B------:R-:W-:Y:S05]  /*2490*/  @P0 BRA `(.L_x_156) ;  /* 0x0000000800200947 */ /* 0x000fea0003800000 */
[----:B------:R-:W-:-:S04]  /*24a0*/  IMAD.WIDE.U32 R12, R32, R4, RZ ;  /* 0x00000004200c7225 */ /* 0x000fc800078e00ff */
[----:B------:R-:W-:Y:S01]  /*24b0*/  IMAD.WIDE.U32 R14, R19, R4, RZ ;  /* 0x00000004130e7225 */ /* 0x000fe200078e00ff */
[----:B------:R-:W-:-:S03]  /*24c0*/  LEA R20, P0, R12, UR8, 0x4 ;  /* 0x000000080c147c11 */ /* 0x000fc6000f8020ff */
[-C--:B------:R-:W-:Y:S01]  /*24d0*/  IMAD R17, R32, R7.reuse, R13 ;  /* 0x0000000720117224 */ /* 0x080fe200078e020d */
[----:B------:R-:W-:Y:S01]  /*24e0*/  LEA R16, P1, R14, UR8, 0x4 ;  /* 0x000000080e107c11 */ /* 0x000fe2000f8220ff */
[----:B------:R-:W-:-:S03]  /*24f0*/  IMAD R13, R19, R7, R15 ;  /* 0x00000007130d7224 */ /* 0x000fc600078e020f */
[----:B------:R-:W-:Y:S02]  /*2500*/  LEA.HI.X R21, R12, UR9, R17, 0x4, P0 ;  /* 0x000000090c157c11 */ /* 0x000fe400080f2411 */
[----:B------:R-:W-:-:S03]  /*2510*/  LEA.HI.X R17, R14, UR9, R13, 0x4, P1 ;  /* 0x000000090e117c11 */ /* 0x000fc600088f240d */
[----:B------:R-:W2:Y:S04]  /*2520*/  LDG.E.128 R12, desc[UR10][R20.64] ;  /* 0x0000000a140c7981 */ /* 0x000ea8000c1e1d00 */
[----:B------:R-:W2:Y:S01]  /*2530*/  LDG.E.128 R16, desc[UR10][R16.64] ;  /* 0x0000000a10107981 */ /* 0x000ea2000c1e1d00 */
[----:B------:R-:W-:Y:S01]  /*2540*/  DMUL R34, R24, R38 ;  /* 0x0000002618227228 */ /* 0x000fe20000000000 */
[----:B------:R-:W-:Y:S07]  /*2550*/  BSSY.RECONVERGENT B1, `(.L_x_157) ;  /* 0x0000024000017945 */ /* 0x000fee0003800200 */
[----:B------:R-:W-:-:S02]  /*2560*/  DSETP.NEU.AND P5, PT, |R34|, +INF , PT ;  /* 0x7ff000002200742a */ /* 0x000fc40003fad200 */
[C---:B--2---:R-:W-:Y:S02]  /*2570*/  DMUL R38, R14.reuse, R18 ;  /* 0x000000120e267228 */ /* 0x044fe40000000000 */
[----:B------:R-:W-:-:S06]  /*2580*/  DMUL R32, R14, R16 ;  /* 0x000000100e207228 */ /* 0x000fcc0000000000 */
[C---:B------:R-:W-:Y:S02]  /*2590*/  DFMA R38, R12.reuse, R16, R38 ;  /* 0x000000100c26722b */ /* 0x040fe40000000026 */
[----:B------:R-:W-:Y:S02]  /*25a0*/  DFMA R32, R12, R18, -R32 ;  /* 0x000000120c20722b */ /* 0x000fe40000000820 */
[----:B------:R-:W-:Y:S09]  /*25b0*/  @!P5 BRA `(.L_x_158) ;  /* 0x00000000006cd947 */ /* 0x000ff20003800000 */
        /* <DEDUP_REMOVED lines=20> */
[----:B------:R-:W-:Y:S05]  /*2700*/  CALL.REL.NOINC `($_Z27kernelComputeWignerFullModePdPK7double2iididdiPKiPKm$__internal_trig_reduction_slowpathd) ;  /* 0x0000006400e87944 */ /* 0x000fea0003c00000 */
[----:B------:R-:W-:Y:S01]  /*2710*/  MOV R12, R14 ;  /* 0x0000000e000c7202 */ /* 0x000fe20000000f00 */
[----:B------:R-:W-:Y:S02]  /*2720*/  IMAD.MOV.U32 R42, RZ, RZ, R16 ;  /* 0x000000ffff2a7224 */ /* 0x000fe400078e0010 */
[----:B------:R-:W-:-:S07]  /*2730*/  IMAD.MOV.U32 R43, RZ, RZ, R17 ;  /* 0x000000ffff2b7224 */ /* 0x000fce00078e0011 */
.L_x_160:
[----:B------:R-:W-:Y:S05]  /*2740*/  BSYNC.RECONVERGENT B2 ;  /* 0x0000000000027941 */ /* 0x000fea0003800200 */
.L_x_159:
[----:B------:R-:W-:Y:S01]  /*2750*/  IADD3 R44, PT, PT, R12, 0x1, RZ ;  /* 0x000000010c2c7810 */ /* 0x000fe20007ffe0ff */
[----:B------:R-:W-:Y:S06]  /*2760*/  BRA `(.L_x_161) ;  /* 0x0000000000087947 */ /* 0x000fec0003800000 */
.L_x_158:
[----:B------:R-:W-:Y:S01]  /*2770*/  DMUL R42, RZ, R34 ;  /* 0x00000022ff2a7228 */ /* 0x000fe20000000000 */
[----:B------:R-:W-:-:S10]  /*2780*/  IMAD.MOV.U32 R44, RZ, RZ, 0x1 ;  /* 0x00000001ff2c7424 */ /* 0x000fd400078e00ff */
.L_x_161:
[----:B------:R-:W-:Y:S05]  /*2790*/  BSYNC.RECONVERGENT B1 ;  /* 0x0000000000017941 */ /* 0x000fea0003800200 */
.L_x_157:
[----:B------:R-:W-:-:S05]  /*27a0*/  IMAD.SHL.U32 R12, R44, 0x40, RZ ;  /* 0x000000402c0c7824 */ /* 0x000fca00078e00ff */
[----:B------:R-:W-:-:S04]  /*27b0*/  LOP3.LUT R12, R12, 0x40, RZ, 0xc0, !PT ;  /* 0x000000400c0c7812 */ /* 0x000fc800078ec0ff */
[----:B------:R-:W-:-:S04]  /*27c0*/  IADD3 R46, P0, PT, R12, UR14, RZ ;  /* 0x0000000e0c2e7c10 */ /* 0x000fc8000ff1e0ff */
[----:B------:R-:W-:-:S05]  /*27d0*/  IADD3.X R47, PT, PT, RZ, UR15, RZ, P0, !PT ;  /* 0x0000000fff2f7c10 */ /* 0x000fca00087fe4ff */
        /* <DEDUP_REMOVED lines=11> */
[----:B--2---:R-:W-:-:S08]  /*2890*/  DFMA R12, R40, R36, R12 ;  /* 0x00000024280c722b */ /* 0x004fd0000000000c */
[----:B------:R-:W-:-:S08]  /*28a0*/  DFMA R12, R40, R12, R14 ;  /* 0x0000000c280c722b */ /* 0x000fd0000000000e */
[----:B---3--:R-:W-:-:S08]  /*28b0*/  DFMA R12, R40, R12, R16 ;  /* 0x0000000c280c722b */ /* 0x008fd00000000010 */
[----:B------:R-:W-:-:S08]  /*28c0*/  DFMA R12, R40, R12, R18 ;  /* 0x0000000c280c722b */ /* 0x000fd00000000012 */
[----:B----4-:R-:W-:-:S08]  /*28d0*/  DFMA R12, R40, R12, R20 ;  /* 0x0000000c280c722b */ /* 0x010fd00000000014 */
[----:B------:R-:W-:-:S08]  /*28e0*/  DFMA R12, R40, R12, R22 ;  /* 0x0000000c280c722b */ /* 0x000fd00000000016 */
[----:B------:R-:W-:Y:S02]  /*28f0*/  DFMA R42, R12, R42, R42 ;  /* 0x0000002a0c2a722b */ /* 0x000fe4000000002a */
[----:B------:R-:W-:-:S10]  /*2900*/  DFMA R12, R40, R12, 1 ;  /* 0x3ff00000280c742b */ /* 0x000fd4000000000c */
[----:B------:R-:W-:Y:S02]  /*2910*/  FSEL R14, R12, R42, !P0 ;  /* 0x0000002a0c0e7208 */ /* 0x000fe40004000000 */
[----:B------:R-:W-:Y:S02]  /*2920*/  FSEL R15, R13, R43, !P0 ;  /* 0x0000002b0d0f7208 */ /* 0x000fe40004000000 */
[----:B------:R-:W-:-:S04]  /*2930*/  LOP3.LUT P0, RZ, R44, 0x2, RZ, 0xc0, !PT ;  /* 0x000000022cff7812 */ /* 0x000fc8000780c0ff */
[----:B------:R-:W-:-:S10]  /*2940*/  DADD R12, RZ, -R14 ;  /* 0x00000000ff0c7229 */ /* 0x000fd4000000080e */
[----:B------:R-:W-:Y:S02]  /*2950*/  FSEL R12, R14, R12, !P0 ;  /* 0x0000000c0e0c7208 */ /* 0x000fe40004000000 */
[----:B------:R-:W-:-:S06]  /*2960*/  FSEL R13, R15, R13, !P0 ;  /* 0x0000000d0f0d7208 */ /* 0x000fcc0004000000 */
[----:B------:R-:W-:Y:S01]  /*2970*/  DMUL R38, R38, R12 ;  /* 0x0000000c26267228 */ /* 0x000fe20000000000 */
[----:B------:R-:W-:Y:S10]  /*2980*/  @!P5 BRA `(.L_x_163) ;  /* 0x000000000060d947 */ /* 0x000ff40003800000 */
        /* <DEDUP_REMOVED lines=16> */
[----:B------:R-:W-:Y:S01]  /*2a90*/  MOV R16, R34 ;  /* 0x0000002200107202 */ /* 0x000fe20000000f00 */
[----:B------:R-:W-:Y:S01]  /*2aa0*/  IMAD.MOV.U32 R23, RZ, RZ, R35 ;  /* 0x000000ffff177224 */ /* 0x000fe200078e0023 */
[----:B------:R-:W-:-:S07]  /*2ab0*/  MOV R20, 0x2ad0 ;  /* 0x00002ad000147802 */ /* 0x000fce0000000f00 */
[----:B------:R-:W-:Y:S05]  /*2ac0*/  CALL.REL.NOINC `($_Z27kernelComputeWignerFullModePdPK7double2iididdiPKiPKm$__internal_trig_reduction_slowpathd) ;  /* 0x0000006000f87944 */ /* 0x000fea0003c00000 */
[----:B------:R-:W-:Y:S01]  /*2ad0*/  IMAD.MOV.U32 R40, RZ, RZ, R14 ;  /* 0x000000ffff287224 */ /* 0x000fe200078e000e */
[----:B------:R-:W-:Y:S01]  /*2ae0*/  MOV R36, R16 ;  /* 0x0000001000247202 */ /* 0x000fe20000000f00 */
[----:B------:R-:W-:Y:S01]  /*2af0*/  IMAD.MOV.U32 R37, RZ, RZ, R17 ;  /* 0x000000ffff257224 */ /* 0x000fe200078e0011 */
[----:B------:R-:W-:Y:S06]  /*2b00*/  BRA `(.L_x_164) ;  /* 0x0000000000087947 */ /* 0x000fec0003800000 */
.L_x_163:
[----:B------:R-:W-:Y:S01]  /*2b10*/  DMUL R36, RZ, R34 ;  /* 0x00000022ff247228 */ /* 0x000fe20000000000 */
[----:B------:R-:W-:-:S10]  /*2b20*/  IMAD.MOV.U32 R40, RZ, RZ, RZ ;  /* 0x000000ffff287224 */ /* 0x000fd400078e00ff */
.L_x_164:
[----:B------:R-:W-:Y:S05]  /*2b30*/  BSYNC.RECONVERGENT B1 ;  /* 0x0000000000017941 */ /* 0x000fea0003800200 */
.L_x_162:
[----:B------:R-:W-:-:S04]  /*2b40*/  SHF.L.U32 R12, R40, 0x6, RZ ;  /* 0x00000006280c7819 */ /* 0x000fc800000006ff */
[----:B------:R-:W-:-:S04]  /*2b50*/  LOP3.LUT R12, R12, 0x40, RZ, 0xc0, !PT ;  /* 0x000000400c0c7812 */ /* 0x000fc800078ec0ff */
[----:B------:R-:W-:-:S05]  /*2b60*/  IADD3 R44, P0, PT, R12, UR14, RZ ;  /* 0x0000000e0c2c7c10 */ /* 0x000fca000ff1e0ff */
[----:B------:R-:W-:-:S05]  /*2b70*/  IMAD.X R45, RZ, RZ, UR15, P0 ;  /* 0x0000000fff2d7e24 */ /* 0x000fca00080e06ff */
[----:B------:R-:W2:Y:S04]  /*2b80*/  LDG.E.128.CONSTANT R12, desc[UR10][R44.64] ;  /* 0x0000000a2c0c7981 */ /* 0x000ea8000c1e9d00 */
[----:B------:R-:W3:Y:S04]  /*2b90*/  LDG.E.128.CONSTANT R16, desc[UR10][R44.64+0x10] ;  /* 0x0000100a2c107981 */ /* 0x000ee8000c1e9d00 */
[----:B------:R-:W4:Y:S01]  /*2ba0*/  LDG.E.128.CONSTANT R20, desc[UR10][R44.64+0x20] ;  /* 0x0000200a2c147981 */ /* 0x000f22000c1e9d00 */
[----:B------:R-:W-:Y:S01]  /*2bb0*/  LOP3.LUT R34, R40, 0x1, RZ, 0xc0, !PT ;  /* 0x0000000128227812 */ /* 0x000fe200078ec0ff */
[----:B------:R-:W-:Y:S01]  /*2bc0*/  DMUL R42, R36, R36 ;  /* 0x00000024242a7228 */ /* 0x000fe20000000000 */
[----:B------:R-:W-:-:S02]  /*2bd0*/  MOV R35, 0x3da8ff83 ;  /* 0x3da8ff8300237802 */ /* 0x000fc40000000f00 */
        /* <DEDUP_REMOVED lines=18> */
[----:B------:R-:W-:-:S08]  /*2d00*/  DFMA R32, -R32, R12, R38 ;  /* 0x0000000c2020722b */ /* 0x000fd00000000126 */
[----:B------:R-:W-:-:S11]  /*2d10*/  DADD R30, R30, R32 ;  /* 0x000000001e1e7229 */ /* 0x000fd60000000020 */
.L_x_156:
[----:B------:R-:W-:Y:S05]  /*2d20*/  BSYNC.RECONVERGENT B0 ;  /* 0x0000000000007941 */ /* 0x000fea0003800200 */
.L_x_155:
[----:B------:R-:W-:Y:S05]  /*2d30*/  @P4 BRA `(.L_x_165) ;  /* 0xfffffff000cc4947 */ /* 0x000fea000383ffff */
[----:B------:R-:W-:Y:S05]  /*2d40*/  @P6 BRA `(.L_x_166) ;  /* 0xfffffff000b46947 */ /* 0x000fea000383ffff */
[----:B------:R-:W0:Y:S01]  /*2d50*/  MUFU.RCP64H R11, 3.1415920257568359375 ;  /* 0x400921fb000b7908 */ /* 0x000e220000001800 */
[----:B------:R-:W-:Y:S01]  /*2d60*/  IMAD.MOV.U32 R12, RZ, RZ, 0x54442d18 ;  /* 0x54442d18ff0c7424 */ /* 0x000fe200078e00ff */
[----:B------:R-:W-:Y:S01]  /*2d70*/  MOV R10, 0x1 ;  /* 0x00000001000a7802 */ /* 0x000fe20000000f00 */
[----:B------:R-:W-:Y:S01]  /*2d80*/  IMAD.MOV.U32 R13, RZ, RZ, 0x400921fb ;  /* 0x400921fbff0d7424 */ /* 0x000fe200078e00ff */
[----:B------:R-:W1:Y:S01]  /*2d90*/  LDCU.64 UR12, c[0x0][0x398] ;  /* 0x00007300ff0c77ac */ /* 0x000e620008000a00 */
[----:B------:R-:W-:Y:S04]  /*2da0*/  BSSY.RECONVERGENT B0, `(.L_x_167) ;  /* 0x0000014000007945 */ /* 0x000fe80003800200 */
[----:B0-----:R-:W-:Y:S02]  /*2db0*/  DFMA R14, R10, -R12, 1 ;  /* 0x3ff000000a0e742b */ /* 0x001fe4000000080c */
[----:B-1----:R-:W-:-:S06]  /*2dc0*/  DMUL R16, R30, UR12 ;  /* 0x0000000c1e107c28 */ /* 0x002fcc0008000000 */
        /* <DEDUP_REMOVED lines=17> */
.L_x_168:
[----:B------:R-:W-:Y:S05]  /*2ee0*/  BSYNC.RECONVERGENT B0 ;  /* 0x0000000000007941 */ /* 0x000fea0003800200 */
.L_x_167:
[----:B------:R-:W0:Y:S02]  /*2ef0*/  LDC.64 R12, c[0x0][0x380] ;  /* 0x0000e000ff0c7b82 */ /* 0x000e240000000a00 */
[----:B0-----:R-:W-:-:S04]  /*2f00*/  IMAD.WIDE R12, R0, 0x8, R12 ;  /* 0x00000008000c7825 */ /* 0x001fc800078e020c */
[----:B------:R-:W-:Y:S01]  /*2f10*/  IMAD.IADD R0, R9, 0x1, R0 ;  /* 0x0000000109007824 */ /* 0x000fe200078e0200 */
[----:B------:R0:W-:Y:S04]  /*2f20*/  STG.E.64 desc[UR10][R12.64], R10 ;  /* 0x0000000a0c007986 */ /* 0x0001e8000c101b0a */
[----:B------:R-:W-:-:S13]  /*2f30*/  ISETP.GE.AND P0, PT, R0, UR5, PT ;  /* 0x0000000500007c0c */ /* 0x000fda000bf06270 */
[----:B0-----:R-:W-:Y:S05]  /*2f40*/  @!P0 BRA `(.L_x_169) ;  /* 0xffffffec00a08947 */ /* 0x001fea000383ffff */
[----:B------:R-:W-:Y:S05]  /*2f50*/  EXIT ;  /* 0x000000000000794d */ /* 0x000fea0003800000 */
.L_x_150:
[----:B------:R-:W0:Y:S01]  /*2f60*/  LDCU UR19, c[0x0][0x394] ;  /* 0x00007280ff1377ac */ /* 0x000e220008000800 */
[----:B------:R-:W1:Y:S01]  /*2f70*/  LDCU UR18, c[0x0][0x39c] ;  /* 0x00007380ff1277ac */ /* 0x000e620008000800 */
[----:B------:R-:W2:Y:S01]  /*2f80*/  LDCU.64 UR12, c[0x4][0x8] ;  /* 0x01000100ff0c77ac */ /* 0x000ea20008000a00 */
[----:B------:R-:W3:Y:S01]  /*2f90*/  LDCU.64 UR14, c[0x0][0x388] ;  /* 0x00007100ff0e77ac */ /* 0x000ee20008000a00 */
[----:B------:R-:W-:-:S12]  /*2fa0*/  ULOP3.LUT UR8, UR6, 0x7, URZ, 0xc0, !UPT ;  /* 0x0000000706087892 */ /* 0x000fd8000f8ec0ff */
.L_x_250:
[----:B------:R-:W4:Y:S01]  /*2fb0*/  LDC R15, c[0x0][0x3a0] ;  /* 0x0000e800ff0f7b82 */ /* 0x000f220000000800 */
[----:B------:R-:W-:Y:S01]  /*2fc0*/  IMAD.MOV.U32 R10, RZ, RZ, RZ ;  /* 0x000000ffff0a7224 */ /* 0x000fe200078e00ff */
[----:B------:R-:W5:Y:S01]  /*2fd0*/  LDCU.64 UR16, c[0x0][0x3b0] ;  /* 0x00007600ff1077ac */ /* 0x000f620008000a00 */
[----:B------:R-:W-:Y:S01]  /*2fe0*/  CS2R R32, SRZ ;  /* 0x0000000000207805 */ /* 0x000fe2000001ff00 */
[----:B------:R-:W0:Y:S01]  /*2ff0*/  LDCU.64 UR6, c[0x0][0x3a8] ;  /* 0x00007500ff0677ac */ /* 0x000e220008000a00 */
[----:B----4-:R-:W-:-:S04]  /*3000*/  IABS R13, R15 ;  /* 0x0000000f000d7213 */ /* 0x010fc80000000000 */
[----:B------:R-:W4:Y:S08]  /*3010*/  I2F.RP R12, R13 ;  /* 0x0000000d000c7306 */ /* 0x000f300000209400 */
[----:B----4-:R-:W4:Y:S02]  /*3020*/  MUFU.RCP R12, R12 ;  /* 0x0000000c000c7308 */ /* 0x010f240000001000 */
[----:B----4-:R-:W-:-:S06]  /*3030*/  IADD3 R14, PT, PT, R12, 0xffffffe, RZ ;  /* 0x0ffffffe0c0e7810 */ /* 0x010fcc0007ffe0ff */
[----:B------:R-:W4:Y:S02]  /*3040*/  F2I.FTZ.U32.TRUNC.NTZ R11, R14 ;  /* 0x0000000e000b7305 */ /* 0x000f24000021f000 */
[----:B----4-:R-:W-:-:S04]  /*3050*/  IMAD.MOV R8, RZ, RZ, -R11 ;  /* 0x000000ffff087224 */ /* 0x010fc800078e0a0b */
[----:B------:R-:W-:Y:S01]  /*3060*/  IMAD R17, R8, R13, RZ ;  /* 0x0000000d08117224 */ /* 0x000fe200078e02ff */
[----:B------:R-:W-:-:S03]  /*3070*/  IABS R8, R0 ;  /* 0x0000000000087213 */ /* 0x000fc60000000000 */
[----:B------:R-:W-:Y:S01]  /*3080*/  IMAD.HI.U32 R17, R11, R17, R10 ;  /* 0x000000110b117227 */ /* 0x000fe200078e000a */
[----:B------:R-:W-:-:S05]  /*3090*/  MOV R10, R8 ;  /* 0x00000008000a7202 */ /* 0x000fca0000000f00 */
[----:B------:R-:W-:-:S04]  /*30a0*/  IMAD.HI.U32 R8, R17, R10, RZ ;  /* 0x0000000a11087227 */ /* 0x000fc800078e00ff */
[----:B------:R-:W-:-:S04]  /*30b0*/  IMAD.MOV R11, RZ, RZ, -R8 ;  /* 0x000000ffff0b7224 */ /* 0x000fc800078e0a08 */
[----:B------:R-:W-:-:S05]  /*30c0*/  IMAD R10, R13, R11, R10 ;  /* 0x0000000b0d0a7224 */ /* 0x000fca00078e020a */
[----:B------:R-:W-:-:S13]  /*30d0*/  ISETP.GT.U32.AND P1, PT, R13, R10, PT ;  /* 0x0000000a0d00720c */ /* 0x000fda0003f24070 */
[----:B------:R-:W-:Y:S01]  /*30e0*/  @!P1 IMAD.IADD R10, R10, 0x1, -R13 ;  /* 0x000000010a0a9824 */ /* 0x000fe200078e0a0d */
[----:B------:R-:W-:Y:S02]  /*30f0*/  @!P1 IADD3 R8, PT, PT, R8, 0x1, RZ ;  /* 0x0000000108089810 */ /* 0x000fe40007ffe0ff */
[----:B------:R-:W-:Y:S02]  /*3100*/  ISETP.NE.AND P1, PT, R15, RZ, PT ;  /* 0x000000ff0f00720c */ /* 0x000fe40003f25270 */
[----:B------:R-:W-:Y:S02]  /*3110*/  ISETP.GE.U32.AND P0, PT, R10, R13, PT ;  /* 0x0000000d0a00720c */ /* 0x000fe40003f06070 */
[----:B------:R-:W-:-:S04]  /*3120*/  LOP3.LUT R10, R0, R15, RZ, 0x3c, !PT ;  /* 0x0000000f000a7212 */ /* 0x000fc800078e3cff */
[----:B------:R-:W-:-:S07]  /*3130*/  ISETP.GE.AND P2, PT, R10, RZ, PT ;  /* 0x000000ff0a00720c */ /* 0x000fce0003f46270 */
[----:B------:R-:W-:-:S06]  /*3140*/  @P0 VIADD R8, R8, 0x1 ;  /* 0x0000000108080836 */ /* 0x000fcc0000000000 */
[----:B------:R-:W-:Y:S01]  /*3150*/  @!P2 IMAD.MOV R8, RZ, RZ, -R8 ;  /* 0x000000ffff08a224 */ /* 0x000fe200078e0a08 */
[----:B------:R-:W-:-:S04]  /*3160*/  @!P1 LOP3.LUT R8, RZ, R15, RZ, 0x33, !PT ;  /* 0x0000000fff089212 */ /* 0x000fc800078e33ff */
[----:B------:R-:W-:Y:S01]  /*3170*/  IADD3 R13, PT, PT, -R8, RZ, RZ ;  /* 0x000000ff080d7210 */ /* 0x000fe20007ffe1ff */
[----:B------:R4:W5:Y:S04]  /*3180*/  I2F.F64 R10, R8 ;  /* 0x00000008000a7312 */ /* 0x0009680000201c00 */
[----:B------:R-:W-:-:S04]  /*3190*/  IMAD R12, R15, R13, R0 ;  /* 0x0000000d0f0c7224 */ /* 0x000fc800078e0200 */
[----:B------:R-:W0:Y:S01]  /*31a0*/  I2F.F64 R30, R12 ;  /* 0x0000000c001e7312 */ /* 0x000e220000201c00 */
[----:B----4-:R-:W-:Y:S01]  /*31b0*/  IMAD.MOV.U32 R8, RZ, RZ, RZ ;  /* 0x000000ffff087224 */ /* 0x010fe200078e00ff */
[----:B-----5:R-:W-:Y:S02]  /*31c0*/  DFMA R10, R10, R2, -UR16 ;  /* 0x800000100a0a7e2b */ /* 0x020fe40008000002 */
[----:B0-----:R-:W-:-:S06]  /*31d0*/  DFMA R30, R30, R26, -UR6 ;  /* 0x800000061e1e7e2b */ /* 0x001fcc000800001a */
[----:B------:R-:W-:Y:S01]  /*31e0*/  DADD R28, R10, R10 ;  /* 0x000000000a1c7229 */ /* 0x000fe2000000000a */
[----:B------:R-:W-:-:S10]  /*31f0*/  IMAD.MOV.U32 R11, RZ, RZ, RZ ;  /* 0x000000ffff0b7224 */ /* 0x000fd400078e00ff */
.L_x_247:
[----:B------:R-:W0:Y:S01]  /*3200*/  LDCU UR6, c[0x0][0x3b8] ;  /* 0x00007700ff0677ac */ /* 0x000e220008000800 */
[----:B------:R-:W-:Y:S01]  /*3210*/  MOV R10, RZ ;  /* 0x000000ff000a7202 */ /* 0x000fe20000000f00 */
[----:B------:R-:W-:Y:S01]  /*3220*/  IMAD.MOV.U32 R25, RZ, RZ, RZ ;  /* 0x000000ffff197224 */ /* 0x000fe200078e00ff */
[----:B------:R-:W-:Y:S01]  /*3230*/  MOV R21, R11 ;  /* 0x0000000b00157202 */ /* 0x000fe20000000f00 */
[----:B------:R-:W4:Y:S01]  /*3240*/  LDCU UR7, c[0x0][0x3b8] ;  /* 0x00007700ff0777ac */ /* 0x000f220008000800 */
[----:B------:R-:W-:Y:S01]  /*3250*/  IMAD.MOV.U32 R16, RZ, RZ, R8 ;  /* 0x000000ffff107224 */ /* 0x000fe200078e0008 */
[----:B0-----:R-:W-:Y:S01]  /*3260*/  UISETP.GE.U32.AND UP0, UPT, UR6, 0x8, UPT ;  /* 0x000000080600788c */ /* 0x001fe2000bf06070 */
[----:B----4-:R-:W-:-:S08]  /*3270*/  IMAD.U32 R15, RZ, RZ, UR7 ;  /* 0x00000007ff0f7e24 */ /* 0x010fd0000f8e00ff */
[----:B------:R-:W-:Y:S05]  /*3280*/  BRA.U !UP0, `(.L_x_170) ;  /* 0x0000001d08d07547 */ /* 0x000fea000b800000 */
[----:B------:R-:W0:Y:S01]  /*3290*/  LDCU UR9, c[0x0][0x390] ;  /* 0x00007200ff0977ac */ /* 0x000e220008000800 */
[----:B------:R-:W-:Y:S01]  /*32a0*/  IMAD.MOV.U32 R10, RZ, RZ, RZ ;  /* 0x000000ffff0a7224 */ /* 0x000fe200078e00ff */
[----:B------:R-:W-:Y:S01]  /*32b0*/  MOV R25, RZ ;  /* 0x000000ff00197202 */ /* 0x000fe20000000f00 */
[----:B------:R-:W-:Y:S01]  /*32c0*/  IMAD.MOV.U32 R16, RZ, RZ, R8 ;  /* 0x000000ffff107224 */ /* 0x000fe200078e0008 */
[----:B------:R-:W-:Y:S01]  /*32d0*/  ULOP3.LUT UR7, UR6, 0x7ffffff8, URZ, 0xc0, !UPT ;  /* 0x7ffffff806077892 */ /* 0x000fe2000f8ec0ff */
[----:B------:R-:W-:Y:S01]  /*32e0*/  IMAD.MOV.U32 R21, RZ, RZ, R11 ;  /* 0x000000ffff157224 */ /* 0x000fe200078e000b */
[----:B------:R-:W-:Y:S02]  /*32f0*/  UIADD3 UR17, UPT, UPT, UR6, -0x4, URZ ;  /* 0xfffffffc06117890 */ /* 0x000fe4000fffe0ff */
[----:B------:R-:W-:-:S04]  /*3300*/  UIADD3 UR7, UPT, UPT, -UR7, URZ, URZ ;  /* 0x000000ff07077290 */ /* 0x000fc8000fffe1ff */
[----:B------:R-:W-:Y:S02]  /*3310*/  MOV R15, UR17 ;  /* 0x00000011000f7c02 */ /* 0x000fe40008000f00 */
[----:B------:R-:W-:Y:S01]  /*3320*/  MOV R12, UR7 ;  /* 0x00000007000c7c02 */ /* 0x000fe20008000f00 */
[----:B0-----:R-:W-:Y:S02]  /*3330*/  UIADD3 UR16, UPT, UPT, UR9, 0x4, -UR6 ;  /* 0x0000000409107890 */ /* 0x001fe4000fffe806 */
[----:B------:R-:W-:-:S04]  /*3340*/  UIADD3 UR6, UPT, UPT, -UR9, UR6, URZ ;  /* 0x0000000609067290 */ /* 0x000fc8000fffe1ff */
[----:B------:R-:W-:Y:S02]  /*3350*/  IMAD.U32 R14, RZ, RZ, UR16 ;  /* 0x00000010ff0e7e24 */ /* 0x000fe4000f8e00ff */
[----:B------:R-:W-:-:S07]  /*3360*/  IMAD.U32 R13, RZ, RZ, UR6 ;  /* 0x00000006ff0d7e24 */ /* 0x000fce000f8e00ff */
.L_x_203:
[----:B------:R-:W-:Y:S01]  /*3370*/  ISETP.NE.AND P0, PT, R14, 0x3, PT ;  /* 0x000000030e00780c */ /* 0x000fe20003f05270 */
[----:B------:R-:W-:-:S05]  /*3380*/  VIADD R12, R12, 0x8 ;  /* 0x000000080c0c7836 */ /* 0x000fca0000000000 */
[----:B------:R-:W-:-:S07]  /*3390*/  ISETP.NE.AND P2, PT, R12, RZ, PT ;  /* 0x000000ff0c00720c */ /* 0x000fce0003f45270 */
[----:B------:R-:W-:Y:S06]  /*33a0*/  @!P0 BRA `(.L_x_171) ;  /* 0x0000000000e88947 */ /* 0x000fec0003800000 */
[----:B------:R-:W0:Y:S01]  /*33b0*/  LDC.64 R22, c[0x0][0x3c0] ;  /* 0x0000f000ff167b82 */ /* 0x000e220000000a00 */
[----:B------:R-:W-:-:S07]  /*33c0*/  VIADD R17, R15, 0x3 ;  /* 0x000000030f117836 */ /* 0x000fce0000000000 */
[----:B------:R-:W4:Y:S01]  /*33d0*/  LDC.64 R18, c[0x0][0x3c8] ;  /* 0x0000f200ff127b82 */ /* 0x000f220000000a00 */
[----:B0-----:R-:W-:-:S06]  /*33e0*/  IMAD.WIDE.U32 R22, R17, 0x4, R22 ;  /* 0x0000000411167825 */ /* 0x001fcc00078e0016 */
[----:B------:R-:W5:Y:S01]  /*33f0*/  LDG.E R22, desc[UR10][R22.64] ;  /* 0x0000000a16167981 */ /* 0x000f62000c1e1900 */
[----:B----4-:R-:W-:-:S06]  /*3400*/  IMAD.WIDE.U32 R18, R17, 0x8, R18 ;  /* 0x0000000811127825 */ /* 0x010fcc00078e0012 */
[----:B------:R-:W4:Y:S01]  /*3410*/  LDG.E R18, desc[UR10][R18.64] ;  /* 0x0000000a12127981 */ /* 0x000f22000c1e1900 */
[----:B------:R-:W-:Y:S01]  /*3420*/  HFMA2 R35, -RZ, RZ, 0, 5.9604644775390625e-08 ;  /* 0x00000001ff237431 */ /* 0x000fe200000001ff */
[----:B------:R-:W-:Y:S04]  /*3430*/  BSSY.RECONVERGENT B0, `(.L_x_172) ;  /* 0x000002a000007945 */ /* 0x000fe80003800200 */
[----:B-----5:R-:W-:-:S04]  /*3440*/  SHF.L.U32 R36, R35, R22, RZ ;  /* 0x0000001623247219 */ /* 0x020fc800000006ff */
[----:B------:R-:W-:-:S04]  /*3450*/  SHF.R.S32.HI R37, RZ, 0x1f, R36 ;  /* 0x0000001fff257819 */ /* 0x000fc80000011424 */
[----:B------:R-:W-:Y:S02]  /*3460*/  LOP3.LUT R17, R21, R37, RZ, 0xfc, !PT ;  /* 0x0000002515117212 */ /* 0x000fe400078efcff */
[----:B----4-:R-:W-:Y:S02]  /*3470*/  SHF.L.U32 R38, R35, R18, RZ ;  /* 0x0000001223267219 */ /* 0x010fe400000006ff */
[----:B------:R-:W-:-:S13]  /*3480*/  ISETP.NE.U32.AND P0, PT, R17, RZ, PT ;  /* 0x000000ff1100720c */ /* 0x000fda0003f05070 */
[----:B------:R-:W-:Y:S05]  /*3490*/  @P0 BRA `(.L_x_173) ;  /* 0x0000000000600947 */ /* 0x000fea0003800000 */
[----:B------:R-:W0:Y:S01]  /*34a0*/  I2F.U32.RP R17, R36 ;  /* 0x0000002400117306 */ /* 0x000e220000209000 */
[----:B------:R-:W-:Y:S01]  /*34b0*/  IMAD.MOV R21, RZ, RZ, -R36 ;  /* 0x000000ffff157224 */ /* 0x000fe200078e0a24 */
[----:B------:R-:W-:Y:S01]  /*34c0*/  ISETP.NE.U32.AND P3, PT, R36, RZ, PT ;  /* 0x000000ff2400720c */ /* 0x000fe20003f65070 */
[----:B------:R-:W-:-:S05]  /*34d0*/  IMAD.MOV.U32 R23, RZ, RZ, RZ ;  /* 0x000000ffff177224 */ /* 0x000fca00078e00ff */
[----:B0-----:R-:W0:Y:S02]  /*34e0*/  MUFU.RCP R17, R17 ;  /* 0x0000001100117308 */ /* 0x001e240000001000 */
[----:B0-----:R-:W-:-:S06]  /*34f0*/  VIADD R18, R17, 0xffffffe ;  /* 0x0ffffffe11127836 */ /* 0x001fcc0000000000 */
[----:B------:R0:W4:Y:S02]  /*3500*/  F2I.FTZ.U32.TRUNC.NTZ R19, R18 ;  /* 0x0000001200137305 */ /* 0x000124000021f000 */
[----:B0-----:R-:W-:Y:S01]  /*3510*/  MOV R18, RZ ;  /* 0x000000ff00127202 */ /* 0x001fe20000000f00 */
        /* <DEDUP_REMOVED lines=16> */
.L_x_173:
[----:B------:R-:W-:-:S07]  /*3620*/  MOV R18, 0x3640 ;  /* 0x0000364000127802 */ /* 0x000fce0000000f00 */
[----:B-123--:R-:W-:Y:S05]  /*3630*/  CALL.REL.NOINC `($__internal_7_$__cuda_sm20_div_u64) ;  /* 0x0000005000087944 */ /* 0x00efea0003c00000 */
[----:B------:R-:W-:Y:S01]  /*3640*/  IADD3 R23, P0, PT, RZ, -R17, RZ ;  /* 0x80000011ff177210 */ /* 0x000fe20007f1e0ff */
[----:B------:R-:W-:Y:S02]  /*3650*/  IMAD.MOV.U32 R20, RZ, RZ, R16 ;  /* 0x000000ffff147224 */ /* 0x000fe400078e0010 */
[----:B------:R-:W-:Y:S01]  /*3660*/  IMAD.MOV.U32 R16, RZ, RZ, R17 ;  /* 0x000000ffff107224 */ /* 0x000fe200078e0011 */
[----:B------:R-:W-:Y:S01]  /*3670*/  IADD3.X R35, PT, PT, RZ, ~R19, RZ, P0, !PT ;  /* 0x80000013ff237210 */ /* 0x000fe200007fe4ff */
[----:B------:R-:W-:-:S04]  /*3680*/  IMAD.WIDE.U32 R20, R36, R23, R20 ;  /* 0x0000001724147225 */ /* 0x000fc800078e0014 */
[----:B------:R-:W-:-:S04]  /*3690*/  IMAD R18, R35, R36, RZ ;  /* 0x0000002423127224 */ /* 0x000fc800078e02ff */
[----:B------:R-:W-:-:S05]  /*36a0*/  IMAD R23, R37, R23, R18 ;  /* 0x0000001725177224 */ /* 0x000fca00078e0212 */
[----:B------:R-:W-:Y:S01]  /*36b0*/  IADD3 R23, PT, PT, R21, R23, RZ ;  /* 0x0000001715177210 */ /* 0x000fe20007ffe0ff */
[----:B------:R-:W-:-:S07]  /*36c0*/  IMAD.MOV.U32 R21, RZ, RZ, R19 ;  /* 0x000000ffff157224 */ /* 0x000fce00078e0013 */
.L_x_174:
[----:B-123--:R-:W-:Y:S05]  /*36d0*/  BSYNC.RECONVERGENT B0 ;  /* 0x0000000000007941 */ /* 0x00efea0003800200 */
.L_x_172:
[----:B------:R-:W-:Y:S01]  /*36e0*/  SHF.R.S32.HI R17, RZ, 0x1f, R38 ;  /* 0x0000001fff117819 */ /* 0x000fe20000011426 */
[----:B------:R-:W-:Y:S02]  /*36f0*/  IMAD R23, R23, R38, RZ ;  /* 0x0000002617177224 */ /* 0x000fe400078e02ff */
[----:B------:R-:W-:Y:S02]  /*3700*/  IMAD.MOV.U32 R24, RZ, RZ, R10 ;  /* 0x000000ffff187224 */ /* 0x000fe400078e000a */
[-C--:B------:R-:W-:Y:S02]  /*3710*/  IMAD R17, R17, R20.reuse, R23 ;  /* 0x0000001411117224 */ /* 0x080fe400078e0217 */
[----:B------:R-:W-:-:S04]  /*3720*/  IMAD.WIDE.U32 R24, R38, R20, R24 ;  /* 0x0000001426187225 */ /* 0x000fc800078e0018 */
[----:B------:R-:W-:Y:S01]  /*3730*/  IMAD.MOV.U32 R10, RZ, RZ, R24 ;  /* 0x000000ffff0a7224 */ /* 0x000fe200078e0018 */
[----:B------:R-:W-:-:S07]  /*3740*/  IADD3 R25, PT, PT, R25, R17, RZ ;  /* 0x0000001119197210 */ /* 0x000fce0007ffe0ff */
.L_x_171:
[----:B------:R-:W-:-:S13]  /*3750*/  ISETP.NE.AND P0, PT, R14, 0x2, PT ;  /* 0x000000020e00780c */ /* 0x000fda0003f05270 */
[----:B------:R-:W-:Y:S05]  /*3760*/  @!P0 BRA `(.L_x_175) ;  /* 0x0000000000e88947 */ /* 0x000fea0003800000 */
[----:B------:R-:W0:Y:S01]  /*3770*/  LDC.64 R22, c[0x0][0x3c0] ;  /* 0x0000f000ff167b82 */ /* 0x000e220000000a00 */
[----:B------:R-:W-:-:S07]  /*3780*/  VIADD R17, R15, 0x2 ;  /* 0x000000020f117836 */ /* 0x000fce0000000000 */
[----:B------:R-:W4:Y:S01]  /*3790*/  LDC.64 R18, c[0x0][0x3c8] ;  /* 0x0000f200ff127b82 */ /* 0x000f220000000a00 */
[----:B0-----:R-:W-:-:S06]  /*37a0*/  IMAD.WIDE.U32 R22, R17, 0x4, R22 ;  /* 0x0000000411167825 */ /* 0x001fcc00078e0016 */
[----:B------:R-:W5:Y:S01]  /*37b0*/  LDG.E R22, desc[UR10][R22.64] ;  /* 0x0000000a16167981 */ /* 0x000f62000c1e1900 */
[----:B----4-:R-:W-:-:S06]  /*37c0*/  IMAD.WIDE.U32 R18, R17, 0x8, R18 ;  /* 0x0000000811127825 */ /* 0x010fcc00078e0012 */
[----:B------:R-:W4:Y:S01]  /*37d0*/  LDG.E R18, desc[UR10][R18.64] ;  /* 0x0000000a12127981 */ /* 0x000f22000c1e1900 */
[----:B------:R-:W-:Y:S01]  /*37e0*/  MOV R35, 0x1 ;  /* 0x0000000100237802 */ /* 0x000fe20000000f00 */
[----:B------:R-:W-:Y:S03]  /*37f0*/  BSSY.RECONVERGENT B0, `(.L_x_176) ;  /* 0x000002a000007945 */ /* 0x000fe60003800200 */
        /* <DEDUP_REMOVED lines=13> */
[----:B0-----:R-:W-:Y:S02]  /*38d0*/  HFMA2 R18, -RZ, RZ, 0, 0 ;  /* 0x00000000ff127431 */ /* 0x001fe400000001ff */
        /* <DEDUP_REMOVED lines=16> */
.L_x_177:
        /* <DEDUP_REMOVED lines=11> */
.L_x_178:
[----:B-123--:R-:W-:Y:S05]  /*3a90*/  BSYNC.RECONVERGENT B0 ;  /* 0x0000000000007941 */ /* 0x00efea0003800200 */
.L_x_176:
[----:B------:R-:W-:Y:S01]  /*3aa0*/  SHF.R.S32.HI R17, RZ, 0x1f, R38 ;  /* 0x0000001fff117819 */ /* 0x000fe20000011426 */
[----:B------:R-:W-:Y:S02]  /*3ab0*/  IMAD R23, R23, R38, RZ ;  /* 0x0000002617177224 */ /* 0x000fe400078e02ff */
[----:B------:R-:W-:Y:S02]  /*3ac0*/  IMAD.MOV.U32 R24, RZ, RZ, R10 ;  /* 0x000000ffff187224 */ /* 0x000fe400078e000a */
[-C--:B------:R-:W-:Y:S02]  /*3ad0*/  IMAD R17, R17, R20.reuse, R23 ;  /* 0x0000001411117224 */ /* 0x080fe400078e0217 */
[----:B------:R-:W-:-:S04]  /*3ae0*/  IMAD.WIDE.U32 R24, R38, R20, R24 ;  /* 0x0000001426187225 */ /* 0x000fc800078e0018 */
[----:B------:R-:W-:Y:S01]  /*3af0*/  IMAD.MOV.U32 R10, RZ, RZ, R24 ;  /* 0x000000ffff0a7224 */ /* 0x000fe200078e0018 */
[----:B------:R-:W-:-:S07]  /*3b00*/  IADD3 R25, PT, PT, R25, R17, RZ ;  /* 0x0000001119197210 */ /* 0x000fce0007ffe0ff */
.L_x_175:
        /* <DEDUP_REMOVED lines=41> */
.L_x_181:
        /* <DEDUP_REMOVED lines=11> */
.L_x_182:
[----:B-123--:R-:W-:Y:S05]  /*3e50*/  BSYNC.RECONVERGENT B0 ;  /* 0x0000000000007941 */ /* 0x00efea0003800200 */
.L_x_180:
[----:B------:R-:W-:Y:S01]  /*3e60*/  SHF.R.S32.HI R17, RZ, 0x1f, R38 ;  /* 0x0000001fff117819 */ /* 0x000fe20000011426 */
[----:B------:R-:W-:Y:S02]  /*3e70*/  IMAD R23, R23, R38, RZ ;  /* 0x0000002617177224 */ /* 0x000fe400078e02ff */
[----:B------:R-:W-:Y:S02]  /*3e80*/  IMAD.MOV.U32 R24, RZ, RZ, R10 ;  /* 0x000000ffff187224 */ /* 0x000fe400078e000a */
[-C--:B------:R-:W-:Y:S02]  /*3e90*/  IMAD R17, R17, R20.reuse, R23 ;  /* 0x0000001411117224 */ /* 0x080fe400078e0217 */
[----:B------:R-:W-:-:S04]  /*3ea0*/  IMAD.WIDE.U32 R24, R38, R20, R24 ;  /* 0x0000001426187225 */ /* 0x000fc800078e0018 */
[----:B------:R-:W-:Y:S01]  /*3eb0*/  IMAD.MOV.U32 R10, RZ, RZ, R24 ;  /* 0x000000ffff0a7224 */ /* 0x000fe200078e0018 */
[----:B------:R-:W-:-:S07]  /*3ec0*/  IADD3 R25, PT, PT, R25, R17, RZ ;  /* 0x0000001119197210 */ /* 0x000fce0007ffe0ff */
.L_x_179:
[----:B------:R-:W-:-:S13]  /*3ed0*/  ISETP.NE.AND P0, PT, R14, RZ, PT ;  /* 0x000000ff0e00720c */ /* 0x000fda0003f05270 */
[----:B------:R-:W-:Y:S05]  /*3ee0*/  @!P0 BRA `(.L_x_183) ;  /* 0x0000000000e48947 */ /* 0x000fea0003800000 */
[----:B------:R-:W0:Y:S08]  /*3ef0*/  LDC.64 R22, c[0x0][0x3c0] ;  /* 0x0000f000ff167b82 */ /* 0x000e300000000a00 */
[----:B------:R-:W4:Y:S01]  /*3f00*/  LDC.64 R18, c[0x0][0x3c8] ;  /* 0x0000f200ff127b82 */ /* 0x000f220000000a00 */
[----:B0-----:R-:W-:-:S06]  /*3f10*/  IMAD.WIDE.U32 R22, R15, 0x4, R22 ;  /* 0x000000040f167825 */ /* 0x001fcc00078e0016 */
[----:B------:R-:W5:Y:S01]  /*3f20*/  LDG.E R22, desc[UR10][R22.64] ;  /* 0x0000000a16167981 */ /* 0x000f62000c1e1900 */
[----:B----4-:R-:W-:-:S06]  /*3f30*/  IMAD.WIDE.U32 R18, R15, 0x8, R18 ;  /* 0x000000080f127825 */ /* 0x010fcc00078e0012 */
[----:B------:R-:W4:Y:S01]  /*3f40*/  LDG.E R18, desc[UR10][R18.64] ;  /* 0x0000000a12127981 */ /* 0x000f22000c1e1900 */
[----:B------:R-:W-:Y:S01]  /*3f50*/  IMAD.MOV.U32 R35, RZ, RZ, 0x1 ;  /* 0x00000001ff237424 */ /* 0x000fe200078e00ff */
        /* <DEDUP_REMOVED lines=9> */
[----:B------:R-:W-:Y:S02]  /*3ff0*/  ISETP.NE.U32.AND P3, PT, R36, RZ, PT ;  /* 0x000000ff2400720c */ /* 0x000fe40003f65070 */
[----:B------:R-:W-:-:S04]  /*4000*/  MOV R23, RZ ;  /* 0x000000ff00177202 */ /* 0x000fc80000000f00 */
[----:B0-----:R-:W0:Y:S02]  /*4010*/  MUFU.RCP R17, R17 ;  /* 0x0000001100117308 */ /* 0x001e240000001000 */
[----:B0-----:R-:W-:-:S06]  /*4020*/  IADD3 R18, PT, PT, R17, 0xffffffe, RZ ;  /* 0x0ffffffe11127810 */ /* 0x001fcc0007ffe0ff */
[----:B------:R0:W4:Y:S02]  /*4030*/  F2I.FTZ.U32.TRUNC.NTZ R19, R18 ;  /* 0x0000001200137305 */ /* 0x000124000021f000 */
[----:B0-----:R-:W-:Y:S02]  /*4040*/  IMAD.MOV.U32 R18, RZ, RZ, RZ ;  /* 0x000000ffff127224 */ /* 0x001fe400078e00ff */
        /* <DEDUP_REMOVED lines=16> */
.L_x_185:
[----:B------:R-:W-:-:S07]  /*4150*/  MOV R18, 0x4170 ;  /* 0x0000417000127802 */ /* 0x000fce0000000f00 */
[----:B-123--:R-:W-:Y:S05]  /*4160*/  CALL.REL.NOINC `($__internal_7_$__cuda_sm20_div_u64) ;  /* 0x00000044003c7944 */ /* 0x00efea0003c00000 */
[----:B------:R-:W-:Y:S02]  /*4170*/  IADD3 R23, P0, PT, RZ, -R17, RZ ;  /* 0x80000011ff177210 */ /* 0x000fe40007f1e0ff */
[----:B------:R-:W-:Y:S01]  /*4180*/  MOV R20, R16 ;  /* 0x0000001000147202 */ /* 0x000fe20000000f00 */
[----:B------:R-:W-:Y:S02]  /*4190*/  IMAD.MOV.U32 R16, RZ, RZ, R17 ;  /* 0x000000ffff107224 */ /* 0x000fe400078e0011 */
[----:B------:R-:W-:Y:S02]  /*41a0*/  IMAD.X R35, RZ, RZ, ~R19, P0 ;  /* 0x000000ffff237224 */ /* 0x000fe400000e0e13 */
[----:B------:R-:W-:-:S04]  /*41b0*/  IMAD.WIDE.U32 R20, R36, R23, R20 ;  /* 0x0000001724147225 */ /* 0x000fc800078e0014 */
[----:B------:R-:W-:-:S04]  /*41c0*/  IMAD R18, R35, R36, RZ ;  /* 0x0000002423127224 */ /* 0x000fc800078e02ff */
[----:B------:R-:W-:-:S04]  /*41d0*/  IMAD R23, R37, R23, R18 ;  /* 0x0000001725177224 */ /* 0x000fc800078e0212 */
[----:B------:R-:W-:Y:S01]  /*41e0*/  IMAD.IADD R23, R21, 0x1, R23 ;  /* 0x0000000115177824 */ /* 0x000fe200078e0217 */
[----:B------:R-:W-:-:S07]  /*41f0*/  MOV R21, R19 ;  /* 0x0000001300157202 */ /* 0x000fce0000000f00 */
.L_x_186:
[----:B-123--:R-:W-:Y:S05]  /*4200*/  BSYNC.RECONVERGENT B0 ;  /* 0x0000000000007941 */ /* 0x00efea0003800200 */
.L_x_184:
[----:B------:R-:W-:Y:S01]  /*4210*/  SHF.R.S32.HI R17, RZ, 0x1f, R38 ;  /* 0x0000001fff117819 */ /* 0x000fe20000011426 */
[----:B------:R-:W-:Y:S02]  /*4220*/  IMAD.MOV.U32 R24, RZ, RZ, R10 ;  /* 0x000000ffff187224 */ /* 0x000fe400078e000a */
[----:B------:R-:W-:Y:S02]  /*4230*/  IMAD R23, R23, R38, RZ ;  /* 0x0000002617177224 */ /* 0x000fe400078e02ff */
[----:B------:R-:W-:-:S04]  /*4240*/  IMAD.WIDE.U32 R24, R38, R20, R24 ;  /* 0x0000001426187225 */ /* 0x000fc800078e0018 */
[----:B------:R-:W-:Y:S01]  /*4250*/  IMAD R17, R17, R20, R23 ;  /* 0x0000001411117224 */ /* 0x000fe200078e0217 */
[----:B------:R-:W-:-:S03]  /*4260*/  MOV R10, R24 ;  /* 0x00000018000a7202 */ /* 0x000fc60000000f00 */
[----:B------:R-:W-:-:S07]  /*4270*/  IMAD.IADD R25, R25, 0x1, R17 ;  /* 0x0000000119197824 */ /* 0x000fce00078e0211 */
.L_x_183:
[----:B------:R-:W-:-:S13]  /*4280*/  ISETP.NE.AND P0, PT, R14, -0x1, PT ;  /* 0xffffffff0e00780c */ /* 0x000fda0003f05270 */
        /* <DEDUP_REMOVED lines=19> */
[----:B------:R-:W-:-:S05]  /*43c0*/  HFMA2 R23, -RZ, RZ, 0, 0 ;  /* 0x00000000ff177431 */ /* 0x000fca00000001ff */
        /* <DEDUP_REMOVED lines=20> */
.L_x_189:
        /* <DEDUP_REMOVED lines=11> */
.L_x_190:
[----:B-123--:R-:W-:Y:S05]  /*45c0*/  BSYNC.RECONVERGENT B0 ;  /* 0x0000000000007941 */ /* 0x00efea0003800200 */
.L_x_188:
[----:B------:R-:W-:Y:S01]  /*45d0*/  SHF.R.S32.HI R17, RZ, 0x1f, R38 ;  /* 0x0000001fff117819 */ /* 0x000fe20000011426 */
[----:B------:R-:W-:Y:S02]  /*45e0*/  IMAD.MOV.U32 R24, RZ, RZ, R10 ;  /* 0x000000ffff187224 */ /* 0x000fe400078e000a */
[----:B------:R-:W-:Y:S02]  /*45f0*/  IMAD R23, R23, R38, RZ ;  /* 0x0000002617177224 */ /* 0x000fe400078e02ff */
[----:B------:R-:W-:-:S04]  /*4600*/  IMAD.WIDE.U32 R24, R38, R20, R24 ;  /* 0x0000001426187225 */ /* 0x000fc800078e0018 */
[----:B------:R-:W-:Y:S01]  /*4610*/  IMAD R17, R17, R20, R23 ;  /* 0x0000001411117224 */ /* 0x000fe200078e0217 */
[----:B------:R-:W-:-:S03]  /*4620*/  MOV R10, R24 ;  /* 0x00000018000a7202 */ /* 0x000fc60000000f00 */
[----:B------:R-:W-:-:S07]  /*4630*/  IMAD.IADD R25, R25, 0x1, R17 ;  /* 0x0000000119197824 */ /* 0x000fce00078e0211 */
.L_x_187:
        /* <DEDUP_REMOVED lines=41> */
.L_x_193:
        /* <DEDUP_REMOVED lines=11> */
.L_x_194:
[----:B-123--:R-:W-:Y:S05]  /*4980*/  BSYNC.RECONVERGENT B0 ;  /* 0x0000000000007941 */ /* 0x00efea0003800200 */
.L_x_192:
[----:B------:R-:W-:Y:S01]  /*4990*/  SHF.R.S32.HI R17, RZ, 0x1f, R38 ;  /* 0x0000001fff117819 */ /* 0x000fe20000011426 */
[----:B------:R-:W-:Y:S02]  /*49a0*/  IMAD.MOV.U32 R24, RZ, RZ, R10 ;  /* 0x000000ffff187224 */ /* 0x000fe400078e000a */
[----:B------:R-:W-:Y:S02]  /*49b0*/  IMAD R23, R23, R38, RZ ;  /* 0x0000002617177224 */ /* 0x000fe400078e02ff */
[----:B------:R-:W-:-:S04]  /*49c0*/  IMAD.WIDE.U32 R24, R38, R20, R24 ;  /* 0x0000001426187225 */ /* 0x000fc800078e0018 */
[----:B------:R-:W-:Y:S01]  /*49d0*/  IMAD R17, R17, R20, R23 ;  /* 0x0000001411117224 */ /* 0x000fe200078e0217 */
[----:B------:R-:W-:-:S03]  /*49e0*/  MOV R10, R24 ;  /* 0x00000018000a7202 */ /* 0x000fc60000000f00 */
[----:B------:R-:W-:-:S07]  /*49f0*/  IMAD.IADD R25, R25, 0x1, R17 ;  /* 0x0000000119197824 */ /* 0x000fce00078e0211 */
.L_x_191:
        /* <DEDUP_REMOVED lines=41> */
.L_x_197:
        /* <DEDUP_REMOVED lines=11> */
.L_x_198:
[----:B-123--:R-:W-:Y:S05]  /*4d40*/  BSYNC.RECONVERGENT B0 ;  /* 0x0000000000007941 */ /* 0x00efea0003800200 */
.L_x_196:
[----:B------:R-:W-:Y:S01]  /*4d50*/  SHF.R.S32.HI R17, RZ, 0x1f, R38 ;  /* 0x0000001fff117819 */ /* 0x000fe20000011426 */
[----:B------:R-:W-:Y:S02]  /*4d60*/  IMAD.MOV.U32 R24, RZ, RZ, R10 ;  /* 0x000000ffff187224 */ /* 0x000fe400078e000a */
[----:B------:R-:W-:Y:S02]  /*4d70*/  IMAD R23, R23, R38, RZ ;  /* 0x0000002617177224 */ /* 0x000fe400078e02ff */
[----:B------:R-:W-:-:S04]  /*4d80*/  IMAD.WIDE.U32 R24, R38, R20, R24 ;  /* 0x0000001426187225 */ /* 0x000fc800078e0018 */
[----:B------:R-:W-:Y:S01]  /*4d90*/  IMAD R17, R17, R20, R23 ;  /* 0x0000001411117224 */ /* 0x000fe200078e0217 */
[----:B------:R-:W-:-:S03]  /*4da0*/  MOV R10, R24 ;  /* 0x00000018000a7202 */ /* 0x000fc60000000f00 */
[----:B------:R-:W-:-:S07]  /*4db0*/  IMAD.IADD R25, R25, 0x1, R17 ;  /* 0x0000000119197824 */ /* 0x000fce00078e0211 */
.L_x_195:
        /* <DEDUP_REMOVED lines=41> */
.L_x_201:
        /* <DEDUP_REMOVED lines=11> */
.L_x_202:
[----:B-123--:R-:W-:Y:S05]  /*5100*/  BSYNC.RECONVERGENT B0 ;  /* 0x0000000000007941 */ /* 0x00efea0003800200 */
.L_x_200:
[----:B------:R-:W-:Y:S01]  /*5110*/  SHF.R.S32.HI R17, RZ, 0x1f, R38 ;  /* 0x0000001fff117819 */ /* 0x000fe20000011426 */
[----:B------:R-:W-:Y:S02]  /*5120*/  IMAD.MOV.U32 R24, RZ, RZ, R10 ;  /* 0x000000ffff187224 */ /* 0x000fe400078e000a */
[----:B------:R-:W-:Y:S02]  /*5130*/  IMAD R23, R23, R38, RZ ;  /* 0x0000002617177224 */ /* 0x000fe400078e02ff */
[----:B------:R-:W-:-:S04]  /*5140*/  IMAD.WIDE.U32 R24, R38, R20, R24 ;  /* 0x0000001426187225 */ /* 0x000fc800078e0018 */
[----:B------:R-:W-:Y:S01]  /*5150*/  IMAD R17, R17, R20, R23 ;  /* 0x0000001411117224 */ /* 0x000fe200078e0217 */
[----:B------:R-:W-:-:S03]  /*5160*/  MOV R10, R24 ;  /* 0x00000018000a7202 */ /* 0x000fc60000000f00 */
[----:B------:R-:W-:-:S07]  /*5170*/  IMAD.IADD R25, R25, 0x1, R17 ;  /* 0x0000000119197824 */ /* 0x000fce00078e0211 */
.L_x_199:
[----:B------:R-:W-:Y:S01]  /*5180*/  VIADD R15, R15, 0xfffffff8 ;  /* 0xfffffff80f0f7836 */ /* 0x000fe20000000000 */
[----:B------:R-:W-:Y:S01]  /*5190*/  IADD3 R14, PT, PT, R14, 0x8, RZ ;  /* 0x000000080e0e7810 */ /* 0x000fe20007ffe0ff */
[----:B------:R-:W-:Y:S01]  /*51a0*/  VIADD R13, R13, 0xfffffff8 ;  /* 0xfffffff80d0d7836 */ /* 0x000fe20000000000 */
[----:B------:R-:W-:Y:S06]  /*51b0*/  @P2 BRA `(.L_x_203) ;  /* 0xffffffe0006c2947 */ /* 0x000fec000383ffff */
[----:B------:R-:W-:-:S07]  /*51c0*/  VIADD R15, R15, 0x4 ;  /* 0x000000040f0f7836 */ /* 0x000fce0000000000 */
.L_x_170:
[----:B------:R-:W-:-:S09]  /*51d0*/  UISETP.NE.AND UP0, UPT, UR8, URZ, UPT ;  /* 0x000000ff0800728c */ /* 0x000fd2000bf05270 */
[----:B------:R-:W-:Y:S05]  /*51e0*/  BRA.U !UP0, `(.L_x_204) ;  /* 0x0000001908c87547 */ /* 0x000fea000b800000 */
[----:B------:R-:W-:-:S04]  /*51f0*/  UIADD3 UR6, UPT, UPT, UR8, -0x1, URZ ;  /* 0xffffffff08067890 */ /* 0x000fc8000fffe0ff */
[----:B------:R-:W-:-:S09]  /*5200*/  UISETP.GE.U32.AND UP0, UPT, UR6, 0x3, UPT ;  /* 0x000000030600788c */ /* 0x000fd2000bf06070 */
[----:B------:R-:W-:Y:S05]  /*5210*/  BRA.U !UP0, `(.L_x_205) ;  /* 0x0000000d08e07547 */ /* 0x000fea000b800000 */
[----:B------:R-:W0:Y:S01]  /*5220*/  LDCU UR6, c[0x0][0x390] ;  /* 0x00007200ff0677ac */ /* 0x000e220008000800 */
[----:B------:R-:W-:-:S05]  /*5230*/  VIADD R23, R15, 0xffffffff ;  /* 0xffffffff0f177836 */ /* 0x000fca0000000000 */
[----:B0-----:R-:W-:-:S13]  /*5240*/  ISETP.NE.AND P0, PT, R23, UR6, PT ;  /* 0x0000000617007c0c */ /* 0x001fda000bf05270 */
[----:B------:R-:W-:Y:S05]  /*5250*/  @!P0 BRA `(.L_x_206) ;  /* 0x0000000000e48947 */ /* 0x000fea0003800000 */
[----:B------:R-:W0:Y:S08]  /*5260*/  LDC.64 R18, c[0x0][0x3c0] ;  /* 0x0000f000ff127b82 */ /* 0x000e300000000a00 */
[----:B------:R-:W4:Y:S01]  /*5270*/  LDC.64 R12, c[0x0][0x3c8] ;  /* 0x0000f200ff0c7b82 */ /* 0x000f220000000a00 */
[----:B0-----:R-:W-:-:S06]  /*5280*/  IMAD.WIDE.U32 R18, R23, 0x4, R18 ;  /* 0x0000000417127825 */ /* 0x001fcc00078e0012 */
[----:B------:R-:W5:Y:S01]  /*5290*/  LDG.E R18, desc[UR10][R18.64] ;  /* 0x0000000a12127981 */ /* 0x000f62000c1e1900 */
[----:B----4-:R-:W-:-:S05]  /*52a0*/  IMAD.WIDE.U32 R22, R23, 0x8, R12 ;  /* 0x0000000817167825 */ /* 0x010fca00078e000c */
[----:B------:R-:W4:Y:S01]  /*52b0*/  LDG.E R12, desc[UR10][R22.64] ;  /* 0x0000000a160c7981 */ /* 0x000f22000c1e1900 */
[----:B------:R-:W-:Y:S01]  /*52c0*/  HFMA2 R17, -RZ, RZ, 0, 5.9604644775390625e-08 ;  /* 0x00000001ff117431 */ /* 0x000fe200000001ff */
[----:B------:R-:W-:Y:S04]  /*52d0*/  BSSY.RECONVERGENT B0, `(.L_x_207) ;  /* 0x000002a000007945 */ /* 0x000fe80003800200 */
[----:B-----5:R-:W-:-:S04]  /*52e0*/  SHF.L.U32 R36, R17, R18, RZ ;  /* 0x0000001211247219 */ /* 0x020fc800000006ff */
[----:B------:R-:W-:Y:S02]  /*52f0*/  SHF.R.S32.HI R37, RZ, 0x1f, R36 ;  /* 0x0000001fff257819 */ /* 0x000fe40000011424 */
[----:B----4-:R-:W-:Y:S02]  /*5300*/  SHF.L.U32 R12, R17, R12, RZ ;  /* 0x0000000c110c7219 */ /* 0x010fe400000006ff */
[----:B------:R-:W-:-:S04]  /*5310*/  LOP3.LUT R13, R21, R37, RZ, 0xfc, !PT ;  /* 0x00000025150d7212 */ /* 0x000fc800078efcff */
[----:B------:R-:W-:-:S13]  /*5320*/  ISETP.NE.U32.AND P0, PT, R13, RZ, PT ;  /* 0x000000ff0d00720c */ /* 0x000fda0003f05070 */
[----:B------:R-:W-:Y:S05]  /*5330*/  @P0 BRA `(.L_x_208) ;  /* 0x0000000000600947 */ /* 0x000fea0003800000 */
[----:B------:R-:W0:Y:S01]  /*5340*/  I2F.U32.RP R13, R36 ;  /* 0x00000024000d7306 */ /* 0x000e220000209000 */
[----:B------:R-:W-:Y:S01]  /*5350*/  IMAD.MOV R17, RZ, RZ, -R36 ;  /* 0x000000ffff117224 */ /* 0x000fe200078e0a24 */
[----:B------:R-:W-:Y:S02]  /*5360*/  ISETP.NE.U32.AND P2, PT, R36, RZ, PT ;  /* 0x000000ff2400720c */ /* 0x000fe40003f45070 */
[----:B------:R-:W-:-:S04]  /*5370*/  MOV R21, RZ ;  /* 0x000000ff00157202 */ /* 0x000fc80000000f00 */
[----:B0-----:R-:W0:Y:S02]  /*5380*/  MUFU.RCP R13, R13 ;  /* 0x0000000d000d7308 */ /* 0x001e240000001000 */
[----:B0-----:R-:W-:Y:S02]  /*5390*/  VIADD R18, R13, 0xffffffe ;  /* 0x0ffffffe0d127836 */ /* 0x001fe40000000000 */
[----:B------:R-:W-:-:S04]  /*53a0*/  IMAD.MOV.U32 R13, RZ, RZ, RZ ;  /* 0x000000ffff0d7224 */ /* 0x000fc800078e00ff */
        /* <DEDUP_REMOVED lines=10> */
[----:B------:R-:W-:-:S13]  /*5450*/  ISETP.GE.U32.AND P1, PT, R17, R36, PT ;  /* 0x000000241100720c */ /* 0x000fda0003f26070 */
[----:B------:R-:W-:Y:S01]  /*5460*/  @P1 VIADD R19, R19, 0x1 ;  /* 0x0000000113131836 */ /* 0x000fe20000000000 */
[----:B------:R-:W-:-:S05]  /*5470*/  @!P2 LOP3.LUT R19, RZ, R36, RZ, 0x33, !PT ;  /* 0x00000024ff13a212 */ /* 0x000fca00078e33ff */
[----:B------:R-:W-:-:S04]  /*5480*/  IMAD.MOV R17, RZ, RZ, -R19 ;  /* 0x000000ffff117224 */ /* 0x000fc800078e0a13 */
[----:B------:R-:W-:Y:S02]  /*5490*/  IMAD R20, R36, R17, R16 ;  /* 0x0000001124147224 */ /* 0x000fe400078e0210 */
[----:B------:R-:W-:Y:S01]  /*54a0*/  IMAD.MOV.U32 R16, RZ, RZ, R19 ;  /* 0x000000ffff107224 */ /* 0x000fe200078e0013 */
[----:B------:R-:W-:Y:S06]  /*54b0*/  BRA `(.L_x_209) ;  /* 0x00000000002c7947 */ /* 0x000fec0003800000 */
.L_x_208:
        /* <DEDUP_REMOVED lines=11> */
.L_x_209:
[----:B-123--:R-:W-:Y:S05]  /*5570*/  BSYNC.RECONVERGENT B0 ;  /* 0x0000000000007941 */ /* 0x00efea0003800200 */
.L_x_207:
[----:B------:R-:W-:Y:S01]  /*5580*/  SHF.R.S32.HI R14, RZ, 0x1f, R12 ;  /* 0x0000001fff0e7819 */ /* 0x000fe2000001140c */
[----:B------:R-:W-:Y:S02]  /*5590*/  IMAD R17, R13, R12, RZ ;  /* 0x0000000c0d117224 */ /* 0x000fe400078e02ff */
[----:B------:R-:W-:Y:S02]  /*55a0*/  IMAD.MOV.U32 R24, RZ, RZ, R10 ;  /* 0x000000ffff187224 */ /* 0x000fe400078e000a */
[-C--:B------:R-:W-:Y:S02]  /*55b0*/  IMAD R17, R14, R20.reuse, R17 ;  /* 0x000000140e117224 */ /* 0x080fe400078e0211 */
[----:B------:R-:W-:-:S04]  /*55c0*/  IMAD.WIDE.U32 R12, R12, R20, R24 ;  /* 0x000000140c0c7225 */ /* 0x000fc800078e0018 */
[----:B------:R-:W-:Y:S01]  /*55d0*/  IMAD.MOV.U32 R10, RZ, RZ, R12 ;  /* 0x000000ffff0a7224 */ /* 0x000fe200078e000c */
[----:B------:R-:W-:-:S07]  /*55e0*/  IADD3 R25, PT, PT, R13, R17, RZ ;  /* 0x000000110d197210 */ /* 0x000fce0007ffe0ff */
.L_x_206:
        /* <DEDUP_REMOVED lines=10> */
[----:B------:R-:W-:Y:S01]  /*5690*/  MOV R17, 0x1 ;  /* 0x0000000100117802 */ /* 0x000fe20000000f00 */
[----:B------:R-:W-:Y:S03]  /*56a0*/  BSSY.RECONVERGENT B0, `(.L_x_211) ;  /* 0x000002a000007945 */ /* 0x000fe60003800200 */
        /* <DEDUP_REMOVED lines=30> */
.L_x_212:
        /* <DEDUP_REMOVED lines=11> */
.L_x_213:
[----:B-123--:R-:W-:Y:S05]  /*5940*/  BSYNC.RECONVERGENT B0 ;  /* 0x0000000000007941 */ /* 0x00efea0003800200 */
.L_x_211:
[----:B------:R-:W-:Y:S01]  /*5950*/  SHF.R.S32.HI R14, RZ, 0x1f, R12 ;  /* 0x0000001fff0e7819 */ /* 0x000fe2000001140c */
[----:B------:R-:W-:Y:S02]  /*5960*/  IMAD R17, R13, R12, RZ ;  /* 0x0000000c0d117224 */ /* 0x000fe400078e02ff */
[----:B------:R-:W-:Y:S02]  /*5970*/  IMAD.MOV.U32 R24, RZ, RZ, R10 ;  /* 0x000000ffff187224 */ /* 0x000fe400078e000a */
[-C--:B------:R-:W-:Y:S02]  /*5980*/  IMAD R17, R14, R20.reuse, R17 ;  /* 0x000000140e117224 */ /* 0x080fe400078e0211 */
[----:B------:R-:W-:-:S04]  /*5990*/  IMAD.WIDE.U32 R12, R12, R20, R24 ;  /* 0x000000140c0c7225 */ /* 0x000fc800078e0018 */
[----:B------:R-:W-:Y:S01]  /*59a0*/  IMAD.MOV.U32 R10, RZ, RZ, R12 ;  /* 0x000000ffff0a7224 */ /* 0x000fe200078e000c */
[----:B------:R-:W-:-:S07]  /*59b0*/  IADD3 R25, PT, PT, R13, R17, RZ ;  /* 0x000000110d197210 */ /* 0x000fce0007ffe0ff */
.L_x_210:
        /* <DEDUP_REMOVED lines=42> */
.L_x_216:
        /* <DEDUP_REMOVED lines=11> */
.L_x_217:
[----:B-123--:R-:W-:Y:S05]  /*5d10*/  BSYNC.RECONVERGENT B0 ;  /* 0x0000000000007941 */ /* 0x00efea0003800200 */
.L_x_215:
[----:B------:R-:W-:Y:S01]  /*5d20*/  SHF.R.S32.HI R14, RZ, 0x1f, R12 ;  /* 0x0000001fff0e7819 */ /* 0x000fe2000001140c */
[----:B------:R-:W-:Y:S02]  /*5d30*/  IMAD R17, R13, R12, RZ ;  /* 0x0000000c0d117224 */ /* 0x000fe400078e02ff */
[----:B------:R-:W-:Y:S02]  /*5d40*/  IMAD.MOV.U32 R24, RZ, RZ, R10 ;  /* 0x000000ffff187224 */ /* 0x000fe400078e000a */
[-C--:B------:R-:W-:Y:S02]  /*5d50*/  IMAD R17, R14, R20.reuse, R17 ;  /* 0x000000140e117224 */ /* 0x080fe400078e0211 */
[----:B------:R-:W-:-:S04]  /*5d60*/  IMAD.WIDE.U32 R12, R12, R20, R24 ;  /* 0x000000140c0c7225 */ /* 0x000fc800078e0018 */
[----:B------:R-:W-:Y:S01]  /*5d70*/  IMAD.MOV.U32 R10, RZ, RZ, R12 ;  /* 0x000000ffff0a7224 */ /* 0x000fe200078e000c */
[----:B------:R-:W-:-:S07]  /*5d80*/  IADD3 R25, PT, PT, R13, R17, RZ ;  /* 0x000000110d197210 */ /* 0x000fce0007ffe0ff */
.L_x_214:
[----:B------:R-:W0:Y:S01]  /*5d90*/  LDCU UR7, c[0x0][0x390] ;  /* 0x00007200ff0777ac */ /* 0x000e220008000800 */
[----:B------:R-:W-:Y:S01]  /*5da0*/  VIADD R12, R15, 0xfffffffc ;  /* 0xfffffffc0f0c7836 */ /* 0x000fe20000000000 */
[----:B------:R-:W4:Y:S04]  /*5db0*/  LDCU UR6, c[0x0][0x390] ;  /* 0x00007200ff0677ac */ /* 0x000f280008000800 */
[----:B0-----:R-:W-:Y:S02]  /*5dc0*/  ISETP.NE.AND P0, PT, R12, UR7, PT ;  /* 0x000000070c007c0c */ /* 0x001fe4000bf05270 */
[----:B----4-:R-:W-:-:S11]  /*5dd0*/  MOV R15, UR6 ;  /* 0x00000006000f7c02 */ /* 0x010fd60008000f00 */
[----:B------:R-:W-:Y:S05]  /*5de0*/  @!P0 BRA `(.L_x_205) ;  /* 0x0000000000ec8947 */ /* 0x000fea0003800000 */
[----:B------:R-:W0:Y:S08]  /*5df0*/  LDC.64 R14, c[0x0][0x3c0] ;  /* 0x0000f000ff0e7b82 */ /* 0x000e300000000a00 */
[----:B------:R-:W4:Y:S01]  /*5e00*/  LDC.64 R18, c[0x0][0x3c8] ;  /* 0x0000f200ff127b82 */ /* 0x000f220000000a00 */
[----:B0-----:R-:W-:-:S06]  /*5e10*/  IMAD.WIDE.U32 R14, R12, 0x4, R14 ;  /* 0x000000040c0e7825 */ /* 0x001fcc00078e000e */
[----:B------:R-:W5:Y:S01]  /*5e20*/  LDG.E R14, desc[UR10][R14.64] ;  /* 0x0000000a0e0e7981 */ /* 0x000f62000c1e1900 */
[----:B----4-:R-:W-:-:S05]  /*5e30*/  IMAD.WIDE.U32 R18, R12, 0x8, R18 ;  /* 0x000000080c127825 */ /* 0x010fca00078e0012 */
[----:B------:R-:W4:Y:S01]  /*5e40*/  LDG.E R13, desc[UR10][R18.64] ;  /* 0x0000000a120d7981 */ /* 0x000f22000c1e1900 */
[----:B------:R-:W-:Y:S01]  /*5e50*/  IMAD.MOV.U32 R20, RZ, RZ, 0x1 ;  /* 0x00000001ff147424 */ /* 0x000fe200078e00ff */
        /* <DEDUP_REMOVED lines=8> */
[----:B------:R-:W-:Y:S01]  /*5ee0*/  IADD3 R19, PT, PT, RZ, -R36, RZ ;  /* 0x80000024ff137210 */ /* 0x000fe20007ffe0ff */
[----:B------:R-:W-:Y:S01]  /*5ef0*/  IMAD.MOV.U32 R21, RZ, RZ, RZ ;  /* 0x000000ffff157224 */ /* 0x000fe200078e00ff */
[----:B------:R-:W-:Y:S01]  /*5f00*/  ISETP.NE.U32.AND P2, PT, R36, RZ, PT ;  /* 0x000000ff2400720c */ /* 0x000fe20003f45070 */
[----:B------:R-:W-:-:S04]  /*5f10*/  IMAD.MOV.U32 R18, RZ, RZ, RZ ;  /* 0x000000ffff127224 */ /* 0x000fc800078e00ff */
[----:B0-----:R-:W0:Y:S02]  /*5f20*/  MUFU.RCP R17, R17 ;  /* 0x0000001100117308 */ /* 0x001e240000001000 */
[----:B0-----:R-:W-:-:S06]  /*5f30*/  VIADD R14, R17, 0xffffffe ;  /* 0x0ffffffe110e7836 */ /* 0x001fcc0000000000 */
[----:B------:R0:W4:Y:S02]  /*5f40*/  F2I.FTZ.U32.TRUNC.NTZ R15, R14 ;  /* 0x0000000e000f7305 */ /* 0x000124000021f000 */
[----:B0-----:R-:W-:Y:S02]  /*5f50*/  IMAD.MOV.U32 R14, RZ, RZ, RZ ;  /* 0x000000ffff0e7224 */ /* 0x001fe400078e00ff */
[----:B----4-:R-:W-:-:S04]  /*5f60*/  IMAD R19, R19, R15, RZ ;  /* 0x0000000f13137224 */ /* 0x010fc800078e02ff */
[----:B------:R-:W-:-:S06]  /*5f70*/  IMAD.HI.U32 R15, R15, R19, R14 ;  /* 0x000000130f0f7227 */ /* 0x000fcc00078e000e */
[----:B------:R-:W-:-:S04]  /*5f80*/  IMAD.HI.U32 R15, R15, R16, RZ ;  /* 0x000000100f0f7227 */ /* 0x000fc800078e00ff */
[----:B------:R-:W-:-:S04]  /*5f90*/  IMAD.MOV R19, RZ, RZ, -R15 ;  /* 0x000000ffff137224 */ /* 0x000fc800078e0a0f */
[----:B------:R-:W-:-:S05]  /*5fa0*/  IMAD R19, R36, R19, R16 ;  /* 0x0000001324137224 */ /* 0x000fca00078e0210 */
[----:B------:R-:W-:-:S13]  /*5fb0*/  ISETP.GE.U32.AND P0, PT, R19, R36, PT ;  /* 0x000000241300720c */ /* 0x000fda0003f06070 */
[----:B------:R-:W-:Y:S01]  /*5fc0*/  @P0 IADD3 R19, PT, PT, -R36, R19, RZ ;  /* 0x0000001324130210 */ /* 0x000fe20007ffe1ff */
[----:B------:R-:W-:-:S03]  /*5fd0*/  @P0 VIADD R15, R15, 0x1 ;  /* 0x000000010f0f0836 */ /* 0x000fc60000000000 */
[----:B------:R-:W-:-:S13]  /*5fe0*/  ISETP.GE.U32.AND P1, PT, R19, R36, PT ;  /* 0x000000241300720c */ /* 0x000fda0003f26070 */
[----:B------:R-:W-:Y:S01]  /*5ff0*/  @P1 VIADD R15, R15, 0x1 ;  /* 0x000000010f0f1836 */ /* 0x000fe20000000000 */
[----:B------:R-:W-:-:S04]  /*6000*/  @!P2 LOP3.LUT R15, RZ, R36, RZ, 0x33, !PT ;  /* 0x00000024ff0fa212 */ /* 0x000fc800078e33ff */
[----:B------:R-:W-:-:S05]  /*6010*/  IADD3 R17, PT, PT, -R15, RZ, RZ ;  /* 0x000000ff0f117210 */ /* 0x000fca0007ffe1ff */
[----:B------:R-:W-:Y:S01]  /*6020*/  IMAD R17, R36, R17, R16 ;  /* 0x0000001124117224 */ /* 0x000fe200078e0210 */
[----:B------:R-:W-:Y:S01]  /*6030*/  MOV R16, R15 ;  /* 0x0000000f00107202 */ /* 0x000fe20000000f00 */
[----:B------:R-:W-:Y:S06]  /*6040*/  BRA `(.L_x_220) ;  /* 0x0000000000307947 */ /* 0x000fec0003800000 */
.L_x_219:
[----:B------:R-:W-:-:S07]  /*6050*/  MOV R18, 0x6070 ;  /* 0x0000607000127802 */ /* 0x000fce0000000f00 */
[----:B-123--:R-:W-:Y:S05]  /*6060*/  CALL.REL.NOINC `($__internal_7_$__cuda_sm20_div_u64) ;  /* 0x00000024007c7944 */ /* 0x00efea0003c00000 */
[-C--:B------:R-:W-:Y:S01]  /*6070*/  IADD3 R23, P0, PT, RZ, -R17.reuse, RZ ;  /* 0x80000011ff177210 */ /* 0x080fe20007f1e0ff */
[----:B------:R-:W-:Y:S01]  /*6080*/  IMAD.MOV.U32 R20, RZ, RZ, R16 ;  /* 0x000000ffff147224 */ /* 0x000fe200078e0010 */
[----:B------:R-:W-:-:S03]  /*6090*/  MOV R16, R17 ;  /* 0x0000001100107202 */ /* 0x000fc60000000f00 */
[----:B------:R-:W-:-:S04]  /*60a0*/  IMAD.X R15, RZ, RZ, ~R19, P0 ;  /* 0x000000ffff0f7224 */ /* 0x000fc800000e0e13 */
[----:B------:R-:W-:Y:S02]  /*60b0*/  IMAD R18, R15, R36, RZ ;  /* 0x000000240f127224 */ /* 0x000fe400078e02ff */
[----:B------:R-:W-:Y:S01]  /*60c0*/  IMAD.WIDE.U32 R14, R36, R23, R20 ;  /* 0x00000017240e7225 */ /* 0x000fe200078e0014 */
[----:B------:R-:W-:-:S03]  /*60d0*/  MOV R21, R19 ;  /* 0x0000001300157202 */ /* 0x000fc60000000f00 */
[----:B------:R-:W-:Y:S02]  /*60e0*/  IMAD R37, R37, R23, R18 ;  /* 0x0000001725257224 */ /* 0x000fe400078e0212 */
[----:B------:R-:W-:Y:S02]  /*60f0*/  IMAD.MOV.U32 R17, RZ, RZ, R14 ;  /* 0x000000ffff117224 */ /* 0x000fe400078e000e */
[----:B------:R-:W-:-:S07]  /*6100*/  IMAD.IADD R18, R15, 0x1, R37 ;  /* 0x000000010f127824 */ /* 0x000fce00078e0225 */
.L_x_220:
[----:B-123--:R-:W-:Y:S05]  /*6110*/  BSYNC.RECONVERGENT B0 ;  /* 0x0000000000007941 */ /* 0x00efea0003800200 */
.L_x_218:
[----:B------:R-:W-:Y:S01]  /*6120*/  SHF.R.S32.HI R14, RZ, 0x1f, R13 ;  /* 0x0000001fff0e7819 */ /* 0x000fe2000001140d */
[----:B------:R-:W-:Y:S02]  /*6130*/  IMAD.MOV.U32 R24, RZ, RZ, R10 ;  /* 0x000000ffff187224 */ /* 0x000fe400078e000a */
[----:B------:R-:W-:Y:S02]  /*6140*/  IMAD R15, R18, R13, RZ ;  /* 0x0000000d120f7224 */ /* 0x000fe400078e02ff */
[----:B------:R-:W-:-:S04]  /*6150*/  IMAD.WIDE.U32 R18, R13, R17, R24 ;  /* 0x000000110d127225 */ /* 0x000fc800078e0018 */
[----:B------:R-:W-:Y:S02]  /*6160*/  IMAD R17, R14, R17, R15 ;  /* 0x000000110e117224 */ /* 0x000fe400078e020f */
[----:B------:R-:W-:Y:S02]  /*6170*/  IMAD.MOV.U32 R15, RZ, RZ, R12 ;  /* 0x000000ffff0f7224 */ /* 0x000fe400078e000c */
[----:B------:R-:W-:Y:S01]  /*6180*/  IMAD.MOV.U32 R10, RZ, RZ, R18 ;  /* 0x000000ffff0a7224 */ /* 0x000fe200078e0012 */
[----:B------:R-:W-:-:S07]  /*6190*/  IADD3 R25, PT, PT, R19, R17, RZ ;  /* 0x0000001113197210 */ /* 0x000fce0007ffe0ff */
.L_x_205:
[----:B------:R-:W0:Y:S02]  /*61a0*/  LDCU UR6, c[0x0][0x3b8] ;  /* 0x00007700ff0677ac */ /* 0x000e240008000800 */
[----:B0-----:R-:W-:-:S09]  /*61b0*/  ULOP3.LUT UP0, UR6, UR6, 0x3, URZ, 0xc0, !UPT ;  /* 0x0000000306067892 */ /* 0x001fd2000f80c0ff */
[----:B------:R-:W-:Y:S05]  /*61c0*/  BRA.U !UP0, `(.L_x_204) ;  /* 0x0000000908d07547 */ /* 0x000fea000b800000 */
[----:B------:R-:W-:-:S09]  /*61d0*/  UISETP.NE.AND UP0, UPT, UR6, 0x1, UPT ;  /* 0x000000010600788c */ /* 0x000fd2000bf05270 */
        /* <DEDUP_REMOVED lines=43> */
.L_x_224:
        /* <DEDUP_REMOVED lines=11> */
.L_x_225:
[----:B-123--:R-:W-:Y:S05]  /*6540*/  BSYNC.RECONVERGENT B0 ;  /* 0x0000000000007941 */ /* 0x00efea0003800200 */
.L_x_223:
[----:B------:R-:W-:Y:S01]  /*6550*/  SHF.R.S32.HI R14, RZ, 0x1f, R12 ;  /* 0x0000001fff0e7819 */ /* 0x000fe2000001140c */
[----:B------:R-:W-:Y:S02]  /*6560*/  IMAD R17, R13, R12, RZ ;  /* 0x0000000c0d117224 */ /* 0x000fe400078e02ff */
[----:B------:R-:W-:Y:S02]  /*6570*/  IMAD.MOV.U32 R24, RZ, RZ, R10 ;  /* 0x000000ffff187224 */ /* 0x000fe400078e000a */
[-C--:B------:R-:W-:Y:S02]  /*6580*/  IMAD R17, R14, R20.reuse, R17 ;  /* 0x000000140e117224 */ /* 0x080fe400078e0211 */
[----:B------:R-:W-:-:S04]  /*6590*/  IMAD.WIDE.U32 R12, R12, R20, R24 ;  /* 0x000000140c0c7225 */ /* 0x000fc800078e0018 */
[----:B------:R-:W-:Y:S01]  /*65a0*/  IMAD.MOV.U32 R10, RZ, RZ, R12 ;  /* 0x000000ffff0a7224 */ /* 0x000fe200078e000c */
[----:B------:R-:W-:-:S07]  /*65b0*/  IADD3 R25, PT, PT, R13, R17, RZ ;  /* 0x000000110d197210 */ /* 0x000fce0007ffe0ff */
.L_x_222:
        /* <DEDUP_REMOVED lines=44> */
.L_x_227:
        /* <DEDUP_REMOVED lines=12> */
.L_x_228:
[----:B-123--:R-:W-:Y:S05]  /*6940*/  BSYNC.RECONVERGENT B0 ;  /* 0x0000000000007941 */ /* 0x00efea0003800200 */
.L_x_226:
        /* <DEDUP_REMOVED lines=8> */
.L_x_221:
[----:B------:R-:W0:Y:S02]  /*69d0*/  LDCU UR6, c[0x0][0x3b8] ;  /* 0x00007700ff0677ac */ /* 0x000e240008000800 */
[----:B0-----:R-:W-:-:S04]  /*69e0*/  ULOP3.LUT UR6, UR6, 0x1, URZ, 0xc0, !UPT ;  /* 0x0000000106067892 */ /* 0x001fc8000f8ec0ff */
[----:B------:R-:W-:-:S09]  /*69f0*/  UISETP.NE.U32.AND UP0, UPT, UR6, 0x1, UPT ;  /* 0x000000010600788c */ /* 0x000fd2000bf05070 */
[----:B------:R-:W-:Y:S05]  /*6a00*/  BRA.U UP0, `(.L_x_204) ;  /* 0x0000000100c07547 */ /* 0x000fea000b800000 */
        /* <DEDUP_REMOVED lines=14> */
[----:B------:R-:W-:-:S04]  /*6af0*/  LOP3.LUT R17, R21, R19, RZ, 0xfc, !PT ;  /* 0x0000001315117212 */ /* 0x000fc800078efcff */
[----:B------:R-:W-:Y:S02]  /*6b00*/  ISETP.NE.U32.AND P0, PT, R17, RZ, PT ;  /* 0x000000ff1100720c */ /* 0x000fe40003f05070 */
[----:B----4-:R-:W-:-:S11]  /*6b10*/  SHF.L.U32 R17, R23, R14, RZ ;  /* 0x0000000e17117219 */ /* 0x010fd600000006ff */
[----:B------:R-:W-:Y:S05]  /*6b20*/  @P0 BRA `(.L_x_230) ;  /* 0x0000000000500947 */ /* 0x000fea0003800000 */
[----:B------:R-:W0:Y:S01]  /*6b30*/  I2F.U32.RP R14, R18 ;  /* 0x00000012000e7306 */ /* 0x000e220000209000 */
[----:B------:R-:W-:Y:S01]  /*6b40*/  IMAD.MOV R15, RZ, RZ, -R18 ;  /* 0x000000ffff0f7224 */ /* 0x000fe200078e0a12 */
[----:B------:R-:W-:-:S06]  /*6b50*/  ISETP.NE.U32.AND P1, PT, R18, RZ, PT ;  /* 0x000000ff1200720c */ /* 0x000fcc0003f25070 */
        /* <DEDUP_REMOVED lines=8> */
[----:B------:R-:W-:Y:S02]  /*6be0*/  IMAD R15, R18, R13, R16 ;  /* 0x0000000d120f7224 */ /* 0x000fe400078e0210 */
[----:B------:R-:W-:-:S03]  /*6bf0*/  IMAD.MOV.U32 R13, RZ, RZ, RZ ;  /* 0x000000ffff0d7224 */ /* 0x000fc600078e00ff */
[----:B------:R-:W-:-:S13]  /*6c00*/  ISETP.GE.U32.AND P0, PT, R15, R18, PT ;  /* 0x000000120f00720c */ /* 0x000fda0003f06070 */
[----:B------:R-:W-:-:S05]  /*6c10*/  @P0 IMAD.IADD R15, R15, 0x1, -R18 ;  /* 0x000000010f0f0824 */ /* 0x000fca00078e0a12 */
[----:B------:R-:W-:-:S13]  /*6c20*/  ISETP.GE.U32.AND P0, PT, R15, R18, PT ;  /* 0x000000120f00720c */ /* 0x000fda0003f06070 */
[----:B------:R-:W-:Y:S02]  /*6c30*/  @P0 IADD3 R15, PT, PT, -R18, R15, RZ ;  /* 0x0000000f120f0210 */ /* 0x000fe40007ffe1ff */
[----:B------:R-:W-:-:S05]  /*6c40*/  @!P1 LOP3.LUT R15, RZ, R18, RZ, 0x33, !PT ;  /* 0x00000012ff0f9212 */ /* 0x000fca00078e33ff */
[----:B------:R-:W-:Y:S01]  /*6c50*/  IMAD.MOV.U32 R12, RZ, RZ, R15 ;  /* 0x000000ffff0c7224 */ /* 0x000fe200078e000f */
[----:B------:R-:W-:Y:S06]  /*6c60*/  BRA `(.L_x_231) ;  /* 0x0000000000087947 */ /* 0x000fec0003800000 */
.L_x_230:
[----:B------:R-:W-:-:S07]  /*6c70*/  MOV R20, 0x6c90 ;  /* 0x00006c9000147802 */ /* 0x000fce0000000f00 */
[----:B-123--:R-:W-:Y:S05]  /*6c80*/  CALL.REL.NOINC `($__internal_8_$__cuda_sm20_rem_u64) ;  /* 0x0000001c008c7944 */ /* 0x00efea0003c00000 */
.L_x_231:
[----:B-123--:R-:W-:Y:S05]  /*6c90*/  BSYNC.RECONVERGENT B0 ;  /* 0x0000000000007941 */ /* 0x00efea0003800200 */
.L_x_229:
[----:B------:R-:W-:Y:S01]  /*6ca0*/  SHF.R.S32.HI R19, RZ, 0x1f, R17 ;  /* 0x0000001fff137819 */ /* 0x000fe20000011411 */
[----:B------:R-:W-:Y:S01]  /*6cb0*/  IMAD R13, R13, R17, RZ ;  /* 0x000000110d0d7224 */ /* 0x000fe200078e02ff */
[----:B------:R-:W-:-:S03]  /*6cc0*/  MOV R24, R10 ;  /* 0x0000000a00187202 */ /* 0x000fc60000000f00 */
[-C--:B------:R-:W-:Y:S02]  /*6cd0*/  IMAD R13, R19, R12.reuse, R13 ;  /* 0x0000000c130d7224 */ /* 0x080fe400078e020d */
[----:B------:R-:W-:-:S04]  /*6ce0*/  IMAD.WIDE.U32 R14, R17, R12, R24 ;  /* 0x0000000c110e7225 */ /* 0x000fc800078e0018 */
[----:B------:R-:W-:Y:S02]  /*6cf0*/  IMAD.IADD R25, R15, 0x1, R13 ;  /* 0x000000010f197824 */ /* 0x000fe400078e020d */
[----:B------:R-:W-:-:S07]  /*6d00*/  IMAD.MOV.U32 R10, RZ, RZ, R14 ;  /* 0x000000ffff0a7224 */ /* 0x000fce00078e000e */
.L_x_204:
[----:B------:R-:W-:-:S07]  /*6d10*/  HFMA2 R24, -RZ, RZ, 0, 0 ;  /* 0x00000000ff187431 */ /* 0x000fce00000001ff */
.L_x_246:
[----:B------:R-:W0:Y:S01]  /*6d20*/  LDC.64 R12, c[0x0][0x398] ;  /* 0x0000e600ff0c7b82 */ /* 0x000e220000000a00 */
[----:B-1----:R-:W0:Y:S01]  /*6d30*/  MUFU.RCP64H R15, UR18 ;  /* 0x00000012000f7d08 */ /* 0x002e220008001800 */
[----:B------:R-:W-:Y:S01]  /*6d40*/  IMAD.MOV.U32 R14, RZ, RZ, 0x1 ;  /* 0x00000001ff0e7424 */ /* 0x000fe200078e00ff */
[----:B------:R-:W-:Y:S01]  /*6d50*/  BSSY.RECONVERGENT B0, `(.L_x_232) ;  /* 0x000001a000007945 */ /* 0x000fe20003800200 */
[C---:B------:R-:W-:Y:S01]  /*6d60*/  VIADD R20, R24.reuse, -UR4 ;  /* 0x8000000418147c36 */ /* 0x040fe20008000000 */
[----:B------:R-:W-:-:S04]  /*6d70*/  IADD3 R24, PT, PT, R24, 0x1, RZ ;  /* 0x0000000118187810 */ /* 0x000fc80007ffe0ff */
[----:B------:R-:W1:Y:S01]  /*6d80*/  I2F.F64 R38, R20 ;  /* 0x0000001400267312 */ /* 0x000e620000201c00 */
[----:B------:R-:W-:Y:S01]  /*6d90*/  ISETP.NE.AND P4, PT, R24, UR19, PT ;  /* 0x0000001318007c0c */ /* 0x000fe2000bf85270 */
[-C--:B0-----:R-:W-:Y:S02]  /*6da0*/  DFMA R16, R14, -R12.reuse, 1 ;  /* 0x3ff000000e10742b */ /* 0x081fe4000000080c */
        /* <DEDUP_REMOVED lines=15> */
[----:B0-----:R-:W-:Y:S02]  /*6ea0*/  IMAD.U32 R14, RZ, RZ, UR6 ;  /* 0x00000006ff0e7e24 */ /* 0x001fe4000f8e00ff */
[----:B------:R-:W-:-:S07]  /*6eb0*/  IMAD.U32 R15, RZ, RZ, UR7 ;  /* 0x00000007ff0f7e24 */ /* 0x000fce000f8e00ff */
[----:B--23--:R-:W-:Y:S05]  /*6ec0*/  CALL.REL.NOINC `($__internal_6_$__cuda_sm20_div_rn_f64_full) ;  /* 0x0000001000747944 */ /* 0x00cfea0003c00000 */
[----:B------:R-:W-:Y:S01]  /*6ed0*/  MOV R22, R12 ;  /* 0x0000000c00167202 */ /* 0x000fe20000000f00 */
[----:B------:R-:W-:-:S07]  /*6ee0*/  IMAD.MOV.U32 R23, RZ, RZ, R13 ;  /* 0x000000ffff177224 */ /* 0x000fce00078e000d */
.L_x_233:
[----:B--23--:R-:W-:Y:S05]  /*6ef0*/  BSYNC.RECONVERGENT B0 ;  /* 0x0000000000007941 */ /* 0x00cfea0003800200 */
.L_x_232:
[----:B------:R-:W0:Y:S01]  /*6f00*/  LDC.64 R18, c[0x0][0x398] ;  /* 0x0000e600ff127b82 */ /* 0x000e220000000a00 */
[----:B------:R-:W0:Y:S01]  /*6f10*/  MUFU.RCP64H R13, UR18 ;  /* 0x00000012000d7d08 */ /* 0x000e220008001800 */
[----:B------:R-:W-:Y:S01]  /*6f20*/  IMAD.MOV.U32 R12, RZ, RZ, 0x1 ;  /* 0x00000001ff0c7424 */ /* 0x000fe200078e00ff */
[----:B------:R-:W-:Y:S01]  /*6f30*/  DADD R16, R30, -R38 ;  /* 0x000000001e107229 */ /* 0x000fe20000000826 */
[----:B------:R-:W-:Y:S01]  /*6f40*/  MOV R21, 0x3fe00000 ;  /* 0x3fe0000000157802 */ /* 0x000fe20000000f00 */
[----:B------:R-:W-:Y:S01]  /*6f50*/  IMAD.MOV.U32 R20, RZ, RZ, RZ ;  /* 0x000000ffff147224 */ /* 0x000fe200078e00ff */
[----:B------:R-:W-:Y:S02]  /*6f60*/  BSSY.RECONVERGENT B0, `(.L_x_234) ;  /* 0x0000016000007945 */ /* 0x000fe40003800200 */
[----:B------:R-:W-:-:S05]  /*6f70*/  LOP3.LUT R21, R21, 0x80000000, R23, 0xb8, !PT ;  /* 0x8000000015157812 */ /* 0x000fca00078eb817 */
[----:B------:R-:W-:Y:S01]  /*6f80*/  FSETP.GEU.AND P1, PT, |R17|, 6.5827683646048100446e-37, PT ;  /* 0x036000001100780b */ /* 0x000fe20003f2e200 */
[----:B------:R-:W-:Y:S02]  /*6f90*/  DADD.RZ R20, R20, R22 ;  /* 0x0000000014147229 */ /* 0x000fe4000000c016 */
[----:B0-----:R-:W-:-:S08]  /*6fa0*/  DFMA R14, R12, -R18, 1 ;  /* 0x3ff000000c0e742b */ /* 0x001fd00000000812 */
[----:B------:R-:W0:Y:S01]  /*6fb0*/  F2I.F64.TRUNC R20, R20 ;  /* 0x0000001400147311 */ /* 0x000e22000030d100 */
[----:B------:R-:W-:-:S08]  /*6fc0*/  DFMA R14, R14, R14, R14 ;  /* 0x0000000e0e0e722b */ /* 0x000fd0000000000e */
[----:B------:R-:W-:Y:S01]  /*6fd0*/  DFMA R12, R12, R14, R12 ;  /* 0x0000000e0c0c722b */ /* 0x000fe2000000000c */
[----:B0-----:R-:W-:-:S07]  /*6fe0*/  VIADD R40, R20, UR4 ;  /* 0x0000000414287c36 */ /* 0x001fce0008000000 */
[----:B------:R-:W-:-:S08]  /*6ff0*/  DFMA R14, R12, -R18, 1 ;  /* 0x3ff000000c0e742b */ /* 0x000fd00000000812 */
        /* <DEDUP_REMOVED lines=8> */
[----:B------:R-:W-:Y:S02]  /*7080*/  MOV R20, 0x70c0 ;  /* 0x000070c000147802 */ /* 0x000fe40000000f00 */
[----:B0-----:R-:W-:Y:S01]  /*7090*/  MOV R14, UR6 ;  /* 0x00000006000e7c02 */ /* 0x001fe20008000f00 */
[----:B------:R-:W-:-:S07]  /*70a0*/  IMAD.U32 R15, RZ, RZ, UR7 ;  /* 0x00000007ff0f7e24 */ /* 0x000fce000f8e00ff */
[----:B------:R-:W-:Y:S05]  /*70b0*/  CALL.REL.NOINC `($__internal_6_$__cuda_sm20_div_rn_f64_full) ;  /* 0x0000000c00f87944 */ /* 0x000fea0003c00000 */
.L_x_235:
[----:B------:R-:W-:Y:S05]  /*70c0*/  BSYNC.RECONVERGENT B0 ;  /* 0x0000000000007941 */ /* 0x000fea0003800200 */
.L_x_234:
[----:B------:R-:W-:Y:S01]  /*70d0*/  IMAD.MOV.U32 R15, RZ, RZ, 0x3fe00000 ;  /* 0x3fe00000ff0f7424 */ /* 0x000fe200078e00ff */
[----:B------:R-:W-:Y:S01]  /*70e0*/  MOV R14, RZ ;  /* 0x000000ff000e7202 */ /* 0x000fe20000000f00 */
[----:B------:R-:W-:Y:S03]  /*70f0*/  BSSY.RECONVERGENT B0, `(.L_x_236) ;  /* 0x0000092000007945 */ /* 0x000fe60003800200 */
[----:B------:R-:W-:-:S06]  /*7100*/  LOP3.LUT R15, R15, 0x80000000, R13, 0xb8, !PT ;  /* 0x800000000f0f7812 */ /* 0x000fcc00078eb80d */
[----:B------:R-:W-:-:S10]  /*7110*/  DADD.RZ R12, R14, R12 ;  /* 0x000000000e0c7229 */ /* 0x000fd4000000c00c */
[----:B------:R-:W0:Y:S02]  /*7120*/  F2I.F64.TRUNC R12, R12 ;  /* 0x0000000c000c7311 */ /* 0x000e24000030d100 */
[----:B0-----:R-:W-:-:S05]  /*7130*/  VIADD R19, R12, UR4 ;  /* 0x000000040c137c36 */ /* 0x001fca0008000000 */
[----:B------:R-:W-:-:S04]  /*7140*/  VIMNMX.U32 R14, PT, PT, R40, R19, !PT ;  /* 0x00000013280e7248 */ /* 0x000fc80007fe0000 */
[----:B------:R-:W-:-:S13]  /*7150*/  ISETP.GE.U32.AND P0, PT, R14, UR19, PT ;  /* 0x000000130e007c0c */ /* 0x000fda000bf06070 */
[----:B------:R-:W-:Y:S05]  /*7160*/  @P0 BRA `(.L_x_237) ;  /* 0x0000000800280947 */ /* 0x000fea0003800000 */
[----:B------:R-:W-:Y:S01]  /*7170*/  MOV R15, R25 ;  /* 0x00000019000f7202 */ /* 0x000fe20000000f00 */
[----:B------:R-:W-:-:S04]  /*7180*/  IMAD.MOV.U32 R14, RZ, RZ, R10 ;  /* 0x000000ffff0e7224 */ /* 0x000fc800078e000a */
[----:B------:R-:W-:-:S04]  /*7190*/  IMAD.WIDE.U32 R12, R4, R40, R14 ;  /* 0x00000028040c7225 */ /* 0x000fc800078e000e */
[----:B------:R-:W-:Y:S01]  /*71a0*/  IMAD.WIDE.U32 R14, R4, R19, R14 ;  /* 0x00000013040e7225 */ /* 0x000fe200078e000e */
        /* <DEDUP_REMOVED lines=40> */
.L_x_241:
[----:B------:R-:W-:Y:S05]  /*7430*/  BSYNC.RECONVERGENT B2 ;  /* 0x0000000000027941 */ /* 0x000fea0003800200 */
.L_x_240:
[----:B------:R-:W-:Y:S01]  /*7440*/  IADD3 R44, PT, PT, R12, 0x1, RZ ;  /* 0x000000010c2c7810 */ /* 0x000fe20007ffe0ff */
[----:B------:R-:W-:Y:S06]  /*7450*/  BRA `(.L_x_242) ;  /* 0x0000000000087947 */ /* 0x000fec0003800000 */
.L_x_239:
[----:B------:R-:W-:Y:S01]  /*7460*/  DMUL R42, RZ, R38 ;  /* 0x00000026ff2a7228 */ /* 0x000fe20000000000 */
[----:B------:R-:W-:-:S10]  /*7470*/  IMAD.MOV.U32 R44, RZ, RZ, 0x1 ;  /* 0x00000001ff2c7424 */ /* 0x000fd400078e00ff */
.L_x_242:
[----:B------:R-:W-:Y:S05]  /*7480*/  BSYNC.RECONVERGENT B1 ;  /* 0x0000000000017941 */ /* 0x000fea0003800200 */
.L_x_238:
[----:B------:R-:W-:-:S05]  /*7490*/  IMAD.SHL.U32 R12, R44, 0x40, RZ ;  /* 0x000000402c0c7824 */ /* 0x000fca00078e00ff */
[----:B------:R-:W-:-:S04]  /*74a0*/  LOP3.LUT R12, R12, 0x40, RZ, 0xc0, !PT ;  /* 0x000000400c0c7812 */ /* 0x000fc800078ec0ff */
[----:B------:R-:W-:-:S04]  /*74b0*/  IADD3 R46, P0, PT, R12, UR12, RZ ;  /* 0x0000000c0c2e7c10 */ /* 0x000fc8000ff1e0ff */
[----:B------:R-:W-:-:S05]  /*74c0*/  IADD3.X R47, PT, PT, RZ, UR13, RZ, P0, !PT ;  /* 0x0000000dff2f7c10 */ /* 0x000fca00087fe4ff */
[----:B------:R-:W2:Y:S01]  /*74d0*/  LDG.E.128.CONSTANT R12, desc[UR10][R46.64] ;  /* 0x0000000a2e0c7981 */ /* 0x000ea2000c1e9d00 */
[----:B------:R-:W-:Y:S01]  /*74e0*/  LOP3.LUT R16, R44, 0x1, RZ, 0xc0, !PT ;  /* 0x000000012c107812 */ /* 0x000fe200078ec0ff */
[----:B------:R-:W-:Y:S01]  /*74f0*/  IMAD.MOV.U32 R17, RZ, RZ, 0x20fd8164 ;  /* 0x20fd8164ff117424 */ /* 0x000fe200078e00ff */
[----:B------:R-:W-:Y:S01]  /*7500*/  DMUL R36, R42, R42 ;  /* 0x0000002a2a247228 */ /* 0x000fe20000000000 */
[----:B------:R-:W-:Y:S01]  /*7510*/  IMAD.MOV.U32 R18, RZ, RZ, 0x3da8ff83 ;  /* 0x3da8ff83ff127424 */ /* 0x000fe200078e00ff */
[----:B------:R-:W-:Y:S01]  /*7520*/  ISETP.NE.U32.AND P0, PT, R16, 0x1, PT ;  /* 0x000000011000780c */ /* 0x000fe20003f05070 */
[----:B------:R-:W3:Y:S03]  /*7530*/  LDG.E.128.CONSTANT R20, desc[UR10][R46.64+0x20] ;  /* 0x0000200a2e147981 */ /* 0x000ee6000c1e9d00 */
[----:B------:R-:W-:Y:S02]  /*7540*/  FSEL R16, R17, -8.06006814911005101289e+34, !P0 ;  /* 0xf9785eba11107808 */ /* 0x000fe40004000000 */
[----:B------:R-:W-:-:S06]  /*7550*/  FSEL R17, -R18, 0.11223486810922622681, !P0 ;  /* 0x3de5db6512117808 */ /* 0x000fcc0004000100 */
[C---:B--2---:R-:W-:Y:S01]  /*7560*/  DFMA R12, R36.reuse, R16, R12 ;  /* 0x00000010240c722b */ /* 0x044fe2000000000c */
[----:B------:R-:W2:Y:S07]  /*7570*/  LDG.E.128.CONSTANT R16, desc[UR10][R46.64+0x10] ;  /* 0x0000100a2e107981 */ /* 0x000eae000c1e9d00 */
[C---:B------:R-:W-:Y:S01]  /*7580*/  DFMA R12, R36.reuse, R12, R14 ;  /* 0x0000000c240c722b */ /* 0x040fe2000000000e */
[----:B------:R-:W-:Y:S07]  /*7590*/  BSSY.RECONVERGENT B1, `(.L_x_243) ;  /* 0x0000029000017945 */ /* 0x000fee0003800200 */
[----:B--2---:R-:W-:-:S08]  /*75a0*/  DFMA R12, R36, R12, R16 ;  /* 0x0000000c240c722b */ /* 0x004fd00000000010 */
[----:B------:R-:W-:-:S08]  /*75b0*/  DFMA R12, R36, R12, R18 ;  /* 0x0000000c240c722b */ /* 0x000fd00000000012 */
[----:B---3--:R-:W-:-:S08]  /*75c0*/  DFMA R12, R36, R12, R20 ;  /* 0x0000000c240c722b */ /* 0x008fd00000000014 */
        /* <DEDUP_REMOVED lines=35> */
.L_x_244:
[----:B------:R-:W-:Y:S01]  /*7800*/  DMUL R36, RZ, R38 ;  /* 0x00000026ff247228 */ /* 0x000fe20000000000 */
[----:B------:R-:W-:-:S10]  /*7810*/  IMAD.MOV.U32 R42, RZ, RZ, RZ ;  /* 0x000000ffff2a7224 */ /* 0x000fd400078e00ff */
.L_x_245:
[----:B------:R-:W-:Y:S05]  /*7820*/  BSYNC.RECONVERGENT B1 ;  /* 0x0000000000017941 */ /* 0x000fea0003800200 */
.L_x_243:
        /* <DEDUP_REMOVED lines=30> */
.L_x_237:
[----:B------:R-:W-:Y:S05]  /*7a10*/  BSYNC.RECONVERGENT B0 ;  /* 0x0000000000007941 */ /* 0x000fea0003800200 */
.L_x_236:
[----:B------:R-:W-:Y:S05]  /*7a20*/  @P4 BRA `(.L_x_246) ;  /* 0xfffffff000bc4947 */ /* 0x000fea000383ffff */
[----:B------:R-:W-:-:S05]  /*7a30*/  IADD3 R8, P0, PT, R8, 0x1, RZ ;  /* 0x0000000108087810 */ /* 0x000fca0007f1e0ff */
[----:B------:R-:W-:Y:S01]  /*7a40*/  IMAD.X R11, RZ, RZ, R11, P0 ;  /* 0x000000ffff0b7224 */ /* 0x000fe200000e060b */
[----:B------:R-:W-:-:S04]  /*7a50*/  ISETP.NE.U32.AND P0, PT, R8, R5, PT ;  /* 0x000000050800720c */ /* 0x000fc80003f05070 */
[----:B------:R-:W-:-:S13]  /*7a60*/  ISETP.NE.AND.EX P0, PT, R11, R6, PT, P0 ;  /* 0x000000060b00720c */ /* 0x000fda0003f05300 */
        /* <DEDUP_REMOVED lines=21> */
[----:B------:R-:W-:Y:S02]  /*7bc0*/  MOV R15, 0x400921fb ;  /* 0x400921fb000f7802 */ /* 0x000fe40000000f00 */
[----:B------:R-:W-:-:S07]  /*7bd0*/  MOV R20, 0x7bf0 ;  /* 0x00007bf000147802 */ /* 0x000fce0000000f00 */
[----:B------:R-:W-:Y:S05]  /*7be0*/  CALL.REL.NOINC `($__internal_6_$__cuda_sm20_div_rn_f64_full) ;  /* 0x00000004002c7944 */ /* 0x000fea0003c00000 */
[----:B------:R-:W-:Y:S02]  /*7bf0*/  IMAD.MOV.U32 R10, RZ, RZ, R12 ;  /* 0x000000ffff0a7224 */ /* 0x000fe400078e000c */
[----:B------:R-:W-:-:S07]  /*7c00*/  IMAD.MOV.U32 R11, RZ, RZ, R13 ;  /* 0x000000ffff0b7224 */ /* 0x000fce00078e000d */
.L_x_249:
[----:B------:R-:W-:Y:S05]  /*7c10*/  BSYNC.RECONVERGENT B0 ;  /* 0x0000000000007941 */ /* 0x000fea0003800200 */
.L_x_248:
[----:B------:R-:W0:Y:S02]  /*7c20*/  LDC.64 R12, c[0x0][0x380] ;  /* 0x0000e000ff0c7b82 */ /* 0x000e240000000a00 */
[----:B0-----:R-:W-:Y:S01]  /*7c30*/  IMAD.WIDE R12, R0, 0x8, R12 ;  /* 0x00000008000c7825 */ /* 0x001fe200078e020c */
[----:B------:R-:W-:-:S04]  /*7c40*/  IADD3 R0, PT, PT, R9, R0, RZ ;  /* 0x0000000009007210 */ /* 0x000fc80007ffe0ff */
[----:B------:R4:W-:Y:S01]  /*7c50*/  STG.E.64 desc[UR10][R12.64], R10 ;  /* 0x0000000a0c007986 */ /* 0x0009e2000c101b0a */
[----:B------:R-:W-:-:S13]  /*7c60*/  ISETP.GE.AND P0, PT, R0, UR5, PT ;  /* 0x0000000500007c0c */ /* 0x000fda000bf06270 */
[----:B----4-:R-:W-:Y:S05]  /*7c70*/  @!P0 BRA `(.L_x_250) ;  /* 0xffffffb000cc8947 */ /* 0x010fea000383ffff */
[----:B------:R-:W-:Y:S05]  /*7c80*/  EXIT ;  /* 0x000000000000794d */ /* 0x000fea0003800000 */
.L_x_149:
[----:B------:R-:W0:Y:S02]  /*7c90*/  LDCU UR4, c[0x0][0x3b8] ;  /* 0x00007700ff0477ac */ /* 0x000e240008000800 */
[----:B0-----:R-:W-:-:S09]  /*7ca0*/  UISETP.GE.AND UP0, UPT, UR4, 0x1, UPT ;  /* 0x000000010400788c */ /* 0x001fd2000bf06270 */
[----:B------:R-:W-:Y:S05]  /*7cb0*/  BRA.U !UP0, `(.L_x_251) ;  /* 0x00000001087c7547 */ /* 0x000fea000b800000 */
[----:B------:R-:W0:Y:S01]  /*7cc0*/  MUFU.RCP64H R3, 3.1415920257568359375 ;  /* 0x400921fb00037908 */ /* 0x000e220000001800 */
[----:B------:R-:W-:Y:S01]  /*7cd0*/  IMAD.MOV.U32 R4, RZ, RZ, 0x54442d18 ;  /* 0x54442d18ff047424 */ /* 0x000fe200078e00ff */
[----:B------:R-:W-:Y:S01]  /*7ce0*/  MOV R2, 0x1 ;  /* 0x0000000100027802 */ /* 0x000fe20000000f00 */
[----:B------:R-:W-:Y:S01]  /*7cf0*/  IMAD.MOV.U32 R5, RZ, RZ, 0x400921fb ;  /* 0x400921fbff057424 */ /* 0x000fe200078e00ff */
[----:B------:R-:W1:Y:S05]  /*7d00*/  LDCU.64 UR6, c[0x0][0x398] ;  /* 0x00007300ff0677ac */ /* 0x000e6a0008000a00 */
        /* <DEDUP_REMOVED lines=19> */
.L_x_252:
[----:B------:R-:W0:Y:S02]  /*7e40*/  LDC.64 R4, c[0x0][0x380] ;  /* 0x0000e000ff047b82 */ /* 0x000e240000000a00 */
.L_x_253:
[----:B0-----:R-:W-:-:S04]  /*7e50*/  IMAD.WIDE R6, R0, 0x8, R4 ;  /* 0x0000000800067825 */ /* 0x001fc800078e0204 */
[----:B------:R-:W-:Y:S01]  /*7e60*/  IMAD.IADD R0, R9, 0x1, R0 ;  /* 0x0000000109007824 */ /* 0x000fe200078e0200 */
[----:B------:R1:W-:Y:S04]  /*7e70*/  STG.E.64 desc[UR10][R6.64], R2 ;  /* 0x0000000206007986 */ /* 0x0003e8000c101b0a */
[----:B------:R-:W-:-:S13]  /*7e80*/  ISETP.GE.AND P0, PT, R0, UR5, PT ;  /* 0x0000000500007c0c */ /* 0x000fda000bf06270 */
[----:B-1----:R-:W-:Y:S05]  /*7e90*/  @!P0 BRA `(.L_x_253) ;  /* 0xfffffffc00ec8947 */ /* 0x002fea000383ffff */
[----:B------:R-:W-:Y:S05]  /*7ea0*/  EXIT ;  /* 0x000000000000794d */ /* 0x000fea0003800000 */
.L_x_251:
[----:B------:R-:W0:Y:S01]  /*7eb0*/  MUFU.RCP64H R3, 3.1415920257568359375 ;  /* 0x400921fb00037908 */ /* 0x000e220000001800 */
[----:B------:R-:W-:Y:S02]  /*7ec0*/  HFMA2 R4, -RZ, RZ, 68.25, 0.07958984375 ;  /* 0x54442d18ff047431 */ /* 0x000fe400000001ff */
        /* <DEDUP_REMOVED lines=16> */
[----:B------:R-:W-:Y:S01]  /*7fd0*/  MOV R14, 0x54442d18 ;  /* 0x54442d18000e7802 */ /* 0x000fe20000000f00 */
[----:B------:R-:W-:Y:S01]  /*7fe0*/  IMAD.MOV.U32 R15, RZ, RZ, 0x400921fb ;  /* 0x400921fbff0f7424 */ /* 0x000fe200078e00ff */
[----:B------:R-:W-:-:S07]  /*7ff0*/  MOV R20, 0x8010 ;  /* 0x0000801000147802 */ /* 0x000fce0000000f00 */
[----:B------:R-:W-:Y:S05]  /*8000*/  CALL.REL.NOINC `($__internal_6_$__cuda_sm20_div_rn_f64_full) ;  /* 0x0000000000247944 */ /* 0x000fea0003c00000 */
[----:B------:R-:W-:Y:S01]  /*8010*/  IMAD.MOV.U32 R2, RZ, RZ, R12 ;  /* 0x000000ffff027224 */ /* 0x000fe200078e000c */
[----:B------:R-:W-:-:S07]  /*8020*/  MOV R3, R13 ;  /* 0x0000000d00037202 */ /* 0x000fce0000000f00 */
.L_x_254:
[----:B------:R-:W0:Y:S02]  /*8030*/  LDC.64 R4, c[0x0][0x380] ;  /* 0x0000e000ff047b82 */ /* 0x000e240000000a00 */
.L_x_255:
[----:B0-----:R-:W-:-:S04]  /*8040*/  IMAD.WIDE R6, R0, 0x8, R4 ;  /* 0x0000000800067825 */ /* 0x001fc800078e0204 */
[----:B------:R-:W-:Y:S01]  /*8050*/  IMAD.IADD R0, R9, 0x1, R0 ;  /* 0x0000000109007824 */ /* 0x000fe200078e0200 */
[----:B------:R1:W-:Y:S04]  /*8060*/  STG.E.64 desc[UR10][R6.64], R2 ;  /* 0x0000000206007986 */ /* 0x0003e8000c101b0a */
[----:B------:R-:W-:-:S13]  /*8070*/  ISETP.GE.AND P0, PT, R0, UR5, PT ;  /* 0x0000000500007c0c */ /* 0x000fda000bf06270 */
[----:B-1----:R-:W-:Y:S05]  /*8080*/  @!P0 BRA `(.L_x_255) ;  /* 0xfffffffc00ec8947 */ /* 0x002fea000383ffff */
[----:B------:R-:W-:Y:S05]  /*8090*/  EXIT ;  /* 0x000000000000794d */ /* 0x000fea0003800000 */
        .weak           $__internal_6_$__cuda_sm20_div_rn_f64_full
        .type           $__internal_6_$__cuda_sm20_div_rn_f64_full,@function
        .size           $__internal_6_$__cuda_sm20_div_rn_f64_full,($__internal_7_$__cuda_sm20_div_u64 - $__internal_6_$__cuda_sm20_div_rn_f64_full)
$__internal_6_$__cuda_sm20_div_rn_f64_full:
[C---:B------:R-:W-:Y:S01]  /*80a0*/  FSETP.GEU.AND P0, PT, |R15|.reuse, 1.469367938527859385e-39, PT ;  /* 0x001000000f00780b */ /* 0x040fe20003f0e200 */
[----:B------:R-:W-:Y:S01]  /*80b0*/  IMAD.MOV.U32 R22, RZ, RZ, 0x1ca00000 ;  /* 0x1ca00000ff167424 */ /* 0x000fe200078e00ff */
[----:B------:R-:W-:Y:S01]  /*80c0*/  LOP3.LUT R36, R15, 0x800fffff, RZ, 0xc0, !PT ;  /* 0x800fffff0f247812 */ /* 0x000fe200078ec0ff */
[----:B------:R-:W-:Y:S01]  /*80d0*/  BSSY.RECONVERGENT B1, `(.L_x_256) ;  /* 0x0000054000017945 */ /* 0x000fe20003800200 */
[C---:B------:R-:W-:Y:S02]  /*80e0*/  FSETP.GEU.AND P2, PT, |R17|.reuse, 1.469367938527859385e-39, PT ;  /* 0x001000001100780b */ /* 0x040fe40003f4e200 */
[----:B------:R-:W-:Y:S01]  /*80f0*/  LOP3.LUT R37, R36, 0x3ff00000, RZ, 0xfc, !PT ;  /* 0x3ff0000024257812 */ /* 0x000fe200078efcff */
[----:B------:R-:W-:Y:S01]  /*8100*/  IMAD.MOV.U32 R36, RZ, RZ, R14 ;  /* 0x000000ffff247224 */ /* 0x000fe200078e000e */
[----:B------:R-:W-:Y:S02]  /*8110*/  MOV R42, 0x1 ;  /* 0x00000001002a7802 */ /* 0x000fe40000000f00 */
[----:B------:R-:W-:-:S02]  /*8120*/  LOP3.LUT R21, R17, 0x7ff00000, RZ, 0xc0, !PT ;  /* 0x7ff0000011157812 */ /* 0x000fc400078ec0ff */
[----:B------:R-:W-:Y:S01]  /*8130*/  LOP3.LUT R34, R15, 0x7ff00000, RZ, 0xc0, !PT ;  /* 0x7ff000000f227812 */ /* 0x000fe200078ec0ff */
[----:B------:R-:W-:Y:S02]  /*8140*/  @!P0 DMUL R36, R14, 8.98846567431157953865e+307 ;  /* 0x7fe000000e248828 */ /* 0x000fe40000000000 */
[----:B------:R-:W-:Y:S01]  /*8150*/  IMAD.MOV.U32 R23, RZ, RZ, R21 ;  /* 0x000000ffff177224 */ /* 0x000fe200078e0015 */
[----:B------:R-:W-:Y:S02]  /*8160*/  ISETP.GE.U32.AND P1, PT, R21, R34, PT ;  /* 0x000000221500720c */ /* 0x000fe40003f26070 */
[----:B------:R-:W-:Y:S01]  /*8170*/  @!P2 LOP3.LUT R12, R15, 0x7ff00000, RZ, 0xc0, !PT ;  /* 0x7ff000000f0ca812 */ /* 0x000fe200078ec0ff */
[----:B------:R-:W0:Y:S03]  /*8180*/  MUFU.RCP64H R43, R37 ;  /* 0x00000025002b7308 */ /* 0x000e260000001800 */
[----:B------:R-:W-:-:S02]  /*8190*/  @!P2 ISETP.GE.U32.AND P3, PT, R21, R12, PT ;  /* 0x0000000c1500a20c */ /* 0x000fc40003f66070 */
[----:B------:R-:W-:Y:S02]  /*81a0*/  @!P0 LOP3.LUT R34, R37, 0x7ff00000, RZ, 0xc0, !PT ;  /* 0x7ff0000025228812 */ /* 0x000fe400078ec0ff */
[----:B------:R-:W-:-:S04]  /*81b0*/  @!P2 SEL R13, R22, 0x63400000, !P3 ;  /* 0x63400000160da807 */ /* 0x000fc80005800000 */
[----:B------:R-:W-:-:S04]  /*81c0*/  @!P2 LOP3.LUT R12, R13, 0x80000000, R17, 0xf8, !PT ;  /* 0x800000000d0ca812 */ /* 0x000fc800078ef811 */
[----:B------:R-:W-:Y:S01]  /*81d0*/  @!P2 LOP3.LUT R13, R12, 0x100000, RZ, 0xfc, !PT ;  /* 0x001000000c0da812 */ /* 0x000fe200078efcff */
[----:B0-----:R-:W-:Y:S01]  /*81e0*/  DFMA R18, R42, -R36, 1 ;  /* 0x3ff000002a12742b */ /* 0x001fe20000000824 */
[----:B------:R-:W-:-:S07]  /*81f0*/  @!P2 MOV R12, RZ ;  /* 0x000000ff000ca202 */ /* 0x000fce0000000f00 */
[----:B------:R-:W-:-:S08]  /*8200*/  DFMA R18, R18, R18, R18 ;  /* 0x000000121212722b */ /* 0x000fd00000000012 */
[----:B------:R-:W-:Y:S01]  /*8210*/  DFMA R42, R42, R18, R42 ;  /* 0x000000122a2a722b */ /* 0x000fe2000000002a */
[----:B------:R-:W-:Y:S01]  /*8220*/  SEL R19, R22, 0x63400000, !P1 ;  /* 0x6340000016137807 */ /* 0x000fe20004800000 */
[----:B------:R-:W-:-:S03]  /*8230*/  IMAD.MOV.U32 R18, RZ, RZ, R16 ;  /* 0x000000ffff127224 */ /* 0x000fc600078e0010 */
[----:B------:R-:W-:-:S03]  /*8240*/  LOP3.LUT R19, R19, 0x800fffff, R17, 0xf8, !PT ;  /* 0x800fffff13137812 */ /* 0x000fc600078ef811 */
[----:B------:R-:W-:-:S03]  /*8250*/  DFMA R44, R42, -R36, 1 ;  /* 0x3ff000002a2c742b */ /* 0x000fc60000000824 */
[----:B------:R-:W-:-:S05]  /*8260*/  @!P2 DFMA R18, R18, 2, -R12 ;  /* 0x400000001212a82b */ /* 0x000fca000000080c */
[----:B------:R-:W-:-:S05]  /*8270*/  DFMA R44, R42, R44, R42 ;  /* 0x0000002c2a2c722b */ /* 0x000fca000000002a */
[----:B------:R-:W-:-:S03]  /*8280*/  @!P2 LOP3.LUT R23, R19, 0x7ff00000, RZ, 0xc0, !PT ;  /* 0x7ff000001317a812 */ /* 0x000fc600078ec0ff */
[----:B------:R-:W-:Y:S02]  /*8290*/  DMUL R42, R44, R18 ;  /* 0x000000122c2a7228 */ /* 0x000fe40000000000 */
[----:B------:R-:W-:-:S05]  /*82a0*/  VIADD R35, R23, 0xffffffff ;  /* 0xffffffff17237836 */ /* 0x000fca0000000000 */
[----:B------:R-:W-:Y:S01]  /*82b0*/  ISETP.GT.U32.AND P0, PT, R35, 0x7feffffe, PT ;  /* 0x7feffffe2300780c */ /* 0x000fe20003f04070 */
[----:B------:R-:W-:Y:S01]  /*82c0*/  DFMA R12, R42, -R36, R18 ;  /* 0x800000242a0c722b */ /* 0x000fe20000000012 */
[----:B------:R-:W-:-:S04]  /*82d0*/  IADD3 R35, PT, PT, R34, -0x1, RZ ;  /* 0xffffffff22237810 */ /* 0x000fc80007ffe0ff */
        /* <DEDUP_REMOVED lines=8> */
[----:B------:R-:W-:Y:S01]  /*8360*/  IMAD.IADD R17, R17, 0x1, -R22 ;  /* 0x0000000111117824 */ /* 0x000fe200078e0a16 */
[----:B------:R-:W-:-:S03]  /*8370*/  MOV R22, RZ ;  /* 0x000000ff00167202 */ /* 0x000fc60000000f00 */
        /* <DEDUP_REMOVED lines=11> */
[----:B------:R-:W-:Y:S02]  /*8430*/  MOV R18, RZ ;  /* 0x000000ff00127202 */ /* 0x000fe40000000f00 */
[----:B------:R-:W-:-:S04]  /*8440*/  IADD3 R17, PT, PT, -R17, -0x43300000, RZ ;  /* 0xbcd0000011117810 */ /* 0x000fc80007ffe1ff */
[----:B------:R-:W-:Y:S02]  /*8450*/  DFMA R18, R42, -R18, R12 ;  /* 0x800000122a12722b */ /* 0x000fe4000000000c */
[----:B------:R-:W-:-:S08]  /*8460*/  DMUL.RP R12, R12, R22 ;  /* 0x000000160c0c7228 */ /* 0x000fd00000008000 */
[----:B------:R-:W-:Y:S02]  /*8470*/  FSETP.NEU.AND P0, PT, |R19|, R17, PT ;  /* 0x000000111300720b */ /* 0x000fe40003f0d200 */
[----:B------:R-:W-:Y:S02]  /*8480*/  LOP3.LUT R13, R13, R14, RZ, 0x3c, !PT ;  /* 0x0000000e0d0d7212 */ /* 0x000fe400078e3cff */
[----:B------:R-:W-:Y:S02]  /*8490*/  FSEL R42, R12, R42, !P0 ;  /* 0x0000002a0c2a7208 */ /* 0x000fe40004000000 */
[----:B------:R-:W-:Y:S01]  /*84a0*/  FSEL R43, R13, R43, !P0 ;  /* 0x0000002b0d2b7208 */ /* 0x000fe20004000000 */
[----:B------:R-:W-:Y:S06]  /*84b0*/  BRA `(.L_x_258) ;  /* 0x0000000000547947 */ /* 0x000fec0003800000 */
.L_x_257:
        /* <DEDUP_REMOVED lines=11> */
[----:B------:R-:W-:Y:S02]  /*8570*/  @P0 LOP3.LUT R12, R43, 0x7ff00000, RZ, 0xfc, !PT ;  /* 0x7ff000002b0c0812 */ /* 0x000fe400078efcff */
[----:B------:R-:W-:Y:S01]  /*8580*/  @!P0 MOV R42, RZ ;  /* 0x000000ff002a8202 */ /* 0x000fe20000000f00 */
[----:B------:R-:W-:Y:S01]  /*8590*/  @P0 IMAD.MOV.U32 R42, RZ, RZ, RZ ;  /* 0x000000ffff2a0224 */ /* 0x000fe200078e00ff */
[----:B------:R-:W-:Y:S01]  /*85a0*/  @P0 MOV R43, R12 ;  /* 0x0000000c002b0202 */ /* 0x000fe20000000f00 */
[----:B------:R-:W-:Y:S06]  /*85b0*/  BRA `(.L_x_258) ;  /* 0x0000000000147947 */ /* 0x000fec0003800000 */
.L_x_260:
[----:B------:R-:W-:Y:S01]  /*85c0*/  LOP3.LUT R43, R15, 0x80000, RZ, 0xfc, !PT ;  /* 0x000800000f2b7812 */ /* 0x000fe200078efcff */
[----:B------:R-:W-:Y:S01]  /*85d0*/  IMAD.MOV.U32 R42, RZ, RZ, R14 ;  /* 0x000000ffff2a7224 */ /* 0x000fe200078e000e */
[----:B------:R-:W-:Y:S06]  /*85e0*/  BRA `(.L_x_258) ;  /* 0x0000000000087947 */ /* 0x000fec0003800000 */
.L_x_259:
[----:B------:R-:W-:Y:S02]  /*85f0*/  LOP3.LUT R43, R17, 0x80000, RZ, 0xfc, !PT ;  /* 0x00080000112b7812 */ /* 0x000fe400078efcff */
[----:B------:R-:W-:-:S07]  /*8600*/  MOV R42, R16 ;  /* 0x00000010002a7202 */ /* 0x000fce0000000f00 */
.L_x_258:
[----:B------:R-:W-:Y:S05]  /*8610*/  BSYNC.RECONVERGENT B1 ;  /* 0x0000000000017941 */ /* 0x000fea0003800200 */
.L_x_256:
[----:B------:R-:W-:Y:S01]  /*8620*/  IMAD.MOV.U32 R21, RZ, RZ, 0x0 ;  /* 0x00000000ff157424 */ /* 0x000fe200078e00ff */
[----:B------:R-:W-:Y:S01]  /*8630*/  MOV R13, R43 ;  /* 0x0000002b000d7202 */ /* 0x000fe20000000f00 */
[----:B------:R-:W-:Y:S02]  /*8640*/  IMAD.MOV.U32 R12, RZ, RZ, R42 ;  /* 0x000000ffff0c7224 */ /* 0x000fe400078e002a */
[----:B------:R-:W-:Y:S05]  /*8650*/  RET.REL.NODEC R20 `(_Z27kernelComputeWignerFullModePdPK7double2iididdiPKiPKm) ;  /* 0xffffff7814687950 */ /* 0x000fea0003c3ffff */
        .weak           $__internal_7_$__cuda_sm20_div_u64
        .type           $__internal_7_$__cuda_sm20_div_u64,@function
        .size           $__internal_7_$__cuda_sm20_div_u64,($__internal_8_$__cuda_sm20_rem_u64 - $__internal_7_$__cuda_sm20_div_u64)
$__internal_7_$__cuda_sm20_div_u64:
[----:B------:R-:W-:Y:S01]  /*8660*/  MOV R40, R36 ;  /* 0x0000002400287202 */ /* 0x000fe20000000f00 */
[----:B------:R-:W-:-:S04]  /*8670*/  IMAD.MOV.U32 R41, RZ, RZ, R37 ;  /* 0x000000ffff297224 */ /* 0x000fc800078e0025 */
[----:B------:R-:W0:Y:S08]  /*8680*/  I2F.U64.RP R17, R40 ;  /* 0x0000002800117312 */ /* 0x000e300000309000 */
[----:B0-----:R-:W0:Y:S02]  /*8690*/  MUFU.RCP R22, R17 ;  /* 0x0000001100167308 */ /* 0x001e240000001000 */
[----:B0-----:R-:W-:-:S06]  /*86a0*/  IADD3 R22, PT, PT, R22, 0x1ffffffe, RZ ;  /* 0x1ffffffe16167810 */ /* 0x001fcc0007ffe0ff */
[----:B------:R-:W0:Y:S02]  /*86b0*/  F2I.U64.TRUNC R22, R22 ;  /* 0x0000001600167311 */ /* 0x000e24000020d800 */
[----:B0-----:R-:W-:-:S04]  /*86c0*/  IMAD.WIDE.U32 R34, R22, R36, RZ ;  /* 0x0000002416227225 */ /* 0x001fc800078e00ff */
[C---:B------:R-:W-:Y:S01]  /*86d0*/  IMAD R19, R22.reuse, R37, R35 ;  /* 0x0000002516137224 */ /* 0x040fe200078e0223 */
[----:B------:R-:W-:Y:S02]  /*86e0*/  IADD3 R20, P0, PT, RZ, -R34, RZ ;  /* 0x80000022ff147210 */ /* 0x000fe40007f1e0ff */
[----:B------:R-:W-:Y:S01]  /*86f0*/  MOV R35, R22 ;  /* 0x0000001600237202 */ /* 0x000fe20000000f00 */
        /* <DEDUP_REMOVED lines=8> */
[----:B------:R-:W-:Y:S02]  /*8780*/  IMAD.X R17, R19, 0x1, R23, P0 ;  /* 0x0000000113117824 */ /* 0x000fe400000e0617 */
[----:B------:R-:W-:-:S03]  /*8790*/  IMAD.WIDE.U32 R40, R35, R36, RZ ;  /* 0x0000002423287225 */ /* 0x000fc600078e00ff */
[----:B------:R-:W-:Y:S01]  /*87a0*/  IADD3.X R17, PT, PT, RZ, RZ, R17, P3, P1 ;  /* 0x000000ffff117210 */ /* 0x000fe20001fe2411 */
        /* <DEDUP_REMOVED lines=8> */
[----:B------:R-:W-:Y:S02]  /*8830*/  HFMA2 R35, -RZ, RZ, 0, 0 ;  /* 0x00000000ff237431 */ /* 0x000fe400000001ff */
[----:B------:R-:W-:Y:S01]  /*8840*/  IMAD.HI.U32 R22, R17, R22, RZ ;  /* 0x0000001611167227 */ /* 0x000fe200078e00ff */
[----:B------:R-:W-:-:S03]  /*8850*/  IADD3 R19, P3, PT, R19, R20, RZ ;  /* 0x0000001413137210 */ /* 0x000fc60007f7e0ff */
        /* <DEDUP_REMOVED lines=8> */
[----:B------:R-:W-:Y:S01]  /*88e0*/  IMAD.X R19, RZ, RZ, R19, P0 ;  /* 0x000000ffff137224 */ /* 0x000fe200000e0613 */
[C---:B------:R-:W-:Y:S01]  /*88f0*/  IADD3 R24, P3, PT, R17.reuse, 0x1, RZ ;  /* 0x0000000111187810 */ /* 0x040fe20007f7e0ff */
[----:B------:R-:W-:-:S03]  /*8900*/  IMAD.WIDE.U32 R34, R17, R36, RZ ;  /* 0x0000002411227225 */ /* 0x000fc600078e00ff */
[----:B------:R-:W-:Y:S01]  /*8910*/  IADD3.X R19, PT, PT, RZ, R19, RZ, P1, !PT ;  /* 0x00000013ff137210 */ /* 0x000fe20000ffe4ff */
[----:B------:R-:W-:Y:S01]  /*8920*/  IMAD R22, R17, R37, R35 ;  /* 0x0000002511167224 */ /* 0x000fe200078e0223 */
[----:B------:R-:W-:-:S03]  /*8930*/  IADD3 R20, P1, PT, -R34, R16, RZ ;  /* 0x0000001022147210 */ /* 0x000fc60007f3e1ff */
[-C--:B------:R-:W-:Y:S01]  /*8940*/  IMAD R22, R19, R36.reuse, R22 ;  /* 0x0000002413167224 */ /* 0x080fe200078e0216 */
[----:B------:R-:W-:Y:S01]  /*8950*/  ISETP.GE.U32.AND P0, PT, R20, R36, PT ;  /* 0x000000241400720c */ /* 0x000fe20003f06070 */
[----:B------:R-:W-:Y:S02]  /*8960*/  IMAD.X R34, RZ, RZ, R19, P3 ;  /* 0x000000ffff227224 */ /* 0x000fe400018e0613 */
[----:B------:R-:W-:Y:S01]  /*8970*/  IMAD.X R22, R21, 0x1, ~R22, P1 ;  /* 0x0000000115167824 */ /* 0x000fe200008e0e16 */
[----:B------:R-:W-:-:S04]  /*8980*/  IADD3 R35, P1, PT, -R36, R20, RZ ;  /* 0x0000001424237210 */ /* 0x000fc80007f3e1ff */
[----:B------:R-:W-:Y:S02]  /*8990*/  ISETP.GE.U32.AND.EX P0, PT, R22, R37, PT, P0 ;  /* 0x000000251600720c */ /* 0x000fe40003f06100 */
[----:B------:R-:W-:Y:S02]  /*89a0*/  IADD3.X R23, PT, PT, ~R37, R22, RZ, P1, !PT ;  /* 0x0000001625177210 */ /* 0x000fe40000ffe5ff */
[----:B------:R-:W-:Y:S02]  /*89b0*/  SEL R35, R35, R20, P0 ;  /* 0x0000001423237207 */ /* 0x000fe40000000000 */
[----:B------:R-:W-:Y:S02]  /*89c0*/  SEL R24, R24, R17, P0 ;  /* 0x0000001118187207 */ /* 0x000fe40000000000 */
[----:B------:R-:W-:Y:S02]  /*89d0*/  SEL R22, R23, R22, P0 ;  /* 0x0000001617167207 */ /* 0x000fe40000000000 */
[----:B------:R-:W-:-:S02]  /*89e0*/  SEL R34, R34, R19, P0 ;  /* 0x0000001322227207 */ /* 0x000fc40000000000 */
[----:B------:R-:W-:Y:S02]  /*89f0*/  ISETP.GE.U32.AND P0, PT, R35, R36, PT ;  /* 0x000000242300720c */ /* 0x000fe40003f06070 */
[----:B------:R-:W-:Y:S02]  /*8a00*/  IADD3 R17, P3, PT, R24, 0x1, RZ ;  /* 0x0000000118117810 */ /* 0x000fe40007f7e0ff */
[----:B------:R-:W-:Y:S02]  /*8a10*/  ISETP.NE.U32.AND P1, PT, R36, RZ, PT ;  /* 0x000000ff2400720c */ /* 0x000fe40003f25070 */
[----:B------:R-:W-:Y:S01]  /*8a20*/  ISETP.GE.U32.AND.EX P0, PT, R22, R37, PT, P0 ;  /* 0x000000251600720c */ /* 0x000fe20003f06100 */
[----:B------:R-:W-:Y:S01]  /*8a30*/  IMAD.MOV.U32 R22, RZ, RZ, R18 ;  /* 0x000000ffff167224 */ /* 0x000fe200078e0012 */
[----:B------:R-:W-:Y:S02]  /*8a40*/  IADD3.X R19, PT, PT, RZ, R34, RZ, P3, !PT ;  /* 0x00000022ff137210 */ /* 0x000fe40001ffe4ff */
[----:B------:R-:W-:-:S02]  /*8a50*/  MOV R23, 0x0 ;  /* 0x0000000000177802 */ /* 0x000fc40000000f00 */
[----:B------:R-:W-:Y:S02]  /*8a60*/  ISETP.NE.AND.EX P1, PT, R37, RZ, PT, P1 ;  /* 0x000000ff2500720c */ /* 0x000fe40003f25310 */
[----:B------:R-:W-:Y:S02]  /*8a70*/  SEL R17, R17, R24, P0 ;  /* 0x0000001811117207 */ /* 0x000fe40000000000 */
[----:B------:R-:W-:Y:S02]  /*8a80*/  SEL R19, R19, R34, P0 ;  /* 0x0000002213137207 */ /* 0x000fe40000000000 */
[----:B------:R-:W-:Y:S02]  /*8a90*/  SEL R17, R17, 0xffffffff, P1 ;  /* 0xffffffff11117807 */ /* 0x000fe40000800000 */
[----:B------:R-:W-:Y:S01]  /*8aa0*/  SEL R19, R19, 0xffffffff, P1 ;  /* 0xffffffff13137807 */ /* 0x000fe20000800000 */
[----:B------:R-:W-:Y:S06]  /*8ab0*/  RET.REL.NODEC R22 `(_Z27kernelComputeWignerFullModePdPK7double2iididdiPKiPKm) ;  /* 0xffffff7416507950 */ /* 0x000fec0003c3ffff */
        .weak           $__internal_8_$__cuda_sm20_rem_u64
        .type           $__internal_8_$__cuda_sm20_rem_u64,@function
        .size           $__internal_8_$__cuda_sm20_rem_u64,($_Z27kernelComputeWignerFullModePdPK7double2iididdiPKiPKm$__internal_trig_reduction_slowpathd - $__internal_8_$__cuda_sm20_rem_u64)
$__internal_8_$__cuda_sm20_rem_u64:
[----:B------:R-:W0:Y:S08]  /*8ac0*/  I2F.U64.RP R22, R18 ;  /* 0x0000001200167312 */ /* 0x000e300000309000 */
[----:B0-----:R-:W0:Y:S02]  /*8ad0*/  MUFU.RCP R22, R22 ;  /* 0x0000001600167308 */ /* 0x001e240000001000 */
[----:B0-----:R-:W-:-:S06]  /*8ae0*/  VIADD R12, R22, 0x1ffffffe ;  /* 0x1ffffffe160c7836 */ /* 0x001fcc0000000000 */
[----:B------:R-:W0:Y:S02]  /*8af0*/  F2I.U64.TRUNC R12, R12 ;  /* 0x0000000c000c7311 */ /* 0x000e24000020d800 */
[----:B0-----:R-:W-:-:S04]  /*8b00*/  IMAD.WIDE.U32 R14, R12, R18, RZ ;  /* 0x000000120c0e7225 */ /* 0x001fc800078e00ff */
[----:B------:R-:W-:Y:S01]  /*8b10*/  IMAD R15, R12, R19, R15 ;  /* 0x000000130c0f7224 */ /* 0x000fe200078e020f */
[----:B------:R-:W-:-:S03]  /*8b20*/  IADD3 R23, P0, PT, RZ, -R14, RZ ;  /* 0x8000000eff177210 */ /* 0x000fc60007f1e0ff */
[----:B------:R-:W-:Y:S02]  /*8b30*/  IMAD R15, R13, R18, R15 ;  /* 0x000000120d0f7224 */ /* 0x000fe400078e020f */
[----:B------:R-:W-:-:S03]  /*8b40*/  IMAD.HI.U32 R14, R12, R23, RZ ;  /* 0x000000170c0e7227 */ /* 0x000fc600078e00ff */
[----:B------:R-:W-:Y:S01]  /*8b50*/  IADD3.X R35, PT, PT, RZ, ~R15, RZ, P0, !PT ;  /* 0x8000000fff237210 */ /* 0x000fe200007fe4ff */
[----:B------:R-:W-:-:S04]  /*8b60*/  IMAD.MOV.U32 R15, RZ, RZ, R12 ;  /* 0x000000ffff0f7224 */ /* 0x000fc800078e000c */
        /* <DEDUP_REMOVED lines=12> */
[----:B------:R-:W-:Y:S02]  /*8c30*/  IMAD.X R12, RZ, RZ, ~R13, P0 ;  /* 0x000000ffff0c7224 */ /* 0x000fe400000e0e0d */
[----:B------:R-:W-:Y:S02]  /*8c40*/  IMAD.MOV.U32 R13, RZ, RZ, RZ ;  /* 0x000000ffff0d7224 */ /* 0x000fe400078e00ff */
[----:B------:R-:W-:-:S04]  /*8c50*/  IMAD.WIDE.U32 R14, P0, R15, R12, R14 ;  /* 0x0000000c0f0e7225 */ /* 0x000fc8000780000e */
[C---:B------:R-:W-:Y:S02]  /*8c60*/  IMAD R22, R23.reuse, R12, RZ ;  /* 0x0000000c17167224 */ /* 0x040fe400078e02ff */
[----:B------:R-:W-:-:S04]  /*8c70*/  IMAD.HI.U32 R15, P1, R23, R35, R14 ;  /* 0x00000023170f7227 */ /* 0x000fc8000782000e */
[----:B------:R-:W-:Y:S01]  /*8c80*/  IMAD.HI.U32 R12, R23, R12, RZ ;  /* 0x0000000c170c7227 */ /* 0x000fe200078e00ff */
[----:B------:R-:W-:-:S04]  /*8c90*/  IADD3 R15, P2, PT, R22, R15, RZ ;  /* 0x0000000f160f7210 */ /* 0x000fc80007f5e0ff */
        /* <DEDUP_REMOVED lines=10> */
[----:B------:R-:W-:Y:S02]  /*8d40*/  IMAD.X R23, RZ, RZ, R14, P1 ;  /* 0x000000ffff177224 */ /* 0x000fe400008e060e */
[----:B------:R-:W-:Y:S01]  /*8d50*/  IMAD R15, R15, R19, R13 ;  /* 0x000000130f0f7224 */ /* 0x000fe200078e020d */
[----:B------:R-:W-:-:S03]  /*8d60*/  IADD3 R13, P1, PT, -R12, R16, RZ ;  /* 0x000000100c0d7210 */ /* 0x000fc60007f3e1ff */
[-C--:B------:R-:W-:Y:S01]  /*8d70*/  IMAD R12, R23, R18.reuse, R15 ;  /* 0x00000012170c7224 */ /* 0x080fe200078e020f */
[----:B------:R-:W-:-:S04]  /*8d80*/  ISETP.GE.U32.AND P0, PT, R13, R18, PT ;  /* 0x000000120d00720c */ /* 0x000fc80003f06070 */
[----:B------:R-:W-:Y:S01]  /*8d90*/  IADD3.X R12, PT, PT, ~R12, R21, RZ, P1, !PT ;  /* 0x000000150c0c7210 */ /* 0x000fe20000ffe5ff */
[----:B------:R-:W-:Y:S01]  /*8da0*/  IMAD.MOV.U32 R21, RZ, RZ, 0x0 ;  /* 0x00000000ff157424 */ /* 0x000fe200078e00ff */
[----:B------:R-:W-:Y:S02]  /*8db0*/  IADD3 R15, P1, PT, -R18, R13, RZ ;  /* 0x0000000d120f7210 */ /* 0x000fe40007f3e1ff */
[----:B------:R-:W-:-:S03]  /*8dc0*/  ISETP.GE.U32.AND.EX P0, PT, R12, R19, PT, P0 ;  /* 0x000000130c00720c */ /* 0x000fc60003f06100 */
[----:B------:R-:W-:Y:S01]  /*8dd0*/  IMAD.X R14, R12, 0x1, ~R19, P1 ;  /* 0x000000010c0e7824 */ /* 0x000fe200008e0e13 */
[----:B------:R-:W-:Y:S02]  /*8de0*/  SEL R15, R15, R13, P0 ;  /* 0x0000000d0f0f7207 */ /* 0x000fe40000000000 */
[----:B------:R-:W-:Y:S02]  /*8df0*/  ISETP.NE.U32.AND P1, PT, R18, RZ, PT ;  /* 0x000000ff1200720c */ /* 0x000fe40003f25070 */
[----:B------:R-:W-:Y:S02]  /*8e00*/  SEL R14, R14, R12, P0 ;  /* 0x0000000c0e0e7207 */ /* 0x000fe40000000000 */
[----:B------:R-:W-:Y:S02]  /*8e10*/  ISETP.GE.U32.AND P0, PT, R15, R18, PT ;  /* 0x000000120f00720c */ /* 0x000fe40003f06070 */
[----:B------:R-:W-:Y:S02]  /*8e20*/  IADD3 R12, P2, PT, -R18, R15, RZ ;  /* 0x0000000f120c7210 */ /* 0x000fe40007f5e1ff */
[----:B------:R-:W-:-:S02]  /*8e30*/  ISETP.GE.U32.AND.EX P0, PT, R14, R19, PT, P0 ;  /* 0x000000130e00720c */ /* 0x000fc40003f06100 */
[CC--:B------:R-:W-:Y:S02]  /*8e40*/  IADD3.X R13, PT, PT, ~R19.reuse, R14.reuse, RZ, P2, !PT ;  /* 0x0000000e130d7210 */ /* 0x0c0fe400017fe5ff */
[----:B------:R-:W-:Y:S02]  /*8e50*/  ISETP.NE.AND.EX P1, PT, R19, RZ, PT, P1 ;  /* 0x000000ff1300720c */ /* 0x000fe40003f25310 */
[----:B------:R-:W-:Y:S02]  /*8e60*/  SEL R12, R12, R15, P0 ;  /* 0x0000000f0c0c7207 */ /* 0x000fe40000000000 */
[----:B------:R-:W-:Y:S02]  /*8e70*/  SEL R13, R13, R14, P0 ;  /* 0x0000000e0d0d7207 */ /* 0x000fe40000000000 */
[----:B------:R-:W-:Y:S02]  /*8e80*/  SEL R12, R12, 0xffffffff, P1 ;  /* 0xffffffff0c0c7807 */ /* 0x000fe40000800000 */
[----:B------:R-:W-:Y:S01]  /*8e90*/  SEL R13, R13, 0xffffffff, P1 ;  /* 0xffffffff0d0d7807 */ /* 0x000fe20000800000 */
[----:B------:R-:W-:Y:S06]  /*8ea0*/  RET.REL.NODEC R20 `(_Z27kernelComputeWignerFullModePdPK7double2iididdiPKiPKm) ;  /* 0xffffff7014547950 */ /* 0x000fec0003c3ffff */
        .type           $_Z27kernelComputeWignerFullModePdPK7double2iididdiPKiPKm$__internal_trig_reduction_slowpathd,@function
        .size           $_Z27kernelComputeWignerFullModePdPK7double2iididdiPKiPKm$__internal_trig_reduction_slowpathd,(.L_x_462 - $_Z27kernelComputeWignerFullModePdPK7double2iididdiPKiPKm$__internal_trig_reduction_slowpathd)
$_Z27kernelComputeWignerFullModePdPK7double2iididdiPKiPKm$__internal_trig_reduction_slowpathd:
[----:B------:R-:W-:Y:S01]  /*8eb0*/  SHF.R.U32.HI R37, RZ, 0x14, R23 ;  /* 0x00000014ff257819 */ /* 0x000fe20000011617 */
[----:B------:R-:W-:-:S03]  /*8ec0*/  HFMA2 R14, -RZ, RZ, 0, 0 ;  /* 0x00000000ff0e7431 */ /* 0x000fc600000001ff */
        /* <DEDUP_REMOVED lines=16> */
[----:B------:R-:W-:Y:S01]  /*8fd0*/  SHF.L.U32 R17, R16, 0xb, RZ ;  /* 0x0000000b10117819 */ /* 0x000fe200000006ff */
[----:B------:R-:W-:Y:S01]  /*8fe0*/  IMAD.MOV.U32 R21, RZ, RZ, RZ ;  /* 0x000000ffff157224 */ /* 0x000fe200078e00ff */
[----:B------:R-:W-:Y:S02]  /*8ff0*/  IADD3 R22, PT, PT, RZ, -R12, -R13 ;  /* 0x8000000cff167210 */ /* 0x000fe40007ffe80d */
[----:B------:R-:W-:Y:S02]  /*9000*/  CS2R R46, SRZ ;  /* 0x00000000002e7805 */ /* 0x000fe4000001ff00 */
[----:B------:R-:W-:-:S07]  /*9010*/  LOP3.LUT R14, R14, 0x80000000, RZ, 0xfc, !PT ;  /* 0x800000000e0e7812 */ /* 0x000fce00078efcff */
.L_x_265:
[----:B------:R-:W1:Y:S01]  /*9020*/  LDC.64 R44, c[0x4][RZ] ;  /* 0x01000000ff2c7b82 */ /* 0x000e620000000a00 */
[----:B0-----:R-:W-:Y:S02]  /*9030*/  R2UR UR16, R42 ;  /* 0x000000002a1072ca */ /* 0x001fe400000e0000 */
[----:B------:R-:W-:Y:S01]  /*9040*/  R2UR UR17, R43 ;  /* 0x000000002b1172ca */ /* 0x000fe200000e0000 */
[----:B-1----:R-:W-:-:S12]  /*9050*/  IMAD.WIDE R44, R18, 0x8, R44 ;  /* 0x00000008122c7825 */ /* 0x002fd800078e022c */
[----:B------:R-:W2:Y:S01]  /*9060*/  LDG.E.64.CONSTANT R44, desc[UR16][R44.64] ;  /* 0x000000102c2c7981 */ /* 0x000ea2000c1e9b00 */
[----:B------:R-:W-:Y:S02]  /*9070*/  IADD3 R22, PT, PT, R22, 0x1, RZ ;  /* 0x0000000116167810 */ /* 0x000fe40007ffe0ff */
[C---:B------:R-:W-:Y:S01]  /*9080*/  LEA R36, R21.reuse, R1, 0x3 ;  /* 0x0000000115247211 */ /* 0x040fe200078e18ff */
[----:B------:R-:W-:Y:S01]  /*9090*/  VIADD R21, R21, 0x1 ;  /* 0x0000000115157836 */ /* 0x000fe20000000000 */
[----:B------:R-:W-:Y:S01]  /*90a0*/  IADD3 R18, PT, PT, R18, 0x1, RZ ;  /* 0x0000000112127810 */ /* 0x000fe20007ffe0ff */
[----:B--2---:R-:W-:-:S04]  /*90b0*/  IMAD.WIDE.U32 R46, P2, R44, R17, R46 ;  /* 0x000000112c2e7225 */ /* 0x004fc8000784002e */
[----:B------:R-:W-:Y:S02]  /*90c0*/  IMAD R16, R44, R14, RZ ;  /* 0x0000000e2c107224 */ /* 0x000fe400078e02ff */
[CC--:B------:R-:W-:Y:S02]  /*90d0*/  IMAD R15, R45.reuse, R17.reuse, RZ ;  /* 0x000000112d0f7224 */ /* 0x0c0fe400078e02ff */
[----:B------:R-:W-:Y:S01]  /*90e0*/  IMAD.HI.U32 R19, R45, R17, RZ ;  /* 0x000000112d137227 */ /* 0x000fe200078e00ff */
[----:B------:R-:W-:-:S04]  /*90f0*/  IADD3 R16, P0, PT, R16, R47, RZ ;  /* 0x0000002f10107210 */ /* 0x000fc80007f1e0ff */
[----:B------:R-:W-:Y:S01]  /*9100*/  IADD3 R47, P1, PT, R15, R16, RZ ;  /* 0x000000100f2f7210 */ /* 0x000fe20007f3e0ff */
[----:B------:R-:W-:-:S04]  /*9110*/  IMAD.HI.U32 R16, R44, R14, RZ ;  /* 0x0000000e2c107227 */ /* 0x000fc800078e00ff */
[----:B------:R-:W-:Y:S01]  /*9120*/  IMAD.X R16, RZ, RZ, R16, P2 ;  /* 0x000000ffff107224 */ /* 0x000fe200010e0610 */
[----:B------:R0:W-:Y:S01]  /*9130*/  STL.64 [R36], R46 ;  /* 0x0000002e24007387 */ /* 0x0001e20000100a00 */
[----:B------:R-:W-:-:S03]  /*9140*/  IMAD.HI.U32 R15, R45, R14, RZ ;  /* 0x0000000e2d0f7227 */ /* 0x000fc600078e00ff */
[----:B------:R-:W-:Y:S01]  /*9150*/  IADD3.X R19, P0, PT, R19, R16, RZ, P0, !PT ;  /* 0x0000001013137210 */ /* 0x000fe2000071e4ff */
[----:B------:R-:W-:-:S04]  /*9160*/  IMAD R16, R45, R14, RZ ;  /* 0x0000000e2d107224 */ /* 0x000fc800078e02ff */
[----:B------:R-:W-:Y:S01]  /*9170*/  IMAD.X R15, RZ, RZ, R15, P0 ;  /* 0x000000ffff0f7224 */ /* 0x000fe200000e060f */
[----:B------:R-:W-:Y:S02]  /*9180*/  ISETP.NE.AND P0, PT, R22, -0xf, PT ;  /* 0xfffffff11600780c */ /* 0x000fe40003f05270 */
[----:B------:R-:W-:-:S04]  /*9190*/  IADD3.X R16, P1, PT, R16, R19, RZ, P1, !PT ;  /* 0x0000001310107210 */ /* 0x000fc80000f3e4ff */
[----:B------:R-:W-:Y:S01]  /*91a0*/  IADD3.X R15, PT, PT, RZ, R15, RZ, P1, !PT ;  /* 0x0000000fff0f7210 */ /* 0x000fe20000ffe4ff */
[----:B0-----:R-:W-:-:S03]  /*91b0*/  IMAD.MOV.U32 R46, RZ, RZ, R16 ;  /* 0x000000ffff2e7224 */ /* 0x001fc600078e0010 */
[----:B------:R-:W-:-:S03]  /*91c0*/  MOV R47, R15 ;  /* 0x0000000f002f7202 */ /* 0x000fc60000000f00 */
[----:B------:R-:W-:Y:S05]  /*91d0*/  @P0 BRA `(.L_x_265) ;  /* 0xfffffffc00900947 */ /* 0x000fea000383ffff */
[----:B------:R-:W-:Y:S05]  /*91e0*/  BSYNC.RECONVERGENT B4 ;  /* 0x0000000000047941 */ /* 0x000fea0003800200 */
.L_x_264:
[----:B------:R-:W-:-:S07]  /*91f0*/  IMAD.MOV.U32 R18, RZ, RZ, R13 ;  /* 0x000000ffff127224 */ /* 0x000fce00078e000d */
.L_x_263:
[----:B------:R-:W-:Y:S05]  /*9200*/  BSYNC.RECONVERGENT B3 ;  /* 0x0000000000037941 */ /* 0x000fea0003800200 */
.L_x_262:
[----:B------:R-:W-:Y:S02]  /*9210*/  LOP3.LUT P0, R37, R37, 0x3f, RZ, 0xc0, !PT ;  /* 0x0000003f25257812 */ /* 0x000fe4000780c0ff */
[----:B------:R-:W-:-:S05]  /*9220*/  IADD3 R12, PT, PT, R12, R18, RZ ;  /* 0x000000120c0c7210 */ /* 0x000fca0007ffe0ff */
        /* <DEDUP_REMOVED lines=9> */
[-C--:B---3--:R-:W-:Y:S02]  /*92c0*/  @P0 SHF.L.U32 R21, R12, R37.reuse, RZ ;  /* 0x000000250c150219 */ /* 0x088fe400000006ff */
[----:B------:R-:W-:Y:S02]  /*92d0*/  @P0 SHF.R.U64 R22, R22, R16, R19 ;  /* 0x0000001016160219 */ /* 0x000fe40000001213 */
[C-C-:B------:R-:W-:Y:S02]  /*92e0*/  @P0 SHF.R.U64 R17, R12.reuse, 0x1, R13.reuse ;  /* 0x000000010c110819 */ /* 0x140fe4000000120d */
[----:B------:R-:W-:-:S02]  /*92f0*/  @P0 SHF.L.U64.HI R18, R12, R37, R13 ;  /* 0x000000250c120219 */ /* 0x000fc4000001020d */
[----:B------:R-:W-:Y:S02]  /*9300*/  @P0 LOP3.LUT R12, R21, R22, RZ, 0xfc, !PT ;  /* 0x00000016150c0212 */ /* 0x000fe400078efcff */
[----:B------:R-:W-:Y:S02]  /*9310*/  @P0 SHF.R.U32.HI R21, RZ, 0x1, R13 ;  /* 0x00000001ff150819 */ /* 0x000fe4000001160d */
[-C--:B------:R-:W-:Y:S02]  /*9320*/  @P0 SHF.R.U32.HI R19, RZ, R16.reuse, R19 ;  /* 0x00000010ff130219 */ /* 0x080fe40000011613 */
[----:B----4-:R-:W-:Y:S02]  /*9330*/  @P0 SHF.L.U32 R22, R14, R37, RZ ;  /* 0x000000250e160219 */ /* 0x010fe400000006ff */
[----:B------:R-:W-:Y:S02]  /*9340*/  @P0 SHF.R.U64 R17, R17, R16, R21 ;  /* 0x0000001011110219 */ /* 0x000fe40000001215 */
[----:B------:R-:W-:-:S02]  /*9350*/  @P0 LOP3.LUT R13, R18, R19, RZ, 0xfc, !PT ;  /* 0x00000013120d0212 */ /* 0x000fc400078efcff */
[----:B------:R-:W-:Y:S02]  /*9360*/  @P0 SHF.L.U64.HI R37, R14, R37, R15 ;  /* 0x000000250e250219 */ /* 0x000fe4000001020f */
[----:B------:R-:W-:Y:S02]  /*9370*/  @P0 LOP3.LUT R14, R22, R17, RZ, 0xfc, !PT ;  /* 0x00000011160e0212 */ /* 0x000fe400078efcff */
[----:B------:R-:W-:Y:S02]  /*9380*/  @P0 SHF.R.U32.HI R16, RZ, R16, R21 ;  /* 0x00000010ff100219 */ /* 0x000fe40000011615 */
[C---:B------:R-:W-:Y:S02]  /*9390*/  SHF.L.U32 R17, R12.reuse, 0x2, RZ ;  /* 0x000000020c117819 */ /* 0x040fe400000006ff */
[----:B------:R-:W-:Y:S02]  /*93a0*/  SHF.L.U64.HI R12, R12, 0x2, R13 ;  /* 0x000000020c0c7819 */ /* 0x000fe4000001020d */
[----:B------:R-:W-:-:S02]  /*93b0*/  @P0 LOP3.LUT R15, R37, R16, RZ, 0xfc, !PT ;  /* 0x00000010250f0212 */ /* 0x000fc400078efcff */
[----:B------:R-:W-:Y:S02]  /*93c0*/  SHF.L.W.U32.HI R13, R13, 0x2, R14 ;  /* 0x000000020d0d7819 */ /* 0x000fe40000010e0e */
[----:B------:R-:W-:Y:S02]  /*93d0*/  IADD3 RZ, P0, PT, RZ, -R17, RZ ;  /* 0x80000011ffff7210 */ /* 0x000fe40007f1e0ff */
[----:B------:R-:W-:Y:S02]  /*93e0*/  LOP3.LUT R19, RZ, R12, RZ, 0x33, !PT ;  /* 0x0000000cff137212 */ /* 0x000fe400078e33ff */
[----:B------:R-:W-:Y:S02]  /*93f0*/  SHF.L.W.U32.HI R14, R14, 0x2, R15 ;  /* 0x000000020e0e7819 */ /* 0x000fe40000010e0f */
[----:B------:R-:W-:Y:S02]  /*9400*/  LOP3.LUT R18, RZ, R13, RZ, 0x33, !PT ;  /* 0x0000000dff127212 */ /* 0x000fe400078e33ff */
[----:B------:R-:W-:-:S02]  /*9410*/  IADD3.X R19, P1, PT, RZ, R19, RZ, P0, !PT ;  /* 0x00000013ff137210 */ /* 0x000fc4000073e4ff */
[----:B------:R-:W-:Y:S02]  /*9420*/  LOP3.LUT R21, RZ, R14, RZ, 0x33, !PT ;  /* 0x0000000eff157212 */ /* 0x000fe400078e33ff */
[----:B------:R-:W-:Y:S02]  /*9430*/  IADD3.X R18, P1, PT, RZ, R18, RZ, P1, !PT ;  /* 0x00000012ff127210 */ /* 0x000fe40000f3e4ff */
[----:B------:R-:W-:-:S03]  /*9440*/  ISETP.GT.U32.AND P0, PT, R13, -0x1, PT ;  /* 0xffffffff0d00780c */ /* 0x000fc60003f04070 */
[----:B------:R-:W-:Y:S01]  /*9450*/  IMAD.X R21, RZ, RZ, R21, P1 ;  /* 0x000000ffff157224 */ /* 0x000fe200008e0615 */
[----:B------:R-:W-:-:S04]  /*9460*/  ISETP.GT.AND.EX P0, PT, R14, -0x1, PT, P0 ;  /* 0xffffffff0e00780c */ /* 0x000fc80003f04300 */
[----:B------:R-:W-:Y:S02]  /*9470*/  SEL R16, R14, R21, P0 ;  /* 0x000000150e107207 */ /* 0x000fe40000000000 */
[----:B------:R-:W-:Y:S02]  /*9480*/  SEL R13, R13, R18, P0 ;  /* 0x000000120d0d7207 */ /* 0x000fe40000000000 */
[----:B------:R-:W-:Y:S02]  /*9490*/  ISETP.NE.U32.AND P1, PT, R16, RZ, PT ;  /* 0x000000ff1000720c */ /* 0x000fe40003f25070 */
[----:B------:R-:W-:Y:S02]  /*94a0*/  SEL R12, R12, R19, P0 ;  /* 0x000000130c0c7207 */ /* 0x000fe40000000000 */
[----:B------:R-:W-:Y:S01]  /*94b0*/  SEL R22, R13, R16, !P1 ;  /* 0x000000100d167207 */ /* 0x000fe20004800000 */
[----:B------:R-:W-:-:S03]  /*94c0*/  @!P0 IMAD.MOV R17, RZ, RZ, -R17 ;  /* 0x000000ffff118224 */ /* 0x000fc600078e0a11 */
[----:B------:R-:W1:Y:S02]  /*94d0*/  FLO.U32 R18, R22 ;  /* 0x0000001600127300 */ /* 0x000e6400000e0000 */
[C---:B-1----:R-:W-:Y:S02]  /*94e0*/  IADD3 R21, PT, PT, -R18.reuse, 0x1f, RZ ;  /* 0x0000001f12157810 */ /* 0x042fe40007ffe1ff */
[----:B------:R-:W-:Y:S02]  /*94f0*/  IADD3 R18, PT, PT, -R18, 0x3f, RZ ;  /* 0x0000003f12127810 */ /* 0x000fe40007ffe1ff */
[----:B------:R-:W-:-:S04]  /*9500*/  @P1 IADD3 R18, PT, PT, R21, RZ, RZ ;  /* 0x000000ff15121210 */ /* 0x000fc80007ffe0ff */
[----:B------:R-:W-:-:S13]  /*9510*/  ISETP.NE.AND P1, PT, R18, RZ, PT ;  /* 0x000000ff1200720c */ /* 0x000fda0003f25270 */
[----:B0-----:R-:W-:Y:S05]  /*9520*/  @!P1 BRA `(.L_x_267) ;  /* 0x0000000000289947 */ /* 0x001fea0003800000 */
[C---:B------:R-:W-:Y:S02]  /*9530*/  LOP3.LUT R22, R18.reuse, 0x3f, RZ, 0xc0, !PT ;  /* 0x0000003f12167812 */ /* 0x040fe400078ec0ff */
        /* <DEDUP_REMOVED lines=9> */
.L_x_267:
[----:B------:R-:W-:Y:S05]  /*95d0*/  BSYNC.RECONVERGENT B3 ;  /* 0x0000000000037941 */ /* 0x000fea0003800200 */
.L_x_266:
[----:B------:R-:W-:Y:S01]  /*95e0*/  IMAD.WIDE.U32 R42, R13, 0x2168c235, RZ ;  /* 0x2168c2350d2a7825 */ /* 0x000fe200078e00ff */
[----:B------:R-:W-:-:S03]  /*95f0*/  SHF.R.U32.HI R15, RZ, 0x1e, R15 ;  /* 0x0000001eff0f7819 */ /* 0x000fc6000001160f */
[----:B------:R-:W-:Y:S01]  /*9600*/  IMAD.MOV.U32 R37, RZ, RZ, RZ ;  /* 0x000000ffff257224 */ /* 0x000fe200078e00ff */
[----:B------:R-:W-:Y:S01]  /*9610*/  MOV R36, R43 ;  /* 0x0000002b00247202 */ /* 0x000fe20000000f00 */
[----:B------:R-:W-:Y:S01]  /*9620*/  IMAD.HI.U32 R12, R16, -0x36f0255e, RZ ;  /* 0xc90fdaa2100c7827 */ /* 0x000fe200078e00ff */
[----:B------:R-:W-:Y:S02]  /*9630*/  IADD3 RZ, P1, PT, R42, R42, RZ ;  /* 0x0000002a2aff7210 */ /* 0x000fe40007f3e0ff */
[----:B------:R-:W-:Y:S01]  /*9640*/  LEA.HI R14, R14, R15, RZ, 0x1 ;  /* 0x0000000f0e0e7211 */ /* 0x000fe200078f08ff */
[----:B------:R-:W-:-:S04]  /*9650*/  IMAD.WIDE.U32 R36, R13, -0x36f0255e, R36 ;  /* 0xc90fdaa20d247825 */ /* 0x000fc800078e0024 */
[----:B------:R-:W-:-:S04]  /*9660*/  IMAD.WIDE.U32 R36, P2, R16, 0x2168c235, R36 ;  /* 0x2168c23510247825 */ /* 0x000fc80007840024 */
[----:B------:R-:W-:Y:S01]  /*9670*/  IMAD R16, R16, -0x36f0255e, RZ ;  /* 0xc90fdaa210107824 */ /* 0x000fe200078e02ff */
[----:B------:R-:W-:Y:S02]  /*9680*/  IADD3.X R12, PT, PT, R12, RZ, RZ, P2, !PT ;  /* 0x000000ff0c0c7210 */ /* 0x000fe400017fe4ff */
[----:B------:R-:W-:Y:S02]  /*9690*/  IADD3.X RZ, P1, PT, R36, R36, RZ, P1, !PT ;  /* 0x0000002424ff7210 */ /* 0x000fe40000f3e4ff */
[----:B------:R-:W-:-:S04]  /*96a0*/  IADD3 R16, P2, PT, R16, R37, RZ ;  /* 0x0000002510107210 */ /* 0x000fc80007f5e0ff */
[C---:B------:R-:W-:Y:S01]  /*96b0*/  IADD3.X R13, P1, PT, R16.reuse, R16, RZ, P1, !PT ;  /* 0x00000010100d7210 */ /* 0x040fe20000f3e4ff */
[----:B------:R-:W-:Y:S01]  /*96c0*/  IMAD.X R17, RZ, RZ, R12, P2 ;  /* 0x000000ffff117224 */ /* 0x000fe200010e060c */
[----:B------:R-:W-:-:S04]  /*96d0*/  ISETP.GT.U32.AND P2, PT, R16, RZ, PT ;  /* 0x000000ff1000720c */ /* 0x000fc80003f44070 */
[C---:B------:R-:W-:Y:S02]  /*96e0*/  ISETP.GT.AND.EX P2, PT, R17.reuse, RZ, PT, P2 ;  /* 0x000000ff1100720c */ /* 0x040fe40003f44320 */
[-C--:B------:R-:W-:Y:S02]  /*96f0*/  IADD3.X R12, PT, PT, R17, R17.reuse, RZ, P1, !PT ;  /* 0x00000011110c7210 */ /* 0x080fe40000ffe4ff */
[----:B------:R-:W-:Y:S02]  /*9700*/  SEL R13, R13, R16, P2 ;  /* 0x000000100d0d7207 */ /* 0x000fe40001000000 */
[----:B------:R-:W-:Y:S02]  /*9710*/  SEL R12, R12, R17, P2 ;  /* 0x000000110c0c7207 */ /* 0x000fe40001000000 */
[----:B------:R-:W-:-:S05]  /*9720*/  IADD3 R13, P1, PT, R13, 0x1, RZ ;  /* 0x000000010d0d7810 */ /* 0x000fca0007f3e0ff */
[----:B------:R-:W-:-:S05]  /*9730*/  IMAD.X R12, RZ, RZ, R12, P1 ;  /* 0x000000ffff0c7224 */ /* 0x000fca00008e060c */
[----:B------:R-:W-:-:S04]  /*9740*/  SHF.R.U64 R13, R13, 0xa, R12 ;  /* 0x0000000a0d0d7819 */ /* 0x000fc8000000120c */
[----:B------:R-:W-:Y:S02]  /*9750*/  IADD3 R17, P1, PT, R13, 0x1, RZ ;  /* 0x000000010d117810 */ /* 0x000fe40007f3e0ff */
[----:B------:R-:W-:Y:S02]  /*9760*/  SEL R13, RZ, 0xffffffff, !P2 ;  /* 0xffffffffff0d7807 */ /* 0x000fe40005000000 */
[----:B------:R-:W-:Y:S02]  /*9770*/  LEA.HI.X R12, R12, RZ, RZ, 0x16, P1 ;  /* 0x000000ff0c0c7211 */ /* 0x000fe400008fb4ff */
[----:B------:R-:W-:Y:S02]  /*9780*/  IADD3 R13, PT, PT, R13, -R18, RZ ;  /* 0x800000120d0d7210 */ /* 0x000fe40007ffe0ff */
[----:B------:R-:W-:Y:S02]  /*9790*/  LOP3.LUT P1, R23, R23, 0x80000000, RZ, 0xc0, !PT ;  /* 0x8000000017177812 */ /* 0x000fe4000782c0ff */
[--C-:B------:R-:W-:Y:S01]  /*97a0*/  SHF.R.U64 R17, R17, 0x1, R12.reuse ;  /* 0x0000000111117819 */ /* 0x100fe2000000120c */
[----:B------:R-:W-:Y:S01]  /*97b0*/  IMAD.SHL.U32 R13, R13, 0x100000, RZ ;  /* 0x001000000d0d7824 */ /* 0x000fe200078e00ff */
[----:B------:R-:W-:-:S02]  /*97c0*/  SHF.R.U32.HI R12, RZ, 0x1, R12 ;  /* 0x00000001ff0c7819 */ /* 0x000fc4000001160c */
[----:B------:R-:W-:Y:S02]  /*97d0*/  IADD3 R16, P2, P3, RZ, RZ, R17 ;  /* 0x000000ffff107210 */ /* 0x000fe40007b5e011 */
[----:B------:R-:W-:Y:S02]  /*97e0*/  @!P0 LOP3.LUT R23, R23, 0x80000000, RZ, 0x3c, !PT ;  /* 0x8000000017178812 */ /* 0x000fe400078e3cff */
[----:B------:R-:W-:-:S03]  /*97f0*/  IADD3.X R12, PT, PT, R13, 0x3fe00000, R12, P2, P3 ;  /* 0x3fe000000d0c7810 */ /* 0x000fc600017e640c */
[----:B------:R-:W-:Y:S02]  /*9800*/  @P1 IADD3 R14, PT, PT, -R14, RZ, RZ ;  /* 0x000000ff0e0e1210 */ /* 0x000fe40007ffe1ff */
[----:B------:R-:W-:-:S07]  /*9810*/  LOP3.LUT R23, R12, R23, RZ, 0xfc, !PT ;  /* 0x000000170c177212 */ /* 0x000fce00078efcff */
.L_x_261:
[----:B------:R-:W-:Y:S01]  /*9820*/  MOV R21, 0x0 ;  /* 0x0000000000157802 */ /* 0x000fe20000000f00 */
[----:B------:R-:W-:-:S03]  /*9830*/  IMAD.MOV.U32 R17, RZ, RZ, R23 ;  /* 0x000000ffff117224 */ /* 0x000fc600078e0017 */
[----:B------:R-:W-:Y:S05]  /*9840*/  RET.REL.NODEC R20 `(_Z27kernelComputeWignerFullModePdPK7double2iididdiPKiPKm) ;  /* 0xffffff6414ec7950 */ /* 0x000fea0003c3ffff */
.L_x_268:
        /* <DEDUP_REMOVED lines=11> */
.L_x_462:


//--------------------- .text._Z30kernelComputeWignerSingleSlicePdPK7double2iPKiididdS4_PKm --------------------------
	.section	.text._Z30kernelComputeWignerSingleSlicePdPK7double2iPKiididdS4_PKm,"ax",@progbits
	.align	128
        .global         _Z30kernelComputeWignerSingleSlicePdPK7double2iPKiididdS4_PKm
        .type           _Z30kernelComputeWignerSingleSlicePdPK7double2iPKiididdS4_PKm,@function
        .size           _Z30kernelComputeWignerSingleSlicePdPK7double2iPKiididdS4_PKm,(.L_x_464 - _Z30kernelComputeWignerSingleSlicePdPK7double2iPKiididdS4_PKm)
        .other          _Z30kernelComputeWignerSingleSlicePdPK7double2iPKiididdS4_PKm,@"STO_CUDA_ENTRY STV_DEFAULT"
_Z30kernelComputeWignerSingleSlicePdPK7double2iPKiididdS4_PKm:
.text._Z30kernelComputeWignerSingleSlicePdPK7double2iPKiididdS4_PKm:
[----:B------:R-:W0:Y:S01]  /*0000*/  LDC R1, c[0x0][0x37c] ;  /* 0x0000df00ff017b82 */ /* 0x000e220000000800 */
[----:B------:R-:W1:Y:S07]  /*0010*/  S2R R5, SR_TID.X ;  /* 0x0000000000057919 */ /* 0x000e6e0000002100 */
[----:B------:R-:W1:Y:S01]  /*0020*/  S2UR UR4, SR_CTAID.X ;  /* 0x00000000000479c3 */ /* 0x000e620000002500 */
[----:B0-----:R-:W-:-:S07]  /*0030*/  VIADD R1, R1, 0xffffffd8 ;  /* 0xffffffd801017836 */ /* 0x001fce0000000000 */
[----:B------:R-:W1:Y:S08]  /*0040*/  LDC R0, c[0x0][0x360] ;  /* 0x0000d800ff007b82 */ /* 0x000e700000000800 */
[----:B------:R-:W0:Y:S01]  /*0050*/  LDC R3, c[0x0][0x3b0] ;  /* 0x0000ec00ff037b82 */ /* 0x000e220000000800 */
[----:B-1----:R-:W-:Y:S02]  /*0060*/  IMAD R0, R0, UR4, R5 ;  /* 0x0000000400007c24 */ /* 0x002fe4000f8e0205 */
[----:B0-----:R-:W-:-:S05]  /*0070*/  IMAD R5, R3, R3, RZ ;  /* 0x0000000303057224 */ /* 0x001fca00078e02ff */
[----:B------:R-:W-:-:S13]  /*0080*/  ISETP.GE.AND P0, PT, R0, R5, PT ;  /* 0x000000050000720c */ /* 0x000fda0003f06270 */
[----:B------:R-:W-:Y:S05]  /*0090*/  @P0 EXIT ;  /* 0x000000000000094d */ /* 0x000fea0003800000 */
[----:B------:R-:W-:Y:S01]  /*00a0*/  IABS R2, R3 ;  /* 0x0000000300027213 */ /* 0x000fe20000000000 */
[----:B------:R-:W-:Y:S02]  /*00b0*/  VIADD R6, R3, 0xffffffff ;  /* 0xffffffff03067836 */ /* 0x000fe40000000000 */
[----:B------:R-:W-:Y:S01]  /*00c0*/  IMAD.MOV.U32 R4, RZ, RZ, 0x1 ;  /* 0x00000001ff047424 */ /* 0x000fe200078e00ff */
[----:B------:R-:W0:Y:S01]  /*00d0*/  I2F.RP R12, R2 ;  /* 0x00000002000c7306 */ /* 0x000e220000209400 */
[----:B------:R-:W-:-:S07]  /*00e0*/  IMAD.MOV.U32 R10, RZ, RZ, RZ ;  /* 0x000000ffff0a7224 */ /* 0x000fce00078e00ff */
[----:B------:R-:W1:Y:S08]  /*00f0*/  I2F.F64 R6, R6 ;  /* 0x0000000600067312 */ /* 0x000e700000201c00 */
[----:B0-----:R-:W0:Y:S08]  /*0100*/  MUFU.RCP R12, R12 ;  /* 0x0000000c000c7308 */ /* 0x001e300000001000 */
[----:B-1----:R-:W1:Y:S01]  /*0110*/  MUFU.RCP64H R5, R7 ;  /* 0x0000000700057308 */ /* 0x002e620000001800 */
[----:B0-----:R-:W-:-:S07]  /*0120*/  VIADD R13, R12, 0xffffffe ;  /* 0x0ffffffe0c0d7836 */ /* 0x001fce0000000000 */
[----:B------:R0:W2:Y:S01]  /*0130*/  F2I.FTZ.U32.TRUNC.NTZ R11, R13 ;  /* 0x0000000d000b7305 */ /* 0x0000a2000021f000 */
[----:B-1----:R-:W-:Y:S01]  /*0140*/  DFMA R8, -R6, R4, 1 ;  /* 0x3ff000000608742b */ /* 0x002fe20000000104 */
[----:B0-----:R-:W-:-:S07]  /*0150*/  IABS R13, R0 ;  /* 0x00000000000d7213 */ /* 0x001fce0000000000 */
[----:B------:R-:W-:Y:S01]  /*0160*/  DFMA R8, R8, R8, R8 ;  /* 0x000000080808722b */ /* 0x000fe20000000008 */
[----:B--2---:R-:W-:-:S04]  /*0170*/  IMAD.MOV R15, RZ, RZ, -R11 ;  /* 0x000000ffff0f7224 */ /* 0x004fc800078e0a0b */
[----:B------:R-:W-:-:S03]  /*0180*/  IMAD R15, R15, R2, RZ ;  /* 0x000000020f0f7224 */ /* 0x000fc600078e02ff */
[----:B------:R-:W-:Y:S01]  /*0190*/  DFMA R8, R4, R8, R4 ;  /* 0x000000080408722b */ /* 0x000fe20000000004 */
[----:B------:R-:W-:Y:S02]  /*01a0*/  IMAD.HI.U32 R12, R11, R15, R10 ;  /* 0x0000000f0b0c7227 */ /* 0x000fe400078e000a */
[----:B------:R-:W0:Y:S04]  /*01b0*/  LDC.64 R10, c[0x0][0x3b8] ;  /* 0x0000ee00ff0a7b82 */ /* 0x000e280000000a00 */
[----:B------:R-:W-:-:S04]  /*01c0*/  IMAD.HI.U32 R12, R12, R13, RZ ;  /* 0x0000000d0c0c7227 */ /* 0x000fc800078e00ff */
[----:B------:R-:W-:-:S04]  /*01d0*/  IMAD.MOV R4, RZ, RZ, -R12 ;  /* 0x000000ffff047224 */ /* 0x000fc800078e0a0c */
[----:B------:R-:W-:Y:S01]  /*01e0*/  IMAD R13, R2, R4, R13 ;  /* 0x00000004020d7224 */ /* 0x000fe200078e020d */
[----:B------:R-:W-:-:S04]  /*01f0*/  DFMA R4, -R6, R8, 1 ;  /* 0x3ff000000604742b */ /* 0x000fc80000000108 */
[----:B------:R-:W-:-:S04]  /*0200*/  ISETP.GT.U32.AND P1, PT, R2, R13, PT ;  /* 0x0000000d0200720c */ /* 0x000fc80003f24070 */
[----:B------:R-:W-:Y:S02]  /*0210*/  DFMA R4, R8, R4, R8 ;  /* 0x000000040804722b */ /* 0x000fe40000000008 */
[----:B0-----:R-:W-:-:S07]  /*0220*/  DADD R10, R10, R10 ;  /* 0x000000000a0a7229 */ /* 0x001fce000000000a */
[----:B------:R-:W-:Y:S01]  /*0230*/  @!P1 IMAD.IADD R13, R13, 0x1, -R2 ;  /* 0x000000010d0d9824 */ /* 0x000fe200078e0a02 */
[----:B------:R-:W-:Y:S01]  /*0240*/  DMUL R20, R10, R4 ;  /* 0x000000040a147228 */ /* 0x000fe20000000000 */
[----:B------:R-:W-:Y:S01]  /*0250*/  @!P1 VIADD R12, R12, 0x1 ;  /* 0x000000010c0c9836 */ /* 0x000fe20000000000 */
[----:B------:R-:W-:Y:S02]  /*0260*/  ISETP.NE.AND P1, PT, R3, RZ, PT ;  /* 0x000000ff0300720c */ /* 0x000fe40003f25270 */
[----:B------:R-:W-:Y:S02]  /*0270*/  ISETP.GE.U32.AND P0, PT, R13, R2, PT ;  /* 0x000000020d00720c */ /* 0x000fe40003f06070 */
[----:B------:R-:W-:Y:S02]  /*0280*/  LOP3.LUT R2, R0, R3, RZ, 0x3c, !PT ;  /* 0x0000000300027212 */ /* 0x000fe400078e3cff */
[----:B------:R-:W-:Y:S02]  /*0290*/  DFMA R8, -R6, R20, R10 ;  /* 0x000000140608722b */ /* 0x000fe4000000010a */
[----:B------:R-:W-:-:S06]  /*02a0*/  ISETP.GE.AND P2, PT, R2, RZ, PT ;  /* 0x000000ff0200720c */ /* 0x000fcc0003f46270 */
[----:B------:R-:W-:Y:S01]  /*02b0*/  DFMA R20, R4, R8, R20 ;  /* 0x000000080414722b */ /* 0x000fe20000000014 */
[----:B------:R-:W-:-:S04]  /*02c0*/  @P0 VIADD R12, R12, 0x1 ;  /* 0x000000010c0c0836 */ /* 0x000fc80000000000 */
[----:B------:R-:W-:-:S04]  /*02d0*/  IMAD.MOV.U32 R4, RZ, RZ, R12 ;  /* 0x000000ffff047224 */ /* 0x000fc800078e000c */
[----:B------:R-:W-:Y:S02]  /*02e0*/  @!P2 IMAD.MOV R4, RZ, RZ, -R4 ;  /* 0x000000ffff04a224 */ /* 0x000fe400078e0a04 */
[----:B------:R-:W-:Y:S01]  /*02f0*/  FFMA R2, RZ, R7, R21 ;  /* 0x00000007ff027223 */ /* 0x000fe20000000015 */
[----:B------:R-:W-:Y:S02]  /*0300*/  @!P1 LOP3.LUT R4, RZ, R3, RZ, 0x33, !PT ;  /* 0x00000003ff049212 */ /* 0x000fe400078e33ff */
[----:B------:R-:W-:Y:S02]  /*0310*/  FSETP.GEU.AND P1, PT, |R11|, 6.5827683646048100446e-37, PT ;  /* 0x036000000b00780b */ /* 0x000fe40003f2e200 */
[----:B------:R-:W-:Y:S01]  /*0320*/  FSETP.GT.AND P0, PT, |R2|, 1.469367938527859385e-39, PT ;  /* 0x001000000200780b */ /* 0x000fe20003f04200 */
[----:B------:R-:W-:-:S04]  /*0330*/  IMAD.MOV R2, RZ, RZ, -R4 ;  /* 0x000000ffff027224 */ /* 0x000fc800078e0a04 */
[----:B------:R-:W-:-:S08]  /*0340*/  IMAD R2, R3, R2, R0 ;  /* 0x0000000203027224 */ /* 0x000fd000078e0200 */
[----:B------:R-:W-:Y:S05]  /*0350*/  @P0 BRA P1, `(.L_x_269) ;  /* 0x0000000000180947 */ /* 0x000fea0000800000 */
[----:B------:R-:W-:Y:S01]  /*0360*/  IMAD.MOV.U32 R12, RZ, RZ, R6 ;  /* 0x000000ffff0c7224 */ /* 0x000fe200078e0006 */
[----:B------:R-:W-:Y:S01]  /*0370*/  MOV R8, 0x3a0 ;  /* 0x000003a000087802 */ /* 0x000fe20000000f00 */
[----:B------:R-:W-:-:S07]  /*0380*/  IMAD.MOV.U32 R13, RZ, RZ, R7 ;  /* 0x000000ffff0d7224 */ /* 0x000fce00078e0007 */
[----:B------:R-:W-:Y:S05]  /*0390*/  CALL.REL.NOINC `($__internal_9_$__cuda_sm20_div_rn_f64_full) ;  /* 0x0000001000d87944 */ /* 0x000fea0003c00000 */
[----:B------:R-:W-:Y:S02]  /*03a0*/  IMAD.MOV.U32 R20, RZ, RZ, R28 ;  /* 0x000000ffff147224 */ /* 0x000fe400078e001c */
[----:B------:R-:W-:-:S07]  /*03b0*/  IMAD.MOV.U32 R21, RZ, RZ, R29 ;  /* 0x000000ffff157224 */ /* 0x000fce00078e001d */
.L_x_269:
[----:B------:R-:W0:Y:S01]  /*03c0*/  MUFU.RCP64H R9, R7 ;  /* 0x0000000700097308 */ /* 0x000e220000001800 */
[----:B------:R-:W-:Y:S01]  /*03d0*/  IMAD.MOV.U32 R8, RZ, RZ, 0x1 ;  /* 0x00000001ff087424 */ /* 0x000fe200078e00ff */
[----:B------:R-:W1:Y:S05]  /*03e0*/  LDC.64 R10, c[0x0][0x3c0] ;  /* 0x0000f000ff0a7b82 */ /* 0x000e6a0000000a00 */
        /* <DEDUP_REMOVED lines=15> */
[----:B------:R-:W-:-:S07]  /*04e0*/  IMAD.MOV.U32 R13, RZ, RZ, R7 ;  /* 0x000000ffff0d7224 */ /* 0x000fce00078e0007 */
[----:B------:R-:W-:Y:S05]  /*04f0*/  CALL.REL.NOINC `($__internal_9_$__cuda_sm20_div_rn_f64_full) ;  /* 0x0000001000807944 */ /* 0x000fea0003c00000 */
[----:B------:R-:W-:Y:S02]  /*0500*/  IMAD.MOV.U32 R8, RZ, RZ, R28 ;  /* 0x000000ffff087224 */ /* 0x000fe400078e001c */
[----:B------:R-:W-:-:S07]  /*0510*/  IMAD.MOV.U32 R9, RZ, RZ, R29 ;  /* 0x000000ffff097224 */ /* 0x000fce00078e001d */
.L_x_270:
[----:B------:R-:W0:Y:S01]  /*0520*/  LDCU.64 UR6, c[0x0][0x3c0] ;  /* 0x00007800ff0677ac */ /* 0x000e220008000a00 */
[----:B------:R-:W1:Y:S01]  /*0530*/  LDC R5, c[0x0][0x390] ;  /* 0x0000e400ff057b82 */ /* 0x000e620000000800 */
[----:B------:R-:W0:Y:S01]  /*0540*/  I2F.F64 R10, R4 ;  /* 0x00000004000a7312 */ /* 0x000e220000201c00 */
[----:B------:R-:W-:Y:S01]  /*0550*/  CS2R R18, SRZ ;  /* 0x0000000000127805 */ /* 0x000fe2000001ff00 */
[----:B------:R-:W2:Y:S01]  /*0560*/  LDCU.64 UR4, c[0x0][0x3b8] ;  /* 0x00007700ff0477ac */ /* 0x000ea20008000a00 */
[----:B------:R-:W3:Y:S04]  /*0570*/  LDCU.64 UR8, c[0x0][0x358] ;  /* 0x00006b00ff0877ac */ /* 0x000ee80008000a00 */
[----:B------:R-:W4:Y:S01]  /*0580*/  LDC.64 R6, c[0x0][0x3d0] ;  /* 0x0000f400ff067b82 */ /* 0x000f220000000a00 */
[----:B------:R-:W2:Y:S01]  /*0590*/  I2F.F64 R2, R2 ;  /* 0x0000000200027312 */ /* 0x000ea20000201c00 */
[----:B0-----:R-:W-:-:S02]  /*05a0*/  DFMA R8, R10, R8, -UR6 ;  /* 0x800000060a087e2b */ /* 0x001fc40008000008 */
[----:B--2---:R-:W-:Y:S01]  /*05b0*/  DFMA R20, R2, R20, -UR4 ;  /* 0x8000000402147e2b */ /* 0x004fe20008000014 */
[----:B---3--:R-:W-:-:S10]  /*05c0*/  CS2R R2, SRZ ;  /* 0x0000000000027805 */ /* 0x008fd4000001ff00 */
.L_x_271:
[C---:B-1----:R-:W-:Y:S02]  /*05d0*/  ISETP.NE.AND P1, PT, R18.reuse, R5, PT ;  /* 0x000000051200720c */ /* 0x042fe40003f25270 */
[----:B----4-:R-:W-:-:S04]  /*05e0*/  LEA R16, P0, R18, R6, 0x3 ;  /* 0x0000000612107211 */ /* 0x010fc800078018ff */
[----:B------:R-:W-:-:S05]  /*05f0*/  LEA.HI.X R17, R18, R7, R19, 0x3, P0 ;  /* 0x0000000712117211 */ /* 0x000fca00000f1c13 */
[----:B------:R-:W2:Y:S02]  /*0600*/  LDG.E.64 R12, desc[UR8][R16.64+0x8] ;  /* 0x00000808100c7981 */ /* 0x000ea4000c1e1b00 */
[----:B------:R-:W0:Y:S02]  /*0610*/  @P1 LDC.64 R14, c[0x0][0x398] ;  /* 0x0000e600ff0e1b82 */ /* 0x000e240000000a00 */
[----:B------:R-:W3:Y:S01]  /*0620*/  @P1 LDG.E R4, desc[UR8][R16.64] ;  /* 0x0000000810041981 */ /* 0x000ee2000c1e1900 */
[----:B0-----:R-:W-:-:S04]  /*0630*/  @P1 LEA R14, P0, R18, R14, 0x2 ;  /* 0x0000000e120e1211 */ /* 0x001fc800078010ff */
[----:B------:R-:W-:-:S05]  /*0640*/  @P1 LEA.HI.X R15, R18, R15, R19, 0x2, P0 ;  /* 0x0000000f120f1211 */ /* 0x000fca00000f1413 */
[----:B------:R-:W4:Y:S01]  /*0650*/  @P1 LDG.E R10, desc[UR8][R14.64] ;  /* 0x000000080e0a1981 */ /* 0x000f22000c1e1900 */
[----:B------:R-:W-:Y:S01]  /*0660*/  @P1 IMAD.MOV.U32 R11, RZ, RZ, 0x1 ;  /* 0x00000001ff0b1424 */ /* 0x000fe200078e00ff */
[----:B------:R-:W-:-:S05]  /*0670*/  IADD3 R18, P2, PT, R18, 0x1, RZ ;  /* 0x0000000112127810 */ /* 0x000fca0007f5e0ff */
[----:B------:R-:W-:Y:S01]  /*0680*/  IMAD.X R19, RZ, RZ, R19, P2 ;  /* 0x000000ffff137224 */ /* 0x000fe200010e0613 */
[----:B--2---:R-:W-:-:S04]  /*0690*/  ISETP.NE.U32.AND P0, PT, R12, RZ, PT ;  /* 0x000000ff0c00720c */ /* 0x004fc80003f05070 */
[----:B------:R-:W-:Y:S02]  /*06a0*/  ISETP.NE.AND.EX P0, PT, R13, RZ, PT, P0 ;  /* 0x000000ff0d00720c */ /* 0x000fe40003f05300 */
[----:B---3--:R-:W-:-:S05]  /*06b0*/  @P1 SHF.L.U32 R11, R11, R4, RZ ;  /* 0x000000040b0b1219 */ /* 0x008fca00000006ff */
[----:B----4-:R-:W-:-:S04]  /*06c0*/  @P1 IMAD.WIDE R10, R11, R10, R2 ;  /* 0x0000000a0b0a1225 */ /* 0x010fc800078e0202 */
[----:B------:R-:W-:Y:S02]  /*06d0*/  @P1 IMAD.MOV.U32 R2, RZ, RZ, R10 ;  /* 0x000000ffff021224 */ /* 0x000fe400078e000a */
[----:B------:R-:W-:Y:S01]  /*06e0*/  @P1 IMAD.MOV.U32 R3, RZ, RZ, R11 ;  /* 0x000000ffff031224 */ /* 0x000fe200078e000b */
[----:B------:R-:W-:Y:S06]  /*06f0*/  @P0 BRA `(.L_x_271) ;  /* 0xfffffffc00b40947 */ /* 0x000fec000383ffff */
[----:B------:R-:W0:Y:S01]  /*0700*/  LDC.64 R6, c[0x0][0x3d0] ;  /* 0x0000f400ff067b82 */ /* 0x000e220000000a00 */
[----:B------:R-:W1:Y:S01]  /*0710*/  LDCU UR4, c[0x0][0x3a0] ;  /* 0x00007400ff0477ac */ /* 0x000e620008000800 */
[----:B0-----:R-:W-:-:S05]  /*0720*/  IMAD.WIDE R6, R5, 0x8, R6 ;  /* 0x0000000805067825 */ /* 0x001fca00078e0206 */
[----:B------:R-:W2:Y:S01]  /*0730*/  LDG.E R4, desc[UR8][R6.64] ;  /* 0x0000000806047981 */ /* 0x000ea2000c1e1900 */
[----:B-1----:R-:W-:Y:S01]  /*0740*/  UISETP.GE.AND UP0, UPT, UR4, 0x1, UPT ;  /* 0x000000010400788c */ /* 0x002fe2000bf06270 */
[----:B------:R-:W-:Y:S01]  /*0750*/  IMAD.MOV.U32 R5, RZ, RZ, 0x1 ;  /* 0x00000001ff057424 */ /* 0x000fe200078e00ff */
[----:B------:R-:W-:-:S04]  /*0760*/  CS2R R22, SRZ ;  /* 0x0000000000167805 */ /* 0x000fc8000001ff00 */
[----:B--2---:R-:W-:-:S03]  /*0770*/  SHF.L.U32 R4, R5, R4, RZ ;  /* 0x0000000405047219 */ /* 0x004fc600000006ff */
[----:B------:R-:W-:Y:S05]  /*0780*/  BRA.U !UP0, `(.L_x_272) ;  /* 0x0000000d08647547 */ /* 0x000fea000b800000 */
[----:B------:R-:W-:Y:S01]  /*0790*/  DADD R6, R8, R8 ;  /* 0x0000000008067229 */ /* 0x000fe20000000008 */
[----:B------:R-:W-:Y:S01]  /*07a0*/  USHF.R.U32.HI UR5, URZ, 0x1, UR4 ;  /* 0x00000001ff057899 */ /* 0x000fe20008011604 */
[----:B------:R-:W-:Y:S02]  /*07b0*/  SHF.R.S32.HI R5, RZ, 0x1f, R4 ;  /* 0x0000001fff057819 */ /* 0x000fe40000011404 */
[----:B------:R-:W-:Y:S01]  /*07c0*/  CS2R R22, SRZ ;  /* 0x0000000000167805 */ /* 0x000fe2000001ff00 */
[----:B------:R-:W0:Y:S01]  /*07d0*/  LDCU UR7, c[0x0][0x3ac] ;  /* 0x00007580ff0777ac */ /* 0x000e220008000800 */
[----:B------:R-:W1:Y:S01]  /*07e0*/  LDCU UR16, c[0x0][0x3a0] ;  /* 0x00007400ff1077ac */ /* 0x000e620008000800 */
[----:B------:R-:W2:Y:S01]  /*07f0*/  LDCU.64 UR14, c[0x4][0x8] ;  /* 0x01000100ff0e77ac */ /* 0x000ea20008000a00 */
[----:B------:R-:W3:Y:S01]  /*0800*/  LDCU.64 UR10, c[0x0][0x388] ;  /* 0x00007100ff0a77ac */ /* 0x000ee20008000a00 */
[----:B------:R-:W-:Y:S02]  /*0810*/  UIADD3 UR4, UPT, UPT, -UR4, URZ, URZ ;  /* 0x000000ff04047290 */ /* 0x000fe4000fffe1ff */
[----:B------:R-:W-:-:S12]  /*0820*/  UIADD3 UR6, UPT, UPT, -UR5, URZ, URZ ;  /* 0x000000ff05067290 */ /* 0x000fd8000fffe1ff */
.L_x_285:
[----:B------:R-:W4:Y:S01]  /*0830*/  LDC.64 R16, c[0x0][0x3a8] ;  /* 0x0000ea00ff107b82 */ /* 0x000f220000000a00 */
[----:B0-----:R-:W4:Y:S01]  /*0840*/  MUFU.RCP64H R9, UR7 ;  /* 0x0000000700097d08 */ /* 0x001f220008001800 */
[----:B------:R-:W-:Y:S01]  /*0850*/  IMAD.MOV.U32 R8, RZ, RZ, 0x1 ;  /* 0x00000001ff087424 */ /* 0x000fe200078e00ff */
[----:B------:R-:W-:Y:S01]  /*0860*/  UIADD3 UR4, UPT, UPT, UR4, 0x1, URZ ;  /* 0x0000000104047890 */ /* 0x000fe2000fffe0ff */
[----:B------:R-:W-:Y:S03]  /*0870*/  BSSY.RECONVERGENT B0, `(.L_x_273) ;  /* 0x0000018000007945 */ /* 0x000fe60003800200 */
[----:B------:R-:W-:Y:S02]  /*0880*/  UISETP.NE.AND UP0, UPT, UR4, URZ, UPT ;  /* 0x000000ff0400728c */ /* 0x000fe4000bf05270 */
[----:B------:R-:W0:Y:S01]  /*0890*/  I2F.F64 R26, UR6 ;  /* 0x00000006001a7d12 */ /* 0x000e220008201c00 */
[----:B----4-:R-:W-:-:S02]  /*08a0*/  DFMA R10, R8, -R16, 1 ;  /* 0x3ff00000080a742b */ /* 0x010fc40000000810 */
[----:B0-----:R-:W-:-:S06]  /*08b0*/  DMUL R26, R26, R16 ;  /* 0x000000101a1a7228 */ /* 0x001fcc0000000000 */
        /* <DEDUP_REMOVED lines=16> */
[----:B-123--:R-:W-:Y:S05]  /*09c0*/  CALL.REL.NOINC `($__internal_9_$__cuda_sm20_div_rn_f64_full) ;  /* 0x0000000c004c7944 */ /* 0x00efea0003c00000 */
[----:B------:R-:W-:Y:S02]  /*09d0*/  IMAD.MOV.U32 R8, RZ, RZ, R28 ;  /* 0x000000ffff087224 */ /* 0x000fe400078e001c */
[----:B------:R-:W-:-:S07]  /*09e0*/  IMAD.MOV.U32 R9, RZ, RZ, R29 ;  /* 0x000000ffff097224 */ /* 0x000fce00078e001d */
.L_x_274:
[----:B-123--:R-:W-:Y:S05]  /*09f0*/  BSYNC.RECONVERGENT B0 ;  /* 0x0000000000007941 */ /* 0x00efea0003800200 */
.L_x_273:
[----:B------:R-:W0:Y:S01]  /*0a00*/  MUFU.RCP64H R11, UR7 ;  /* 0x00000007000b7d08 */ /* 0x000e220008001800 */
[----:B------:R-:W-:Y:S01]  /*0a10*/  IMAD.MOV.U32 R10, RZ, RZ, 0x1 ;  /* 0x00000001ff0a7424 */ /* 0x000fe200078e00ff */
[----:B------:R-:W-:Y:S05]  /*0a20*/  BSSY.RECONVERGENT B0, `(.L_x_275) ;  /* 0x000001b000007945 */ /* 0x000fea0003800200 */
[----:B0-----:R-:W-:-:S08]  /*0a30*/  DFMA R12, R10, -R16, 1 ;  /* 0x3ff000000a0c742b */ /* 0x001fd00000000810 */
[----:B------:R-:W-:-:S08]  /*0a40*/  DFMA R12, R12, R12, R12 ;  /* 0x0000000c0c0c722b */ /* 0x000fd0000000000c */
[----:B------:R-:W-:Y:S02]  /*0a50*/  DFMA R12, R10, R12, R10 ;  /* 0x0000000c0a0c722b */ /* 0x000fe4000000000a */
[----:B------:R-:W-:-:S06]  /*0a60*/  DADD R10, R20, -R26 ;  /* 0x00000000140a7229 */ /* 0x000fcc000000081a */
[----:B------:R-:W-:-:S04]  /*0a70*/  DFMA R14, R12, -R16, 1 ;  /* 0x3ff000000c0e742b */ /* 0x000fc80000000810 */
[----:B------:R-:W-:-:S04]  /*0a80*/  FSETP.GEU.AND P1, PT, |R11|, 6.5827683646048100446e-37, PT ;  /* 0x036000000b00780b */ /* 0x000fc80003f2e200 */
[----:B------:R-:W-:Y:S01]  /*0a90*/  DFMA R18, R12, R14, R12 ;  /* 0x0000000e0c12722b */ /* 0x000fe2000000000c */
[----:B------:R-:W-:Y:S02]  /*0aa0*/  IMAD.MOV.U32 R13, RZ, RZ, 0x3fe00000 ;  /* 0x3fe00000ff0d7424 */ /* 0x000fe400078e00ff */
[----:B------:R-:W-:-:S03]  /*0ab0*/  IMAD.MOV.U32 R12, RZ, RZ, RZ ;  /* 0x000000ffff0c7224 */ /* 0x000fc600078e00ff */
[----:B------:R-:W-:Y:S02]  /*0ac0*/  LOP3.LUT R13, R13, 0x80000000, R9, 0xb8, !PT ;  /* 0x800000000d0d7812 */ /* 0x000fe400078eb809 */
[----:B------:R-:W-:-:S04]  /*0ad0*/  DMUL R14, R18, R10 ;  /* 0x0000000a120e7228 */ /* 0x000fc80000000000 */
[----:B------:R-:W-:-:S04]  /*0ae0*/  DADD.RZ R12, R12, R8 ;  /* 0x000000000c0c7229 */ /* 0x000fc8000000c008 */
[----:B------:R-:W-:-:S06]  /*0af0*/  DFMA R16, R14, -R16, R10 ;  /* 0x800000100e10722b */ /* 0x000fcc000000000a */
[----:B------:R-:W0:Y:S02]  /*0b00*/  F2I.F64.TRUNC R12, R12 ;  /* 0x0000000c000c7311 */ /* 0x000e24000030d100 */
[----:B------:R-:W-:-:S10]  /*0b10*/  DFMA R8, R18, R16, R14 ;  /* 0x000000101208722b */ /* 0x000fd4000000000e */
[----:B------:R-:W-:Y:S01]  /*0b20*/  FFMA R14, RZ, UR7, R9 ;  /* 0x00000007ff0e7c23 */ /* 0x000fe20008000009 */
[----:B0-----:R-:W-:-:S04]  /*0b30*/  VIADD R16, R12, UR5 ;  /* 0x000000050c107c36 */ /* 0x001fc80008000000 */
[----:B------:R-:W-:-:S13]  /*0b40*/  FSETP.GT.AND P0, PT, |R14|, 1.469367938527859385e-39, PT ;  /* 0x001000000e00780b */ /* 0x000fda0003f04200 */
[----:B------:R-:W-:Y:S05]  /*0b50*/  @P0 BRA P1, `(.L_x_276) ;  /* 0x00000000001c0947 */ /* 0x000fea0000800000 */
[----:B------:R-:W0:Y:S01]  /*0b60*/  LDCU.64 UR12, c[0x0][0x3a8] ;  /* 0x00007500ff0c77ac */ /* 0x000e220008000a00 */
[----:B------:R-:W-:Y:S01]  /*0b70*/  MOV R8, 0xbb0 ;  /* 0x00000bb000087802 */ /* 0x000fe20000000f00 */
[----:B0-----:R-:W-:Y:S02]  /*0b80*/  IMAD.U32 R12, RZ, RZ, UR12 ;  /* 0x0000000cff0c7e24 */ /* 0x001fe4000f8e00ff */
[----:B------:R-:W-:-:S07]  /*0b90*/  IMAD.U32 R13, RZ, RZ, UR13 ;  /* 0x0000000dff0d7e24 */ /* 0x000fce000f8e00ff */
[----:B------:R-:W-:Y:S05]  /*0ba0*/  CALL.REL.NOINC `($__internal_9_$__cuda_sm20_div_rn_f64_full) ;  /* 0x0000000800d47944 */ /* 0x000fea0003c00000 */
[----:B------:R-:W-:Y:S02]  /*0bb0*/  IMAD.MOV.U32 R8, RZ, RZ, R28 ;  /* 0x000000ffff087224 */ /* 0x000fe400078e001c */
[----:B------:R-:W-:-:S07]  /*0bc0*/  IMAD.MOV.U32 R9, RZ, RZ, R29 ;  /* 0x000000ffff097224 */ /* 0x000fce00078e001d */
.L_x_276:
[----:B------:R-:W-:Y:S05]  /*0bd0*/  BSYNC.RECONVERGENT B0 ;  /* 0x0000000000007941 */ /* 0x000fea0003800200 */
.L_x_275:
[----:B------:R-:W-:Y:S01]  /*0be0*/  IMAD.MOV.U32 R11, RZ, RZ, 0x3fe00000 ;  /* 0x3fe00000ff0b7424 */ /* 0x000fe200078e00ff */
[----:B------:R-:W-:Y:S01]  /*0bf0*/  BSSY.RECONVERGENT B0, `(.L_x_277) ;  /* 0x0000090000007945 */ /* 0x000fe20003800200 */
[----:B------:R-:W-:-:S03]  /*0c00*/  IMAD.MOV.U32 R10, RZ, RZ, RZ ;  /* 0x000000ffff0a7224 */ /* 0x000fc600078e00ff */
[----:B------:R-:W-:-:S06]  /*0c10*/  LOP3.LUT R11, R11, 0x80000000, R9, 0xb8, !PT ;  /* 0x800000000b0b7812 */ /* 0x000fcc00078eb809 */
[----:B------:R-:W-:-:S10]  /*0c20*/  DADD.RZ R8, R10, R8 ;  /* 0x000000000a087229 */ /* 0x000fd4000000c008 */
[----:B------:R-:W0:Y:S02]  /*0c30*/  F2I.F64.TRUNC R8, R8 ;  /* 0x0000000800087311 */ /* 0x000e24000030d100 */
[----:B0-----:R-:W-:-:S05]  /*0c40*/  VIADD R15, R8, UR5 ;  /* 0x00000005080f7c36 */ /* 0x001fca0008000000 */
[----:B------:R-:W-:-:S04]  /*0c50*/  VIMNMX.U32 R10, PT, PT, R16, R15, !PT ;  /* 0x0000000f100a7248 */ /* 0x000fc80007fe0000 */
[----:B------:R-:W-:-:S13]  /*0c60*/  ISETP.GE.U32.AND P0, PT, R10, UR16, PT ;  /* 0x000000100a007c0c */ /* 0x000fda000bf06070 */
[----:B------:R-:W-:Y:S05]  /*0c70*/  @P0 BRA `(.L_x_278) ;  /* 0x00000008001c0947 */ /* 0x000fea0003800000 */
[----:B------:R-:W-:-:S04]  /*0c80*/  IMAD.WIDE.U32 R8, R4, R16, R2 ;  /* 0x0000001004087225 */ /* 0x000fc800078e0002 */
[----:B------:R-:W-:-:S04]  /*0c90*/  IMAD.WIDE.U32 R10, R4, R15, R2 ;  /* 0x0000000f040a7225 */ /* 0x000fc800078e0002 */
[-C--:B------:R-:W-:Y:S01]  /*0ca0*/  IMAD R13, R16, R5.reuse, R9 ;  /* 0x00000005100d7224 */ /* 0x080fe200078e0209 */
[----:B------:R-:W-:Y:S01]  /*0cb0*/  LEA R16, P0, R8, UR10, 0x4 ;  /* 0x0000000a08107c11 */ /* 0x000fe2000f8020ff */
[----:B------:R-:W-:Y:S01]  /*0cc0*/  IMAD R9, R15, R5, R11 ;  /* 0x000000050f097224 */ /* 0x000fe200078e020b */
[----:B------:R-:W-:Y:S02]  /*0cd0*/  LEA R12, P1, R10, UR10, 0x4 ;  /* 0x0000000a0a0c7c11 */ /* 0x000fe4000f8220ff */
[----:B------:R-:W-:Y:S02]  /*0ce0*/  LEA.HI.X R17, R8, UR11, R13, 0x4, P0 ;  /* 0x0000000b08117c11 */ /* 0x000fe400080f240d */
[----:B------:R-:W-:-:S03]  /*0cf0*/  LEA.HI.X R13, R10, UR11, R9, 0x4, P1 ;  /* 0x0000000b0a0d7c11 */ /* 0x000fc600088f2409 */
[----:B------:R-:W2:Y:S04]  /*0d00*/  LDG.E.128 R8, desc[UR8][R16.64] ;  /* 0x0000000810087981 */ /* 0x000ea8000c1e1d00 */
[----:B------:R-:W2:Y:S01]  /*0d10*/  LDG.E.128 R12, desc[UR8][R12.64] ;  /* 0x000000080c0c7981 */ /* 0x000ea2000c1e1d00 */
[----:B------:R-:W-:Y:S01]  /*0d20*/  DMUL R26, R6, R26 ;  /* 0x0000001a061a7228 */ /* 0x000fe20000000000 */
[----:B------:R-:W-:Y:S07]  /*0d30*/  BSSY.RECONVERGENT B1, `(.L_x_279) ;  /* 0x0000023000017945 */ /* 0x000fee0003800200 */
[----:B------:R-:W-:-:S14]  /*0d40*/  DSETP.NEU.AND P0, PT, |R26|, +INF , PT ;  /* 0x7ff000001a00742a */ /* 0x000fdc0003f0d200 */
[----:B------:R-:W-:Y:S01]  /*0d50*/  @!P0 DMUL R30, RZ, R26 ;  /* 0x0000001aff1e8228 */ /* 0x000fe20000000000 */
[----:B------:R-:W-:Y:S01]  /*0d60*/  @!P0 IMAD.MOV.U32 R36, RZ, RZ, 0x1 ;  /* 0x00000001ff248424 */ /* 0x000fe200078e00ff */
[C---:B--2---:R-:W-:Y:S02]  /*0d70*/  DMUL R28, R10.reuse, R14 ;  /* 0x0000000e0a1c7228 */ /* 0x044fe40000000000 */
[----:B------:R-:W-:-:S06]  /*0d80*/  DMUL R24, R10, R12 ;  /* 0x0000000c0a187228 */ /* 0x000fcc0000000000 */
[C---:B------:R-:W-:Y:S02]  /*0d90*/  DFMA R28, R8.reuse, R12, R28 ;  /* 0x0000000c081c722b */ /* 0x040fe4000000001c */
[----:B------:R-:W-:Y:S01]  /*0da0*/  DFMA R24, R8, R14, -R24 ;  /* 0x0000000e0818722b */ /* 0x000fe20000000818 */
[----:B------:R-:W-:Y:S10]  /*0db0*/  @!P0 BRA `(.L_x_280) ;  /* 0x0000000000688947 */ /* 0x000ff40003800000 */
        /* <DEDUP_REMOVED lines=20> */
[----:B------:R-:W-:Y:S05]  /*0f00*/  CALL.REL.NOINC `($_Z30kernelComputeWignerSingleSlicePdPK7double2iPKiididdS4_PKm$__internal_trig_reduction_slowpathd) ;  /* 0x0000000c00647944 */ /* 0x000fea0003c00000 */
[----:B------:R-:W-:Y:S02]  /*0f10*/  IMAD.MOV.U32 R8, RZ, RZ, R10 ;  /* 0x000000ffff087224 */ /* 0x000fe400078e000a */
[----:B------:R-:W-:Y:S02]  /*0f20*/  IMAD.MOV.U32 R30, RZ, RZ, R14 ;  /* 0x000000ffff1e7224 */ /* 0x000fe400078e000e */
[----:B------:R-:W-:-:S07]  /*0f30*/  IMAD.MOV.U32 R31, RZ, RZ, R15 ;  /* 0x000000ffff1f7224 */ /* 0x000fce00078e000f */
.L_x_282:
[----:B------:R-:W-:Y:S05]  /*0f40*/  BSYNC.RECONVERGENT B2 ;  /* 0x0000000000027941 */ /* 0x000fea0003800200 */
.L_x_281:
[----:B------:R-:W-:-:S07]  /*0f50*/  VIADD R36, R8, 0x1 ;  /* 0x0000000108247836 */ /* 0x000fce0000000000 */
.L_x_280:
[----:B------:R-:W-:Y:S05]  /*0f60*/  BSYNC.RECONVERGENT B1 ;  /* 0x0000000000017941 */ /* 0x000fea0003800200 */
.L_x_279:
        /* <DEDUP_REMOVED lines=12> */
[----:B------:R-:W-:Y:S01]  /*1030*/  IMAD.MOV.U32 R32, RZ, RZ, 0x20fd8164 ;  /* 0x20fd8164ff207424 */ /* 0x000fe200078e00ff */
[----:B------:R-:W-:-:S02]  /*1040*/  DSETP.NEU.AND P1, PT, |R26|, +INF , PT ;  /* 0x7ff000001a00742a */ /* 0x000fc40003f2d200 */
        /* <DEDUP_REMOVED lines=9> */
[----:B------:R-:W-:Y:S01]  /*10e0*/  DFMA R8, R34, R8, 1 ;  /* 0x3ff000002208742b */ /* 0x000fe20000000008 */
[----:B------:R-:W-:-:S09]  /*10f0*/  @!P1 IMAD.MOV.U32 R34, RZ, RZ, RZ ;  /* 0x000000ffff229224 */ /* 0x000fd200078e00ff */
[----:B------:R-:W-:Y:S02]  /*1100*/  FSEL R10, R8, R30, !P0 ;  /* 0x0000001e080a7208 */ /* 0x000fe40004000000 */
[----:B------:R-:W-:Y:S01]  /*1110*/  FSEL R11, R9, R31, !P0 ;  /* 0x0000001f090b7208 */ /* 0x000fe20004000000 */
[----:B------:R-:W-:Y:S01]  /*1120*/  @!P1 DMUL R30, RZ, R26 ;  /* 0x0000001aff1e9228 */ /* 0x000fe20000000000 */
        /* <DEDUP_REMOVED lines=29> */
.L_x_284:
[----:B------:R-:W-:Y:S05]  /*1300*/  BSYNC.RECONVERGENT B1 ;  /* 0x0000000000017941 */ /* 0x000fea0003800200 */
.L_x_283:
        /* <DEDUP_REMOVED lines=9> */
[----:B------:R-:W-:-:S02]  /*13a0*/  DMUL R32, R30, R30 ;  /* 0x0000001e1e207228 */ /* 0x000fc40000000000 */
        /* <DEDUP_REMOVED lines=20> */
.L_x_278:
[----:B------:R-:W-:Y:S05]  /*14f0*/  BSYNC.RECONVERGENT B0 ;  /* 0x0000000000007941 */ /* 0x000fea0003800200 */
.L_x_277:
[----:B------:R-:W-:Y:S01]  /*1500*/  UIADD3 UR6, UPT, UPT, UR6, 0x1, URZ ;  /* 0x0000000106067890 */ /* 0x000fe2000fffe0ff */
[----:B------:R-:W-:Y:S11]  /*1510*/  BRA.U UP0, `(.L_x_285) ;  /* 0xfffffff100c47547 */ /* 0x000ff6000b83ffff */
.L_x_272:
[----:B------:R-:W0:Y:S01]  /*1520*/  MUFU.RCP64H R3, 3.1415920257568359375 ;  /* 0x400921fb00037908 */ /* 0x000e220000001800 */
[----:B------:R-:W-:Y:S01]  /*1530*/  IMAD.MOV.U32 R6, RZ, RZ, 0x54442d18 ;  /* 0x54442d18ff067424 */ /* 0x000fe200078e00ff */
[----:B------:R-:W1:Y:S01]  /*1540*/  LDCU.64 UR4, c[0x0][0x3a8] ;  /* 0x00007500ff0477ac */ /* 0x000e620008000a00 */
[----:B------:R-:W-:Y:S01]  /*1550*/  IMAD.MOV.U32 R7, RZ, RZ, 0x400921fb ;  /* 0x400921fbff077424 */ /* 0x000fe200078e00ff */
[----:B------:R-:W-:Y:S01]  /*1560*/  BSSY.RECONVERGENT B0, `(.L_x_286) ;  /* 0x0000015000007945 */ /* 0x000fe20003800200 */
[----:B------:R-:W-:-:S06]  /*1570*/  IMAD.MOV.U32 R2, RZ, RZ, 0x1 ;  /* 0x00000001ff027424 */ /* 0x000fcc00078e00ff */
        /* <DEDUP_REMOVED lines=16> */
[----:B------:R-:W-:Y:S05]  /*1680*/  CALL.REL.NOINC `($__internal_9_$__cuda_sm20_div_rn_f64_full) ;  /* 0x00000000001c7944 */ /* 0x000fea0003c00000 */
[----:B------:R-:W-:Y:S02]  /*1690*/  IMAD.MOV.U32 R2, RZ, RZ, R28 ;  /* 0x000000ffff027224 */ /* 0x000fe400078e001c */
[----:B------:R-:W-:-:S07]  /*16a0*/  IMAD.MOV.U32 R3, RZ, RZ, R29 ;  /* 0x000000ffff037224 */ /* 0x000fce00078e001d */
.L_x_287:
[----:B------:R-:W-:Y:S05]  /*16b0*/  BSYNC.RECONVERGENT B0 ;  /* 0x0000000000007941 */ /* 0x000fea0003800200 */
.L_x_286:
[----:B------:R-:W0:Y:S02]  /*16c0*/  LDC.64 R4, c[0x0][0x380] ;  /* 0x0000e000ff047b82 */ /* 0x000e240000000a00 */
[----:B0-----:R-:W-:-:S05]  /*16d0*/  IMAD.WIDE R4, R0, 0x8, R4 ;  /* 0x0000000800047825 */ /* 0x001fca00078e0204 */
[----:B------:R-:W-:Y:S01]  /*16e0*/  STG.E.64 desc[UR8][R4.64], R2 ;  /* 0x0000000204007986 */ /* 0x000fe2000c101b08 */
[----:B------:R-:W-:Y:S05]  /*16f0*/  EXIT ;  /* 0x000000000000794d */ /* 0x000fea0003800000 */
        .weak           $__internal_9_$__cuda_sm20_div_rn_f64_full
        .type           $__internal_9_$__cuda_sm20_div_rn_f64_full,@function
        .size           $__internal_9_$__cuda_sm20_div_rn_f64_full,($_Z30kernelComputeWignerSingleSlicePdPK7double2iPKiididdS4_PKm$__internal_trig_reduction_slowpathd - $__internal_9_$__cuda_sm20_div_rn_f64_full)
$__internal_9_$__cuda_sm20_div_rn_f64_full:
[C---:B------:R-:W-:Y:S01]  /*1700*/  FSETP.GEU.AND P0, PT, |R13|.reuse, 1.469367938527859385e-39, PT ;  /* 0x001000000d00780b */ /* 0x040fe20003f0e200 */
[----:B------:R-:W-:Y:S01]  /*1710*/  IMAD.MOV.U32 R18, RZ, RZ, 0x1 ;  /* 0x00000001ff127424 */ /* 0x000fe200078e00ff */
[----:B------:R-:W-:Y:S01]  /*1720*/  LOP3.LUT R14, R13, 0x800fffff, RZ, 0xc0, !PT ;  /* 0x800fffff0d0e7812 */ /* 0x000fe200078ec0ff */
[----:B------:R-:W-:Y:S01]  /*1730*/  IMAD.MOV.U32 R32, RZ, RZ, 0x1ca00000 ;  /* 0x1ca00000ff207424 */ /* 0x000fe200078e00ff */
[C---:B------:R-:W-:Y:S01]  /*1740*/  FSETP.GEU.AND P2, PT, |R11|.reuse, 1.469367938527859385e-39, PT ;  /* 0x001000000b00780b */ /* 0x040fe20003f4e200 */
[----:B------:R-:W-:Y:S01]  /*1750*/  BSSY.RECONVERGENT B1, `(.L_x_288) ;  /* 0x0000052000017945 */ /* 0x000fe20003800200 */
[----:B------:R-:W-:Y:S01]  /*1760*/  LOP3.LUT R15, R14, 0x3ff00000, RZ, 0xfc, !PT ;  /* 0x3ff000000e0f7812 */ /* 0x000fe200078efcff */
[----:B------:R-:W-:Y:S01]  /*1770*/  IMAD.MOV.U32 R14, RZ, RZ, R12 ;  /* 0x000000ffff0e7224 */ /* 0x000fe200078e000c */
[----:B------:R-:W-:Y:S02]  /*1780*/  LOP3.LUT R9, R11, 0x7ff00000, RZ, 0xc0, !PT ;  /* 0x7ff000000b097812 */ /* 0x000fe400078ec0ff */
[----:B------:R-:W-:-:S03]  /*1790*/  LOP3.LUT R34, R13, 0x7ff00000, RZ, 0xc0, !PT ;  /* 0x7ff000000d227812 */ /* 0x000fc600078ec0ff */
[----:B------:R-:W-:Y:S01]  /*17a0*/  @!P0 DMUL R14, R12, 8.98846567431157953865e+307 ;  /* 0x7fe000000c0e8828 */ /* 0x000fe20000000000 */
[----:B------:R-:W-:-:S03]  /*17b0*/  ISETP.GE.U32.AND P1, PT, R9, R34, PT ;  /* 0x000000220900720c */ /* 0x000fc60003f26070 */
[----:B------:R-:W-:Y:S02]  /*17c0*/  @!P2 LOP3.LUT R28, R13, 0x7ff00000, RZ, 0xc0, !PT ;  /* 0x7ff000000d1ca812 */ /* 0x000fe400078ec0ff */
[----:B------:R-:W0:Y:S02]  /*17d0*/  MUFU.RCP64H R19, R15 ;  /* 0x0000000f00137308 */ /* 0x000e240000001800 */
[----:B------:R-:W-:Y:S02]  /*17e0*/  @!P2 ISETP.GE.U32.AND P3, PT, R9, R28, PT ;  /* 0x0000001c0900a20c */ /* 0x000fe40003f66070 */
[----:B------:R-:W-:Y:S02]  /*17f0*/  @!P0 LOP3.LUT R34, R15, 0x7ff00000, RZ, 0xc0, !PT ;  /* 0x7ff000000f228812 */ /* 0x000fe400078ec0ff */
[----:B------:R-:W-:-:S04]  /*1800*/  @!P2 SEL R29, R32, 0x63400000, !P3 ;  /* 0x63400000201da807 */ /* 0x000fc80005800000 */
[----:B------:R-:W-:-:S04]  /*1810*/  @!P2 LOP3.LUT R30, R29, 0x80000000, R11, 0xf8, !PT ;  /* 0x800000001d1ea812 */ /* 0x000fc800078ef80b */
[----:B------:R-:W-:Y:S01]  /*1820*/  @!P2 LOP3.LUT R31, R30, 0x100000, RZ, 0xfc, !PT ;  /* 0x001000001e1fa812 */ /* 0x000fe200078efcff */
[----:B------:R-:W-:Y:S01]  /*1830*/  @!P2 IMAD.MOV.U32 R30, RZ, RZ, RZ ;  /* 0x000000ffff1ea224 */ /* 0x000fe200078e00ff */
[----:B0-----:R-:W-:-:S08]  /*1840*/  DFMA R24, R18, -R14, 1 ;  /* 0x3ff000001218742b */ /* 0x001fd0000000080e */
[----:B------:R-:W-:-:S08]  /*1850*/  DFMA R24, R24, R24, R24 ;  /* 0x000000181818722b */ /* 0x000fd00000000018 */
[----:B------:R-:W-:Y:S01]  /*1860*/  DFMA R24, R18, R24, R18 ;  /* 0x000000181218722b */ /* 0x000fe20000000012 */
[----:B------:R-:W-:Y:S01]  /*1870*/  SEL R19, R32, 0x63400000, !P1 ;  /* 0x6340000020137807 */ /* 0x000fe20004800000 */
[----:B------:R-:W-:-:S03]  /*1880*/  IMAD.MOV.U32 R18, RZ, RZ, R10 ;  /* 0x000000ffff127224 */ /* 0x000fc600078e000a */
[----:B------:R-:W-:-:S03]  /*1890*/  LOP3.LUT R19, R19, 0x800fffff, R11, 0xf8, !PT ;  /* 0x800fffff13137812 */ /* 0x000fc600078ef80b */
[----:B------:R-:W-:-:S03]  /*18a0*/  DFMA R28, R24, -R14, 1 ;  /* 0x3ff00000181c742b */ /* 0x000fc6000000080e */
[----:B------:R-:W-:-:S05]  /*18b0*/  @!P2 DFMA R18, R18, 2, -R30 ;  /* 0x400000001212a82b */ /* 0x000fca000000081e */
[----:B------:R-:W-:-:S08]  /*18c0*/  DFMA R24, R24, R28, R24 ;  /* 0x0000001c1818722b */ /* 0x000fd00000000018 */
[----:B------:R-:W-:-:S08]  /*18d0*/  DMUL R28, R24, R18 ;  /* 0x00000012181c7228 */ /* 0x000fd00000000000 */
[----:B------:R-:W-:-:S08]  /*18e0*/  DFMA R30, R28, -R14, R18 ;  /* 0x8000000e1c1e722b */ /* 0x000fd00000000012 */
[----:B------:R-:W-:Y:S01]  /*18f0*/  DFMA R30, R24, R30, R28 ;  /* 0x0000001e181e722b */ /* 0x000fe2000000001c */
[----:B------:R-:W-:Y:S01]  /*1900*/  IMAD.MOV.U32 R24, RZ, RZ, R9 ;  /* 0x000000ffff187224 */ /* 0x000fe200078e0009 */
[----:B------:R-:W-:Y:S01]  /*1910*/  @!P2 LOP3.LUT R24, R19, 0x7ff00000, RZ, 0xc0, !PT ;  /* 0x7ff000001318a812 */ /* 0x000fe200078ec0ff */
[----:B------:R-:W-:-:S04]  /*1920*/  VIADD R28, R34, 0xffffffff ;  /* 0xffffffff221c7836 */ /* 0x000fc80000000000 */
[----:B------:R-:W-:-:S05]  /*1930*/  VIADD R25, R24, 0xffffffff ;  /* 0xffffffff18197836 */ /* 0x000fca0000000000 */
[----:B------:R-:W-:-:S04]  /*1940*/  ISETP.GT.U32.AND P0, PT, R25, 0x7feffffe, PT ;  /* 0x7feffffe1900780c */ /* 0x000fc80003f04070 */
[----:B------:R-:W-:-:S13]  /*1950*/  ISETP.GT.U32.OR P0, PT, R28, 0x7feffffe, P0 ;  /* 0x7feffffe1c00780c */ /* 0x000fda0000704470 */
[----:B------:R-:W-:Y:S05]  /*1960*/  @P0 BRA `(.L_x_289) ;  /* 0x00000000006c0947 */ /* 0x000fea0003800000 */
[----:B------:R-:W-:-:S04]  /*1970*/  LOP3.LUT R24, R13, 0x7ff00000, RZ, 0xc0, !PT ;  /* 0x7ff000000d187812 */ /* 0x000fc800078ec0ff */
[CC--:B------:R-:W-:Y:S02]  /*1980*/  VIADDMNMX R10, R9.reuse, -R24.reuse, 0xb9600000, !PT ;  /* 0xb9600000090a7446 */ /* 0x0c0fe40007800918 */
[----:B------:R-:W-:Y:S02]  /*1990*/  ISETP.GE.U32.AND P0, PT, R9, R24, PT ;  /* 0x000000180900720c */ /* 0x000fe40003f06070 */
[----:B------:R-:W-:Y:S01]  /*19a0*/  VIMNMX R9, PT, PT, R10, 0x46a00000, PT ;  /* 0x46a000000a097848 */ /* 0x000fe20003fe0100 */
[----:B------:R-:W-:Y:S01]  /*19b0*/  IMAD.MOV.U32 R10, RZ, RZ, RZ ;  /* 0x000000ffff0a7224 */ /* 0x000fe200078e00ff */
[----:B------:R-:W-:-:S05]  /*19c0*/  SEL R32, R32, 0x63400000, !P0 ;  /* 0x6340000020207807 */ /* 0x000fca0004000000 */
[----:B------:R-:W-:-:S04]  /*19d0*/  IMAD.IADD R9, R9, 0x1, -R32 ;  /* 0x0000000109097824 */ /* 0x000fc800078e0a20 */
        /* <DEDUP_REMOVED lines=12> */
[----:B------:R-:W-:Y:S01]  /*1aa0*/  IMAD.MOV.U32 R10, RZ, RZ, RZ ;  /* 0x000000ffff0a7224 */ /* 0x000fe200078e00ff */
[----:B------:R-:W-:-:S05]  /*1ab0*/  IADD3 R9, PT, PT, -R9, -0x43300000, RZ ;  /* 0xbcd0000009097810 */ /* 0x000fca0007ffe1ff */
[----:B------:R-:W-:-:S03]  /*1ac0*/  DFMA R10, R28, -R10, R30 ;  /* 0x8000000a1c0a722b */ /* 0x000fc6000000001e */
[----:B------:R-:W-:-:S07]  /*1ad0*/  LOP3.LUT R19, R13, R19, RZ, 0x3c, !PT ;  /* 0x000000130d137212 */ /* 0x000fce00078e3cff */
[----:B------:R-:W-:-:S04]  /*1ae0*/  FSETP.NEU.AND P0, PT, |R11|, R9, PT ;  /* 0x000000090b00720b */ /* 0x000fc80003f0d200 */
[----:B------:R-:W-:Y:S02]  /*1af0*/  FSEL R28, R12, R28, !P0 ;  /* 0x0000001c0c1c7208 */ /* 0x000fe40004000000 */
[----:B------:R-:W-:Y:S01]  /*1b00*/  FSEL R29, R19, R29, !P0 ;  /* 0x0000001d131d7208 */ /* 0x000fe20004000000 */
[----:B------:R-:W-:Y:S06]  /*1b10*/  BRA `(.L_x_290) ;  /* 0x0000000000547947 */ /* 0x000fec0003800000 */
.L_x_289:
        /* <DEDUP_REMOVED lines=16> */
.L_x_292:
[----:B------:R-:W-:Y:S01]  /*1c20*/  LOP3.LUT R29, R13, 0x80000, RZ, 0xfc, !PT ;  /* 0x000800000d1d7812 */ /* 0x000fe200078efcff */
[----:B------:R-:W-:Y:S01]  /*1c30*/  IMAD.MOV.U32 R28, RZ, RZ, R12 ;  /* 0x000000ffff1c7224 */ /* 0x000fe200078e000c */
[----:B------:R-:W-:Y:S06]  /*1c40*/  BRA `(.L_x_290) ;  /* 0x0000000000087947 */ /* 0x000fec0003800000 */
.L_x_291:
[----:B------:R-:W-:Y:S01]  /*1c50*/  LOP3.LUT R29, R11, 0x80000, RZ, 0xfc, !PT ;  /* 0x000800000b1d7812 */ /* 0x000fe200078efcff */
[----:B------:R-:W-:-:S07]  /*1c60*/  IMAD.MOV.U32 R28, RZ, RZ, R10 ;  /* 0x000000ffff1c7224 */ /* 0x000fce00078e000a */
.L_x_290:
[----:B------:R-:W-:Y:S05]  /*1c70*/  BSYNC.RECONVERGENT B1 ;  /* 0x0000000000017941 */ /* 0x000fea0003800200 */
.L_x_288:
[----:B------:R-:W-:-:S04]  /*1c80*/  IMAD.MOV.U32 R9, RZ, RZ, 0x0 ;  /* 0x00000000ff097424 */ /* 0x000fc800078e00ff */
[----:B------:R-:W-:Y:S05]  /*1c90*/  RET.REL.NODEC R8 `(_Z30kernelComputeWignerSingleSlicePdPK7double2iPKiididdS4_PKm) ;  /* 0xffffffe008d87950 */ /* 0x000fea0003c3ffff */
        .type           $_Z30kernelComputeWignerSingleSlicePdPK7double2iPKiididdS4_PKm$__internal_trig_reduction_slowpathd,@function
        .size           $_Z30kernelComputeWignerSingleSlicePdPK7double2iPKiididdS4_PKm$__internal_trig_reduction_slowpathd,(.L_x_464 - $_Z30kernelComputeWignerSingleSlicePdPK7double2iPKiididdS4_PKm$__internal_trig_reduction_slowpathd)
$_Z30kernelComputeWignerSingleSlicePdPK7double2iPKiididdS4_PKm$__internal_trig_reduction_slowpathd:
        /* <DEDUP_REMOVED lines=19> */
[----:B------:R-:W-:Y:S01]  /*1dd0*/  IMAD.MOV.U32 R33, RZ, RZ, R30 ;  /* 0x000000ffff217224 */ /* 0x000fe200078e001e */
[----:B------:R-:W-:Y:S01]  /*1de0*/  IADD3 R18, PT, PT, RZ, -R18, -R17 ;  /* 0x80000012ff127210 */ /* 0x000fe20007ffe811 */
[----:B------:R-:W-:Y:S01]  /*1df0*/  IMAD.SHL.U32 R31, R14, 0x800, RZ ;  /* 0x000008000e1f7824 */ /* 0x000fe200078e00ff */
[----:B------:R-:W-:Y:S01]  /*1e00*/  CS2R R12, SRZ ;  /* 0x00000000000c7805 */ /* 0x000fe2000001ff00 */
[----:B------:R-:W-:Y:S01]  /*1e10*/  IMAD.MOV.U32 R30, RZ, RZ, RZ ;  /* 0x000000ffff1e7224 */ /* 0x000fe200078e00ff */
[----:B------:R-:W-:-:S07]  /*1e20*/  LOP3.LUT R19, R19, 0x80000000, RZ, 0xfc, !PT ;  /* 0x8000000013137812 */ /* 0x000fce00078efcff */
.L_x_297:
        /* <DEDUP_REMOVED lines=8> */
[C---:B------:R-:W-:Y:S02]  /*1eb0*/  IMAD R35, R14.reuse, R19, RZ ;  /* 0x000000130e237224 */ /* 0x040fe400078e02ff */
[----:B------:R-:W-:Y:S02]  /*1ec0*/  IMAD R32, R15, R31, RZ ;  /* 0x0000001f0f207224 */ /* 0x000fe400078e02ff */
[----:B------:R-:W-:Y:S01]  /*1ed0*/  IMAD.HI.U32 R37, R14, R19, RZ ;  /* 0x000000130e257227 */ /* 0x000fe200078e00ff */
[----:B------:R-:W-:-:S03]  /*1ee0*/  IADD3 R13, P0, PT, R35, R13, RZ ;  /* 0x0000000d230d7210 */ /* 0x000fc60007f1e0ff */
[----:B------:R-:W-:Y:S01]  /*1ef0*/  IMAD.X R37, RZ, RZ, R37, P2 ;  /* 0x000000ffff257224 */ /* 0x000fe200010e0625 */
[----:B------:R-:W-:Y:S01]  /*1f00*/  IADD3 R13, P1, PT, R32, R13, RZ ;  /* 0x0000000d200d7210 */ /* 0x000fe20007f3e0ff */
[----:B------:R-:W-:-:S04]  /*1f10*/  IMAD.HI.U32 R32, R15, R31, RZ ;  /* 0x0000001f0f207227 */ /* 0x000fc800078e00ff */
[----:B------:R-:W-:Y:S01]  /*1f20*/  IMAD.HI.U32 R14, R15, R19, RZ ;  /* 0x000000130f0e7227 */ /* 0x000fe200078e00ff */
[----:B------:R-:W-:-:S03]  /*1f30*/  IADD3.X R32, P0, PT, R32, R37, RZ, P0, !PT ;  /* 0x0000002520207210 */ /* 0x000fc6000071e4ff */
[----:B------:R-:W-:Y:S02]  /*1f40*/  IMAD R15, R15, R19, RZ ;  /* 0x000000130f0f7224 */ /* 0x000fe400078e02ff */
[----:B------:R-:W-:Y:S01]  /*1f50*/  IMAD.X R14, RZ, RZ, R14, P0 ;  /* 0x000000ffff0e7224 */ /* 0x000fe200000e060e */
[----:B------:R-:W-:Y:S01]  /*1f60*/  ISETP.NE.AND P0, PT, R18, -0xf, PT ;  /* 0xfffffff11200780c */ /* 0x000fe20003f05270 */
[C---:B------:R-:W-:Y:S01]  /*1f70*/  IMAD R35, R30.reuse, 0x8, R1 ;  /* 0x000000081e237824 */ /* 0x040fe200078e0201 */
[----:B------:R-:W-:Y:S01]  /*1f80*/  IADD3.X R32, P1, PT, R15, R32, RZ, P1, !PT ;  /* 0x000000200f207210 */ /* 0x000fe20000f3e4ff */
[----:B------:R-:W-:-:S03]  /*1f90*/  VIADD R30, R30, 0x1 ;  /* 0x000000011e1e7836 */ /* 0x000fc60000000000 */
[----:B------:R0:W-:Y:S02]  /*1fa0*/  STL.64 [R35], R12 ;  /* 0x0000000c23007387 */ /* 0x0001e40000100a00 */
[----:B0-----:R-:W-:Y:S02]  /*1fb0*/  IMAD.X R13, RZ, RZ, R14, P1 ;  /* 0x000000ffff0d7224 */ /* 0x001fe400008e060e */
[----:B------:R-:W-:-:S03]  /*1fc0*/  IMAD.MOV.U32 R12, RZ, RZ, R32 ;  /* 0x000000ffff0c7224 */ /* 0x000fc600078e0020 */
[----:B------:R-:W-:Y:S05]  /*1fd0*/  @P0 BRA `(.L_x_297) ;  /* 0xfffffffc00940947 */ /* 0x000fea000383ffff */
[----:B------:R-:W-:Y:S05]  /*1fe0*/  BSYNC.RECONVERGENT B4 ;  /* 0x0000000000047941 */ /* 0x000fea0003800200 */
.L_x_296:
[----:B------:R-:W-:-:S07]  /*1ff0*/  IMAD.MOV.U32 R30, RZ, RZ, R17 ;  /* 0x000000ffff1e7224 */ /* 0x000fce00078e0011 */
.L_x_295:
[----:B------:R-:W-:Y:S05]  /*2000*/  BSYNC.RECONVERGENT B3 ;  /* 0x0000000000037941 */ /* 0x000fea0003800200 */
.L_x_294:
[C---:B------:R-:W-:Y:S02]  /*2010*/  LOP3.LUT R10, R16.reuse, 0x7ff, RZ, 0xc0, !PT ;  /* 0x000007ff100a7812 */ /* 0x040fe400078ec0ff */
[----:B------:R-:W-:-:S03]  /*2020*/  LOP3.LUT P0, R33, R16, 0x3f, RZ, 0xc0, !PT ;  /* 0x0000003f10217812 */ /* 0x000fc6000780c0ff */
[----:B------:R-:W-:-:S05]  /*2030*/  VIADD R10, R10, 0xfffffc00 ;  /* 0xfffffc000a0a7836 */ /* 0x000fca0000000000 */
[----:B------:R-:W-:-:S05]  /*2040*/  SHF.R.U32.HI R11, RZ, 0x6, R10 ;  /* 0x00000006ff0b7819 */ /* 0x000fca000001160a */
[----:B------:R-:W-:-:S04]  /*2050*/  IMAD.IADD R10, R11, 0x1, R30 ;  /* 0x000000010b0a7824 */ /* 0x000fc800078e021e */
[----:B------:R-:W-:-:S05]  /*2060*/  IMAD.U32 R35, R10, 0x8, R1 ;  /* 0x000000080a237824 */ /* 0x000fca00078e0001 */
[----:B------:R0:W-:Y:S04]  /*2070*/  STL.64 [R35+-0x78], R12 ;  /* 0xffff880c23007387 */ /* 0x0001e80000100a00 */
[----:B------:R-:W2:Y:S04]  /*2080*/  @P0 LDL.64 R30, [R1+0x8] ;  /* 0x00000800011e0983 */ /* 0x000ea80000100a00 */
[----:B------:R-:W3:Y:S04]  /*2090*/  LDL.64 R14, [R1+0x10] ;  /* 0x00001000010e7983 */ /* 0x000ee80000100a00 */
[----:B------:R-:W4:Y:S01]  /*20a0*/  LDL.64 R10, [R1+0x18] ;  /* 0x00001800010a7983 */ /* 0x000f220000100a00 */
[----:B------:R-:W-:Y:S01]  /*20b0*/  @P0 LOP3.LUT R17, R33, 0x3f, RZ, 0x3c, !PT ;  /* 0x0000003f21110812 */ /* 0x000fe200078e3cff */
[----:B------:R-:W-:Y:S01]  /*20c0*/  BSSY.RECONVERGENT B3, `(.L_x_298) ;  /* 0x0000034000037945 */ /* 0x000fe20003800200 */
[----:B--2---:R-:W-:-:S02]  /*20d0*/  @P0 SHF.R.U64 R18, R30, 0x1, R31 ;  /* 0x000000011e120819 */ /* 0x004fc4000000121f */
[----:B------:R-:W-:Y:S02]  /*20e0*/  @P0 SHF.R.U32.HI R30, RZ, 0x1, R31 ;  /* 0x00000001ff1e0819 */ /* 0x000fe4000001161f */
[----:B---3--:R-:W-:Y:S02]  /*20f0*/  @P0 SHF.L.U32 R19, R14, R33, RZ ;  /* 0x000000210e130219 */ /* 0x008fe400000006ff */
[----:B0-----:R-:W-:Y:S02]  /*2100*/  @P0 SHF.R.U64 R12, R18, R17, R30 ;  /* 0x00000011120c0219 */ /* 0x001fe4000000121e */
[--C-:B------:R-:W-:Y:S02]  /*2110*/  @P0 SHF.R.U32.HI R16, RZ, 0x1, R15.reuse ;  /* 0x00000001ff100819 */ /* 0x100fe4000001160f */
[C-C-:B------:R-:W-:Y:S02]  /*2120*/  @P0 SHF.R.U64 R31, R14.reuse, 0x1, R15.reuse ;  /* 0x000000010e1f0819 */ /* 0x140fe4000000120f */
[----:B------:R-:W-:-:S02]  /*2130*/  @P0 SHF.L.U64.HI R32, R14, R33, R15 ;  /* 0x000000210e200219 */ /* 0x000fc4000001020f */
[----:B------:R-:W-:Y:S02]  /*2140*/  @P0 SHF.R.U32.HI R13, RZ, R17, R30 ;  /* 0x00000011ff0d0219 */ /* 0x000fe4000001161e */
[----:B------:R-:W-:Y:S02]  /*2150*/  @P0 LOP3.LUT R14, R19, R12, RZ, 0xfc, !PT ;  /* 0x0000000c130e0212 */ /* 0x000fe400078efcff */
[----:B----4-:R-:W-:Y:S02]  /*2160*/  @P0 SHF.L.U32 R18, R10, R33, RZ ;  /* 0x000000210a120219 */ /* 0x010fe400000006ff */
[----:B------:R-:W-:Y:S01]  /*2170*/  @P0 SHF.R.U64 R31, R31, R17, R16 ;  /* 0x000000111f1f0219 */ /* 0x000fe20000001210 */
[----:B------:R-:W-:Y:S01]  /*2180*/  IMAD.SHL.U32 R12, R14, 0x4, RZ ;  /* 0x000000040e0c7824 */ /* 0x000fe200078e00ff */
[----:B------:R-:W-:Y:S02]  /*2190*/  @P0 LOP3.LUT R15, R32, R13, RZ, 0xfc, !PT ;  /* 0x0000000d200f0212 */ /* 0x000fe400078efcff */
[----:B------:R-:W-:-:S02]  /*21a0*/  @P0 SHF.L.U64.HI R33, R10, R33, R11 ;  /* 0x000000210a210219 */ /* 0x000fc4000001020b */
[----:B------:R-:W-:Y:S02]  /*21b0*/  @P0 SHF.R.U32.HI R16, RZ, R17, R16 ;  /* 0x00000011ff100219 */ /* 0x000fe40000011610 */
[----:B------:R-:W-:Y:S02]  /*21c0*/  @P0 LOP3.LUT R10, R18, R31, RZ, 0xfc, !PT ;  /* 0x0000001f120a0212 */ /* 0x000fe400078efcff */
[----:B------:R-:W-:Y:S02]  /*21d0*/  SHF.L.U64.HI R14, R14, 0x2, R15 ;  /* 0x000000020e0e7819 */ /* 0x000fe4000001020f */
[----:B------:R-:W-:Y:S02]  /*21e0*/  @P0 LOP3.LUT R11, R33, R16, RZ, 0xfc, !PT ;  /* 0x00000010210b0212 */ /* 0x000fe400078efcff */
[----:B------:R-:W-:Y:S02]  /*21f0*/  SHF.L.W.U32.HI R15, R15, 0x2, R10 ;  /* 0x000000020f0f7819 */ /* 0x000fe40000010e0a */
[----:B------:R-:W-:-:S02]  /*2200*/  IADD3 RZ, P0, PT, RZ, -R12, RZ ;  /* 0x8000000cffff7210 */ /* 0x000fc40007f1e0ff */
[----:B------:R-:W-:Y:S02]  /*2210*/  LOP3.LUT R13, RZ, R14, RZ, 0x33, !PT ;  /* 0x0000000eff0d7212 */ /* 0x000fe400078e33ff */
[----:B------:R-:W-:Y:S02]  /*2220*/  SHF.L.W.U32.HI R10, R10, 0x2, R11 ;  /* 0x000000020a0a7819 */ /* 0x000fe40000010e0b */
[----:B------:R-:W-:Y:S02]  /*2230*/  LOP3.LUT R16, RZ, R15, RZ, 0x33, !PT ;  /* 0x0000000fff107212 */ /* 0x000fe400078e33ff */
[----:B------:R-:W-:Y:S02]  /*2240*/  IADD3.X R13, P0, PT, RZ, R13, RZ, P0, !PT ;  /* 0x0000000dff0d7210 */ /* 0x000fe4000071e4ff */
[----:B------:R-:W-:Y:S02]  /*2250*/  LOP3.LUT R17, RZ, R10, RZ, 0x33, !PT ;  /* 0x0000000aff117212 */ /* 0x000fe400078e33ff */
[----:B------:R-:W-:-:S02]  /*2260*/  IADD3.X R16, P1, PT, RZ, R16, RZ, P0, !PT ;  /* 0x00000010ff107210 */ /* 0x000fc4000073e4ff */
        /* <DEDUP_REMOVED lines=25> */
.L_x_299:
[----:B------:R-:W-:Y:S05]  /*2400*/  BSYNC.RECONVERGENT B3 ;  /* 0x0000000000037941 */ /* 0x000fea0003800200 */
.L_x_298:
[----:B------:R-:W-:-:S04]  /*2410*/  IMAD.WIDE.U32 R14, R18, 0x2168c235, RZ ;  /* 0x2168c235120e7825 */ /* 0x000fc800078e00ff */
[----:B------:R-:W-:Y:S01]  /*2420*/  IMAD.MOV.U32 R12, RZ, RZ, R15 ;  /* 0x000000ffff0c7224 */ /* 0x000fe200078e000f */
[----:B------:R-:W-:Y:S01]  /*2430*/  IADD3 RZ, P1, PT, R14, R14, RZ ;  /* 0x0000000e0eff7210 */ /* 0x000fe20007f3e0ff */
[----:B------:R-:W-:Y:S02]  /*2440*/  IMAD.MOV.U32 R13, RZ, RZ, RZ ;  /* 0x000000ffff0d7224 */ /* 0x000fe400078e00ff */
[----:B------:R-:W-:-:S04]  /*2450*/  IMAD.HI.U32 R15, R17, -0x36f0255e, RZ ;  /* 0xc90fdaa2110f7827 */ /* 0x000fc800078e00ff */
[----:B------:R-:W-:-:S04]  /*2460*/  IMAD.WIDE.U32 R12, R18, -0x36f0255e, R12 ;  /* 0xc90fdaa2120c7825 */ /* 0x000fc800078e000c */
[----:B------:R-:W-:-:S04]  /*2470*/  IMAD.WIDE.U32 R12, P2, R17, 0x2168c235, R12 ;  /* 0x2168c235110c7825 */ /* 0x000fc8000784000c */
[----:B------:R-:W-:Y:S01]  /*2480*/  IMAD R17, R17, -0x36f0255e, RZ ;  /* 0xc90fdaa211117824 */ /* 0x000fe200078e02ff */
[----:B------:R-:W-:Y:S01]  /*2490*/  IADD3.X RZ, P1, PT, R12, R12, RZ, P1, !PT ;  /* 0x0000000c0cff7210 */ /* 0x000fe20000f3e4ff */
[----:B------:R-:W-:-:S03]  /*24a0*/  IMAD.X R14, RZ, RZ, R15, P2 ;  /* 0x000000ffff0e7224 */ /* 0x000fc600010e060f */
[----:B------:R-:W-:-:S04]  /*24b0*/  IADD3 R13, P2, PT, R17, R13, RZ ;  /* 0x0000000d110d7210 */ /* 0x000fc80007f5e0ff */
        /* <DEDUP_REMOVED lines=25> */
.L_x_293:
[----:B------:R-:W-:-:S04]  /*2650*/  IMAD.MOV.U32 R9, RZ, RZ, 0x0 ;  /* 0x00000000ff097424 */ /* 0x000fc800078e00ff */
[----:B------:R-:W-:Y:S05]  /*2660*/  RET.REL.NODEC R8 `(_Z30kernelComputeWignerSingleSlicePdPK7double2iPKiididdS4_PKm) ;  /* 0xffffffd808647950 */ /* 0x000fea0003c3ffff */
.L_x_300:
        /* <DEDUP_REMOVED lines=9> */
.L_x_464:


//--------------------- .text._Z25kernelApplyScalarRegisterP7double2miPKid --------------------------
	.section	.text._Z25kernelApplyScalarRegisterP7double2miPKid,"ax",@progbits
	.align	128
        .global         _Z25kernelApplyScalarRegisterP7double2miPKid
        .type           _Z25kernelApplyScalarRegisterP7double2miPKid,@function
        .size           _Z25kernelApplyScalarRegisterP7double2miPKid,(.L_x_484 - _Z25kernelApplyScalarRegisterP7double2miPKid)
        .other          _Z25kernelApplyScalarRegisterP7double2miPKid,@"STO_CUDA_ENTRY STV_DEFAULT"
_Z25kernelApplyScalarRegisterP7double2miPKid:
.text._Z25kernelApplyScalarRegisterP7double2miPKid:
[----:B------:R-:W-:Y:S01]  /*0000*/  LDC R1, c[0x0][0x37c] ;  /* 0x0000df00ff017b82 */ /* 0x000fe20000000800 */
[----:B------:R-:W0:Y:S07]  /*0010*/  S2R R3, SR_TID.X ;  /* 0x0000000000037919 */ /* 0x000e2e0000002100 */
[----:B------:R-:W0:Y:S01]  /*0020*/  S2UR UR4, SR_CTAID.X ;  /* 0x00000000000479c3 */ /* 0x000e220000002500 */
[----:B------:R-:W1:Y:S07]  /*0030*/  LDCU.64 UR6, c[0x0][0x388] ;  /* 0x00007100ff0677ac */ /* 0x000e6e0008000a00 */
[----:B------:R-:W0:Y:S02]  /*0040*/  LDC R0, c[0x0][0x360] ;  /* 0x0000d800ff007b82 */ /* 0x000e240000000800 */
[----:B0-----:R-:W-:-:S05]  /*0050*/  IMAD R0, R0, UR4, R3 ;  /* 0x0000000400007c24 */ /* 0x001fca000f8e0203 */
[----:B-1----:R-:W-:-:S04]  /*0060*/  ISETP.GE.U32.AND P0, PT, R0, UR6, PT ;  /* 0x0000000600007c0c */ /* 0x002fc8000bf06070 */
[----:B------:R-:W-:-:S13]  /*0070*/  ISETP.GE.U32.AND.EX P0, PT, RZ, UR7, PT, P0 ;  /* 0x00000007ff007c0c */ /* 0x000fda000bf06100 */
[----:B------:R-:W-:Y:S05]  /*0080*/  @P0 EXIT ;  /* 0x000000000000094d */ /* 0x000fea0003800000 */
[----:B------:R-:W0:Y:S01]  /*0090*/  LDCU.64 UR6, c[0x0][0x380] ;  /* 0x00007000ff0677ac */ /* 0x000e220008000a00 */
[----:B------:R-:W1:Y:S01]  /*00a0*/  LDCU.64 UR4, c[0x0][0x358] ;  /* 0x00006b00ff0477ac */ /* 0x000e620008000a00 */
[----:B0-----:R-:W-:-:S04]  /*00b0*/  LEA R2, P0, R0, UR6, 0x4 ;  /* 0x0000000600027c11 */ /* 0x001fc8000f8020ff */
[----:B------:R-:W-:Y:S01]  /*00c0*/  LEA.HI.X R3, R0, UR7, RZ, 0x4, P0 ;  /* 0x0000000700037c11 */ /* 0x000fe200080f24ff */
[----:B------:R-:W0:Y:S04]  /*00d0*/  LDCU.64 UR6, c[0x0][0x3a0] ;  /* 0x00007400ff0677ac */ /* 0x000e280008000a00 */
[----:B-1----:R-:W0:Y:S02]  /*00e0*/  LDG.E.128 R4, desc[UR4][R2.64] ;  /* 0x0000000402047981 */ /* 0x002e24000c1e1d00 */
[----:B0-----:R-:W-:Y:S02]  /*00f0*/  DMUL R4, R4, UR6 ;  /* 0x0000000604047c28 */ /* 0x001fe40008000000 */
[----:B------:R-:W-:-:S07]  /*0100*/  DMUL R6, R6, UR6 ;  /* 0x0000000606067c28 */ /* 0x000fce0008000000 */
[----:B------:R-:W-:Y:S01]  /*0110*/  STG.E.128 desc[UR4][R2.64], R4 ;  /* 0x0000000402007986 */ /* 0x000fe2000c101d04 */
[----:B------:R-:W-:Y:S05]  /*0120*/  EXIT ;  /* 0x000000000000794d */ /* 0x000fea0003800000 */
.L_x_301:
        /* <DEDUP_REMOVED lines=13> */
.L_x_484:


//--------------------- .text._Z20kernelApplyTwoModeQQP7double2miiPKiPKdPKmd --------------------------
	.section	.text._Z20kernelApplyTwoModeQQP7double2miiPKiPKdPKmd,"ax",@progbits
	.align	128
        .global         _Z20kernelApplyTwoModeQQP7double2miiPKiPKdPKmd
        .type           _Z20kernelApplyTwoModeQQP7double2miiPKiPKdPKmd,@function
        .size           _Z20kernelApplyTwoModeQQP7double2miiPKiPKdPKmd,(.L_x_465 - _Z20kernelApplyTwoModeQQP7double2miiPKiPKdPKmd)
        .other          _Z20kernelApplyTwoModeQQP7double2miiPKiPKdPKmd,@"STO_CUDA_ENTRY STV_DEFAULT"
_Z20kernelApplyTwoModeQQP7double2miiPKiPKdPKmd:
.text._Z20kernelApplyTwoModeQQP7double2miiPKiPKdPKmd:
[----:B------:R-:W0:Y:S01]  /*0000*/  LDC R1, c[0x0][0x37c] ;  /* 0x0000df00ff017b82 */ /* 0x000e220000000800 */
[----:B------:R-:W1:Y:S07]  /*0010*/  S2R R3, SR_TID.X ;  /* 0x0000000000037919 */ /* 0x000e6e0000002100 */
[----:B------:R-:W1:Y:S01]  /*0020*/  S2UR UR4, SR_CTAID.X ;  /* 0x00000000000479c3 */ /* 0x000e620000002500 */
[----:B------:R-:W2:Y:S01]  /*0030*/  LDCU.64 UR6, c[0x0][0x388] ;  /* 0x00007100ff0677ac */ /* 0x000ea20008000a00 */
[----:B0-----:R-:W-:-:S06]  /*0040*/  VIADD R1, R1, 0xffffffd8 ;  /* 0xffffffd801017836 */ /* 0x001fcc0000000000 */
[----:B------:R-:W1:Y:S02]  /*0050*/  LDC R0, c[0x0][0x360] ;  /* 0x0000d800ff007b82 */ /* 0x000e640000000800 */
[----:B-1----:R-:W-:-:S05]  /*0060*/  IMAD R0, R0, UR4, R3 ;  /* 0x0000000400007c24 */ /* 0x002fca000f8e0203 */
[----:B--2---:R-:W-:-:S04]  /*0070*/  ISETP.GE.U32.AND P0, PT, R0, UR6, PT ;  /* 0x0000000600007c0c */ /* 0x004fc8000bf06070 */
[----:B------:R-:W-:-:S13]  /*0080*/  ISETP.GE.U32.AND.EX P0, PT, RZ, UR7, PT, P0 ;  /* 0x00000007ff007c0c */ /* 0x000fda000bf06100 */
[----:B------:R-:W-:Y:S05]  /*0090*/  @P0 EXIT ;  /* 0x000000000000094d */ /* 0x000fea0003800000 */
[----:B------:R-:W0:Y:S01]  /*00a0*/  LDC.64 R16, c[0x0][0x398] ;  /* 0x0000e600ff107b82 */ /* 0x000e220000000a00 */
[----:B------:R-:W1:Y:S01]  /*00b0*/  LDCU.64 UR4, c[0x0][0x358] ;  /* 0x00006b00ff0477ac */ /* 0x000e620008000a00 */
[----:B------:R-:W2:Y:S06]  /*00c0*/  LDCU.64 UR6, c[0x0][0x380] ;  /* 0x00007000ff0677ac */ /* 0x000eac0008000a00 */
[----:B------:R-:W0:Y:S08]  /*00d0*/  LDC.64 R4, c[0x0][0x390] ;  /* 0x0000e400ff047b82 */ /* 0x000e300000000a00 */
[----:B------:R-:W3:Y:S08]  /*00e0*/  LDC.64 R20, c[0x0][0x3a8] ;  /* 0x0000ea00ff147b82 */ /* 0x000ef00000000a00 */
[----:B------:R-:W4:Y:S01]  /*00f0*/  LDC.64 R6, c[0x0][0x3a0] ;  /* 0x0000e800ff067b82 */ /* 0x000f220000000a00 */
[----:B0-----:R-:W-:-:S04]  /*0100*/  IMAD.WIDE R10, R4, 0x4, R16 ;  /* 0x00000004040a7825 */ /* 0x001fc800078e0210 */
[C---:B---3--:R-:W-:Y:S01]  /*0110*/  IMAD.WIDE R18, R4.reuse, 0x8, R20 ;  /* 0x0000000804127825 */ /* 0x048fe200078e0214 */
[----:B-1----:R2:W3:Y:S03]  /*0120*/  LDG.E R8, desc[UR4][R10.64] ;  /* 0x000000040a087981 */ /* 0x0024e6000c1e1900 */
[C---:B------:R-:W-:Y:S01]  /*0130*/  IMAD.WIDE R16, R5.reuse, 0x4, R16 ;  /* 0x0000000405107825 */ /* 0x040fe200078e0210 */
[----:B------:R0:W3:Y:S03]  /*0140*/  LDG.E R9, desc[UR4][R18.64] ;  /* 0x0000000412097981 */ /* 0x0000e6000c1e1900 */
[----:B------:R-:W-:Y:S01]  /*0150*/  IMAD.WIDE R20, R5, 0x8, R20 ;  /* 0x0000000805147825 */ /* 0x000fe200078e0214 */
[----:B------:R1:W3:Y:S04]  /*0160*/  LDG.E R14, desc[UR4][R16.64] ;  /* 0x00000004100e7981 */ /* 0x0002e8000c1e1900 */
[----:B------:R-:W3:Y:S01]  /*0170*/  LDG.E R15, desc[UR4][R20.64] ;  /* 0x00000004140f7981 */ /* 0x000ee2000c1e1900 */
[----:B----4-:R-:W-:-:S04]  /*0180*/  IMAD.WIDE R2, R4, 0x8, R6 ;  /* 0x0000000804027825 */ /* 0x010fc800078e0206 */
[----:B------:R-:W-:Y:S02]  /*0190*/  IMAD.WIDE R12, R5, 0x8, R6 ;  /* 0x00000008050c7825 */ /* 0x000fe400078e0206 */
[----:B------:R-:W4:Y:S04]  /*01a0*/  LDG.E.64 R2, desc[UR4][R2.64] ;  /* 0x0000000402027981 */ /* 0x000f28000c1e1b00 */
[----:B------:R-:W4:Y:S01]  /*01b0*/  LDG.E.64 R12, desc[UR4][R12.64] ;  /* 0x000000040c0c7981 */ /* 0x000f22000c1e1b00 */
[----:B--2---:R-:W-:-:S04]  /*01c0*/  LEA R10, P0, R0, UR6, 0x4 ;  /* 0x00000006000a7c11 */ /* 0x004fc8000f8020ff */
[----:B------:R-:W-:Y:S01]  /*01d0*/  LEA.HI.X R11, R0, UR7, RZ, 0x4, P0 ;  /* 0x00000007000b7c11 */ /* 0x000fe200080f24ff */
[----:B0-----:R-:W-:Y:S01]  /*01e0*/  IMAD.MOV.U32 R19, RZ, RZ, 0x1 ;  /* 0x00000001ff137424 */ /* 0x001fe200078e00ff */
[----:B------:R-:W0:Y:S03]  /*01f0*/  LDCU.64 UR6, c[0x0][0x3b0] ;  /* 0x00007600ff0677ac */ /* 0x000e260008000a00 */
[----:B------:R2:W5:Y:S01]  /*0200*/  LDG.E.128 R4, desc[UR4][R10.64] ;  /* 0x000000040a047981 */ /* 0x000562000c1e1d00 */
[----:B-1----:R-:W-:Y:S01]  /*0210*/  IMAD.MOV.U32 R17, RZ, RZ, -0x1 ;  /* 0xffffffffff117424 */ /* 0x002fe200078e00ff */
[----:B------:R-:W-:Y:S01]  /*0220*/  BSSY.RECONVERGENT B0, `(.L_x_302) ;  /* 0x0000033000007945 */ /* 0x000fe20003800200 */
[----:B---3--:R-:W-:-:S03]  /*0230*/  SHF.L.U32 R16, R19, R8, RZ ;  /* 0x0000000813107219 */ /* 0x008fc600000006ff */
[----:B------:R-:W-:Y:S02]  /*0240*/  SHF.L.U32 R8, R17, R8, RZ ;  /* 0x0000000811087219 */ /* 0x000fe400000006ff */
[----:B------:R-:W-:Y:S02]  /*0250*/  SHF.R.U64 R9, R0, R9, RZ ;  /* 0x0000000900097219 */ /* 0x000fe400000012ff */
[----:B------:R-:W-:Y:S02]  /*0260*/  LEA.HI R16, R16, R16, RZ, 0x1 ;  /* 0x0000001010107211 */ /* 0x000fe400078f08ff */
[----:B------:R-:W-:Y:S02]  /*0270*/  LOP3.LUT R9, R9, R8, RZ, 0x30, !PT ;  /* 0x0000000809097212 */ /* 0x000fe400078e30ff */
[----:B------:R-:W-:Y:S02]  /*0280*/  SHF.L.U32 R8, R19, R14, RZ ;  /* 0x0000000e13087219 */ /* 0x000fe400000006ff */
[----:B------:R-:W-:-:S02]  /*0290*/  SHF.R.S32.HI R16, RZ, 0x1, R16 ;  /* 0x00000001ff107819 */ /* 0x000fc40000011410 */
[----:B------:R-:W-:Y:S02]  /*02a0*/  SHF.L.U32 R14, R17, R14, RZ ;  /* 0x0000000e110e7219 */ /* 0x000fe400000006ff */
[----:B------:R-:W-:Y:S01]  /*02b0*/  SHF.R.U64 R15, R0, R15, RZ ;  /* 0x0000000f000f7219 */ /* 0x000fe200000012ff */
[----:B------:R-:W-:Y:S01]  /*02c0*/  IMAD.IADD R16, R9, 0x1, -R16 ;  /* 0x0000000109107824 */ /* 0x000fe200078e0a10 */
[----:B------:R-:W-:Y:S02]  /*02d0*/  LEA.HI R8, R8, R8, RZ, 0x1 ;  /* 0x0000000808087211 */ /* 0x000fe400078f08ff */
[----:B------:R-:W-:Y:S02]  /*02e0*/  LOP3.LUT R14, R15, R14, RZ, 0x30, !PT ;  /* 0x0000000e0f0e7212 */ /* 0x000fe400078e30ff */
[----:B------:R-:W-:Y:S02]  /*02f0*/  SHF.R.S32.HI R15, RZ, 0x1, R8 ;  /* 0x00000001ff0f7819 */ /* 0x000fe40000011408 */
[----:B------:R-:W4:Y:S03]  /*0300*/  I2F.F64 R8, R16 ;  /* 0x0000001000087312 */ /* 0x000f260000201c00 */
[----:B------:R-:W-:-:S06]  /*0310*/  IMAD.IADD R14, R14, 0x1, -R15 ;  /* 0x000000010e0e7824 */ /* 0x000fcc00078e0a0f */
[----:B------:R-:W1:Y:S01]  /*0320*/  I2F.F64 R14, R14 ;  /* 0x0000000e000e7312 */ /* 0x000e620000201c00 */
[----:B----4-:R-:W-:-:S08]  /*0330*/  DMUL R2, R2, R8 ;  /* 0x0000000802027228 */ /* 0x010fd00000000000 */
[----:B0-----:R-:W-:Y:S02]  /*0340*/  DMUL R2, R2, UR6 ;  /* 0x0000000602027c28 */ /* 0x001fe40008000000 */
[----:B-1----:R-:W-:-:S08]  /*0350*/  DMUL R8, R12, R14 ;  /* 0x0000000e0c087228 */ /* 0x002fd00000000000 */
[----:B------:R-:W-:-:S08]  /*0360*/  DMUL R8, R8, R2 ;  /* 0x0000000208087228 */ /* 0x000fd00000000000 */
[----:B------:R-:W-:-:S14]  /*0370*/  DSETP.NEU.AND P0, PT, |R8|, +INF , PT ;  /* 0x7ff000000800742a */ /* 0x000fdc0003f0d200 */
[----:B------:R-:W-:Y:S01]  /*0380*/  @!P0 DMUL R2, RZ, R8 ;  /* 0x00000008ff028228 */ /* 0x000fe20000000000 */
[----:B------:R-:W-:Y:S01]  /*0390*/  @!P0 IMAD.MOV.U32 R0, RZ, RZ, 0x1 ;  /* 0x00000001ff008424 */ /* 0x000fe200078e00ff */
[----:B--2---:R-:W-:Y:S09]  /*03a0*/  @!P0 BRA `(.L_x_303) ;  /* 0x0000000000688947 */ /* 0x004ff20003800000 */
[----:B------:R-:W-:Y:S01]  /*03b0*/  UMOV UR6, 0x6dc9c883 ;  /* 0x6dc9c88300067882 */ /* 0x000fe20000000000 */
[----:B------:R-:W-:Y:S01]  /*03c0*/  UMOV UR7, 0x3fe45f30 ;  /* 0x3fe45f3000077882 */ /* 0x000fe20000000000 */
[C---:B------:R-:W-:Y:S01]  /*03d0*/  DSETP.GE.AND P0, PT, |R8|.reuse, 2.14748364800000000000e+09, PT ;  /* 0x41e000000800742a */ /* 0x040fe20003f06200 */
[----:B------:R-:W-:Y:S01]  /*03e0*/  BSSY.RECONVERGENT B1, `(.L_x_304) ;  /* 0x0000015000017945 */ /* 0x000fe20003800200 */
[----:B------:R-:W-:Y:S01]  /*03f0*/  DMUL R12, R8, UR6 ;  /* 0x00000006080c7c28 */ /* 0x000fe20008000000 */
[----:B------:R-:W-:Y:S01]  /*0400*/  UMOV UR6, 0x54442d18 ;  /* 0x54442d1800067882 */ /* 0x000fe20000000000 */
[----:B------:R-:W-:-:S04]  /*0410*/  UMOV UR7, 0x3ff921fb ;  /* 0x3ff921fb00077882 */ /* 0x000fc80000000000 */
        /* <DEDUP_REMOVED lines=13> */
[----:B-----5:R-:W-:Y:S05]  /*04f0*/  CALL.REL.NOINC `($_Z20kernelApplyTwoModeQQP7double2miiPKiPKdPKmd$__internal_trig_reduction_slowpathd) ;  /* 0x00000004008c7944 */ /* 0x020fea0003c00000 */
[----:B------:R-:W-:Y:S02]  /*0500*/  IMAD.MOV.U32 R0, RZ, RZ, R14 ;  /* 0x000000ffff007224 */ /* 0x000fe400078e000e */
[----:B------:R-:W-:Y:S02]  /*0510*/  IMAD.MOV.U32 R2, RZ, RZ, R12 ;  /* 0x000000ffff027224 */ /* 0x000fe400078e000c */
[----:B------:R-:W-:-:S07]  /*0520*/  IMAD.MOV.U32 R3, RZ, RZ, R13 ;  /* 0x000000ffff037224 */ /* 0x000fce00078e000d */
.L_x_305:
[----:B------:R-:W-:Y:S05]  /*0530*/  BSYNC.RECONVERGENT B1 ;  /* 0x0000000000017941 */ /* 0x000fea0003800200 */
.L_x_304:
[----:B------:R-:W-:-:S07]  /*0540*/  VIADD R0, R0, 0x1 ;  /* 0x0000000100007836 */ /* 0x000fce0000000000 */
.L_x_303:
[----:B------:R-:W-:Y:S05]  /*0550*/  BSYNC.RECONVERGENT B0 ;  /* 0x0000000000007941 */ /* 0x000fea0003800200 */
.L_x_302:
[----:B------:R-:W0:Y:S01]  /*0560*/  LDCU.64 UR6, c[0x4][0x8] ;  /* 0x01000100ff0677ac */ /* 0x000e220008000a00 */
[----:B------:R-:W-:-:S05]  /*0570*/  IMAD.SHL.U32 R12, R0, 0x40, RZ ;  /* 0x00000040000c7824 */ /* 0x000fca00078e00ff */
[----:B------:R-:W-:-:S04]  /*0580*/  LOP3.LUT R12, R12, 0x40, RZ, 0xc0, !PT ;  /* 0x000000400c0c7812 */ /* 0x000fc800078ec0ff */
[----:B0-----:R-:W-:-:S05]  /*0590*/  IADD3 R28, P0, PT, R12, UR6, RZ ;  /* 0x000000060c1c7c10 */ /* 0x001fca000ff1e0ff */
[----:B------:R-:W-:-:S05]  /*05a0*/  IMAD.X R29, RZ, RZ, UR7, P0 ;  /* 0x00000007ff1d7e24 */ /* 0x000fca00080e06ff */
[----:B------:R-:W2:Y:S04]  /*05b0*/  LDG.E.128.CONSTANT R12, desc[UR4][R28.64] ;  /* 0x000000041c0c7981 */ /* 0x000ea8000c1e9d00 */
[----:B------:R-:W3:Y:S04]  /*05c0*/  LDG.E.128.CONSTANT R16, desc[UR4][R28.64+0x10] ;  /* 0x000010041c107981 */ /* 0x000ee8000c1e9d00 */
[----:B------:R-:W4:Y:S01]  /*05d0*/  LDG.E.128.CONSTANT R20, desc[UR4][R28.64+0x20] ;  /* 0x000020041c147981 */ /* 0x000f22000c1e9d00 */
[----:B------:R-:W-:Y:S01]  /*05e0*/  LOP3.LUT R24, R0, 0x1, RZ, 0xc0, !PT ;  /* 0x0000000100187812 */ /* 0x000fe200078ec0ff */
[----:B------:R-:W-:Y:S01]  /*05f0*/  IMAD.MOV.U32 R26, RZ, RZ, 0x20fd8164 ;  /* 0x20fd8164ff1a7424 */ /* 0x000fe200078e00ff */
[----:B------:R-:W-:Y:S01]  /*0600*/  DSETP.NEU.AND P1, PT, |R8|, +INF , PT ;  /* 0x7ff000000800742a */ /* 0x000fe20003f2d200 */
[----:B------:R-:W-:Y:S01]  /*0610*/  BSSY.RECONVERGENT B0, `(.L_x_306) ;  /* 0x000002e000007945 */ /* 0x000fe20003800200 */
[----:B------:R-:W-:Y:S01]  /*0620*/  ISETP.NE.U32.AND P0, PT, R24, 0x1, PT ;  /* 0x000000011800780c */ /* 0x000fe20003f05070 */
[----:B------:R-:W-:-:S03]  /*0630*/  IMAD.MOV.U32 R24, RZ, RZ, 0x3da8ff83 ;  /* 0x3da8ff83ff187424 */ /* 0x000fc600078e00ff */
[----:B------:R-:W-:Y:S02]  /*0640*/  FSEL R26, R26, -8.06006814911005101289e+34, !P0 ;  /* 0xf9785eba1a1a7808 */ /* 0x000fe40004000000 */
[----:B------:R-:W-:Y:S01]  /*0650*/  FSEL R27, -R24, 0.11223486810922622681, !P0 ;  /* 0x3de5db65181b7808 */ /* 0x000fe20004000100 */
[----:B------:R-:W-:-:S08]  /*0660*/  DMUL R24, R2, R2 ;  /* 0x0000000202187228 */ /* 0x000fd00000000000 */
[----:B--2---:R-:W-:-:S08]  /*0670*/  DFMA R12, R24, R26, R12 ;  /* 0x0000001a180c722b */ /* 0x004fd0000000000c */
        /* <DEDUP_REMOVED lines=10> */
[----:B------:R-:W-:Y:S01]  /*0720*/  LOP3.LUT P0, RZ, R0, 0x2, RZ, 0xc0, !PT ;  /* 0x0000000200ff7812 */ /* 0x000fe2000780c0ff */
[----:B------:R-:W-:-:S03]  /*0730*/  @!P1 IMAD.MOV.U32 R0, RZ, RZ, RZ ;  /* 0x000000ffff009224 */ /* 0x000fc600078e00ff */
        /* <DEDUP_REMOVED lines=27> */
.L_x_307:
[----:B------:R-:W-:Y:S05]  /*08f0*/  BSYNC.RECONVERGENT B0 ;  /* 0x0000000000007941 */ /* 0x000fea0003800200 */
.L_x_306:
        /* <DEDUP_REMOVED lines=9> */
[----:B------:R-:W-:-:S03]  /*0990*/  IMAD.MOV.U32 R26, RZ, RZ, 0x20fd8164 ;  /* 0x20fd8164ff1a7424 */ /* 0x000fc600078e00ff */
        /* <DEDUP_REMOVED lines=19> */
[-C--:B-----5:R-:W-:Y:S02]  /*0ad0*/  DMUL R12, R6, R8.reuse ;  /* 0x00000008060c7228 */ /* 0x0a0fe40000000000 */
[----:B------:R-:W-:-:S06]  /*0ae0*/  DMUL R8, R4, R8 ;  /* 0x0000000804087228 */ /* 0x000fcc0000000000 */
[-C--:B------:R-:W-:Y:S02]  /*0af0*/  DFMA R4, R4, R2.reuse, -R12 ;  /* 0x000000020404722b */ /* 0x080fe4000000080c */
[----:B------:R-:W-:-:S07]  /*0b00*/  DFMA R6, R6, R2, R8 ;  /* 0x000000020606722b */ /* 0x000fce0000000008 */
[----:B------:R-:W-:Y:S01]  /*0b10*/  STG.E.128 desc[UR4][R10.64], R4 ;  /* 0x000000040a007986 */ /* 0x000fe2000c101d04 */
[----:B------:R-:W-:Y:S05]  /*0b20*/  EXIT ;  /* 0x000000000000794d */ /* 0x000fea0003800000 */
        .type           $_Z20kernelApplyTwoModeQQP7double2miiPKiPKdPKmd$__internal_trig_reduction_slowpathd,@function
        .size           $_Z20kernelApplyTwoModeQQP7double2miiPKiPKdPKmd$__internal_trig_reduction_slowpathd,(.L_x_465 - $_Z20kernelApplyTwoModeQQP7double2miiPKiPKdPKmd$__internal_trig_reduction_slowpathd)
$_Z20kernelApplyTwoModeQQP7double2miiPKiPKdPKmd$__internal_trig_reduction_slowpathd:
[----:B------:R-:W-:Y:S01]  /*0b30*/  SHF.R.U32.HI R20, RZ, 0x14, R22 ;  /* 0x00000014ff147819 */ /* 0x000fe20000011616 */
[----:B------:R-:W-:-:S03]  /*0b40*/  IMAD.MOV.U32 R12, RZ, RZ, RZ ;  /* 0x000000ffff0c7224 */ /* 0x000fc600078e00ff */
        /* <DEDUP_REMOVED lines=21> */
.L_x_312:
        /* <DEDUP_REMOVED lines=9> */
[CC--:B------:R-:W-:Y:S02]  /*0d30*/  IMAD R26, R17.reuse, R21.reuse, RZ ;  /* 0x00000015111a7224 */ /* 0x0c0fe400078e02ff */
[----:B------:R-:W-:Y:S01]  /*0d40*/  IMAD.HI.U32 R29, R17, R21, RZ ;  /* 0x00000015111d7227 */ /* 0x000fe200078e00ff */
[----:B------:R-:W-:-:S03]  /*0d50*/  IADD3 R15, P0, PT, R27, R15, RZ ;  /* 0x0000000f1b0f7210 */ /* 0x000fc60007f1e0ff */
[----:B------:R-:W-:Y:S01]  /*0d60*/  IMAD R27, R23, 0x8, R1 ;  /* 0x00000008171b7824 */ /* 0x000fe200078e0201 */
[----:B------:R-:W-:Y:S01]  /*0d70*/  IADD3 R15, P1, PT, R26, R15, RZ ;  /* 0x0000000f1a0f7210 */ /* 0x000fe20007f3e0ff */
[----:B------:R-:W-:-:S04]  /*0d80*/  IMAD.HI.U32 R26, R16, R25, RZ ;  /* 0x00000019101a7227 */ /* 0x000fc800078e00ff */
[----:B------:R-:W-:Y:S01]  /*0d90*/  IMAD.X R26, RZ, RZ, R26, P2 ;  /* 0x000000ffff1a7224 */ /* 0x000fe200010e061a */
[----:B------:R0:W-:Y:S01]  /*0da0*/  STL.64 [R27], R14 ;  /* 0x0000000e1b007387 */ /* 0x0001e20000100a00 */
[----:B------:R-:W-:-:S03]  /*0db0*/  IMAD.HI.U32 R16, R17, R25, RZ ;  /* 0x0000001911107227 */ /* 0x000fc600078e00ff */
[----:B------:R-:W-:Y:S01]  /*0dc0*/  IADD3.X R26, P0, PT, R29, R26, RZ, P0, !PT ;  /* 0x0000001a1d1a7210 */ /* 0x000fe2000071e4ff */
[----:B------:R-:W-:Y:S02]  /*0dd0*/  IMAD R17, R17, R25, RZ ;  /* 0x0000001911117224 */ /* 0x000fe400078e02ff */
[----:B------:R-:W-:Y:S02]  /*0de0*/  VIADD R23, R23, 0x1 ;  /* 0x0000000117177836 */ /* 0x000fe40000000000 */
[----:B------:R-:W-:Y:S01]  /*0df0*/  IMAD.X R16, RZ, RZ, R16, P0 ;  /* 0x000000ffff107224 */ /* 0x000fe200000e0610 */
[----:B------:R-:W-:Y:S02]  /*0e00*/  ISETP.NE.AND P0, PT, R0, -0xf, PT ;  /* 0xfffffff10000780c */ /* 0x000fe40003f05270 */
[----:B------:R-:W-:-:S05]  /*0e10*/  IADD3.X R26, P1, PT, R17, R26, RZ, P1, !PT ;  /* 0x0000001a111a7210 */ /* 0x000fca0000f3e4ff */
[----:B------:R-:W-:Y:S02]  /*0e20*/  IMAD.X R17, RZ, RZ, R16, P1 ;  /* 0x000000ffff117224 */ /* 0x000fe400008e0610 */
[----:B0-----:R-:W-:Y:S02]  /*0e30*/  IMAD.MOV.U32 R14, RZ, RZ, R26 ;  /* 0x000000ffff0e7224 */ /* 0x001fe400078e001a */
[----:B------:R-:W-:Y:S02]  /*0e40*/  IMAD.MOV.U32 R15, RZ, RZ, R17 ;  /* 0x000000ffff0f7224 */ /* 0x000fe400078e0011 */
[----:B------:R-:W-:Y:S05]  /*0e50*/  @P0 BRA `(.L_x_312) ;  /* 0xfffffffc00900947 */ /* 0x000fea000383ffff */
[----:B------:R-:W-:Y:S05]  /*0e60*/  BSYNC.RECONVERGENT B3 ;  /* 0x0000000000037941 */ /* 0x000fea0003800200 */
.L_x_311:
[----:B------:R-:W-:Y:S02]  /*0e70*/  LOP3.LUT R0, R20, 0x7ff, RZ, 0xc0, !PT ;  /* 0x000007ff14007812 */ /* 0x000fe400078ec0ff */
[----:B------:R-:W-:-:S03]  /*0e80*/  IADD3 R19, PT, PT, -R18, 0x13, RZ ;  /* 0x0000001312137810 */ /* 0x000fc60007ffe1ff */
[----:B------:R-:W-:-:S05]  /*0e90*/  VIADD R0, R0, 0xfffffc00 ;  /* 0xfffffc0000007836 */ /* 0x000fca0000000000 */
[----:B------:R-:W-:-:S04]  /*0ea0*/  ISETP.GE.U32.AND P0, PT, R0, 0x80, PT ;  /* 0x000000800000780c */ /* 0x000fc80003f06070 */
[----:B------:R-:W-:-:S09]  /*0eb0*/  SEL R19, R19, 0x12, P0 ;  /* 0x0000001213137807 */ /* 0x000fd20000000000 */
.L_x_310:
[----:B------:R-:W-:Y:S05]  /*0ec0*/  BSYNC.RECONVERGENT B2 ;  /* 0x0000000000027941 */ /* 0x000fea0003800200 */
.L_x_309:
[----:B------:R-:W-:Y:S01]  /*0ed0*/  LOP3.LUT P0, R29, R20, 0x3f, RZ, 0xc0, !PT ;  /* 0x0000003f141d7812 */ /* 0x000fe2000780c0ff */
        /* <DEDUP_REMOVED lines=10> */
[CC--:B---3--:R-:W-:Y:S02]  /*0f80*/  @P0 SHF.L.U32 R23, R16.reuse, R29.reuse, RZ ;  /* 0x0000001d10170219 */ /* 0x0c8fe400000006ff */
        /* <DEDUP_REMOVED lines=31> */
[----:B------:R-:W-:-:S05]  /*1180*/  @!P0 IMAD.MOV R14, RZ, RZ, -R14 ;  /* 0x000000ffff0e8224 */ /* 0x000fca00078e0a0e */
[----:B------:R-:W0:Y:S02]  /*1190*/  FLO.U32 R18, R18 ;  /* 0x0000001200127300 */ /* 0x000e2400000e0000 */
[C---:B0-----:R-:W-:Y:S02]  /*11a0*/  IADD3 R20, PT, PT, -R18.reuse, 0x1f, RZ ;  /* 0x0000001f12147810 */ /* 0x041fe40007ffe1ff */
[----:B------:R-:W-:-:S03]  /*11b0*/  IADD3 R15, PT, PT, -R18, 0x3f, RZ ;  /* 0x0000003f120f7810 */ /* 0x000fc60007ffe1ff */
[----:B------:R-:W-:-:S05]  /*11c0*/  @P1 IMAD.MOV R15, RZ, RZ, R20 ;  /* 0x000000ffff0f1224 */ /* 0x000fca00078e0214 */
[----:B------:R-:W-:-:S13]  /*11d0*/  ISETP.NE.AND P1, PT, R15, RZ, PT ;  /* 0x000000ff0f00720c */ /* 0x000fda0003f25270 */
[----:B------:R-:W-:Y:S05]  /*11e0*/  @!P1 BRA `(.L_x_314) ;  /* 0x0000000000289947 */ /* 0x000fea0003800000 */
[--C-:B------:R-:W-:Y:S02]  /*11f0*/  SHF.R.U64 R19, R14, 0x1, R21.reuse ;  /* 0x000000010e137819 */ /* 0x100fe40000001215 */
[C---:B------:R-:W-:Y:S02]  /*1200*/  LOP3.LUT R14, R15.reuse, 0x3f, RZ, 0xc0, !PT ;  /* 0x0000003f0f0e7812 */ /* 0x040fe400078ec0ff */
        /* <DEDUP_REMOVED lines=8> */
.L_x_314:
[----:B------:R-:W-:Y:S05]  /*1290*/  BSYNC.RECONVERGENT B2 ;  /* 0x0000000000027941 */ /* 0x000fea0003800200 */
.L_x_313:
        /* <DEDUP_REMOVED lines=21> */
[----:B------:R-:W-:Y:S01]  /*13f0*/  IMAD.X R17, RZ, RZ, R19, P2 ;  /* 0x000000ffff117224 */ /* 0x000fe200010e0613 */
[----:B------:R-:W-:Y:S01]  /*1400*/  SHF.R.U32.HI R19, RZ, 0x1e, R13 ;  /* 0x0000001eff137819 */ /* 0x000fe2000001160d */
[----:B------:R-:W-:Y:S01]  /*1410*/  IMAD.IADD R15, R16, 0x1, -R15 ;  /* 0x00000001100f7824 */ /* 0x000fe200078e0a0f */
[----:B------:R-:W-:-:S02]  /*1420*/  @!P0 LOP3.LUT R14, R14, 0x80000000, RZ, 0x3c, !PT ;  /* 0x800000000e0e8812 */ /* 0x000fc400078e3cff */
[----:B------:R-:W-:Y:S01]  /*1430*/  SHF.R.U64 R0, R0, 0xa, R17 ;  /* 0x0000000a00007819 */ /* 0x000fe20000001211 */
[----:B------:R-:W-:Y:S01]  /*1440*/  IMAD.SHL.U32 R13, R15, 0x100000, RZ ;  /* 0x001000000f0d7824 */ /* 0x000fe200078e00ff */
[----:B------:R-:W-:Y:S02]  /*1450*/  LEA.HI R12, R12, R19, RZ, 0x1 ;  /* 0x000000130c0c7211 */ /* 0x000fe400078f08ff */
[----:B------:R-:W-:-:S03]  /*1460*/  IADD3 R0, P2, PT, R0, 0x1, RZ ;  /* 0x0000000100007810 */ /* 0x000fc60007f5e0ff */
[----:B------:R-:W-:Y:S01]  /*1470*/  @P1 IMAD.MOV R12, RZ, RZ, -R12 ;  /* 0x000000ffff0c1224 */ /* 0x000fe200078e0a0c */
[----:B------:R-:W-:-:S04]  /*1480*/  LEA.HI.X R17, R17, RZ, RZ, 0x16, P2 ;  /* 0x000000ff11117211 */ /* 0x000fc800010fb4ff */
[--C-:B------:R-:W-:Y:S02]  /*1490*/  SHF.R.U64 R0, R0, 0x1, R17.reuse ;  /* 0x0000000100007819 */ /* 0x100fe40000001211 */
[----:B------:R-:W-:Y:S02]  /*14a0*/  SHF.R.U32.HI R16, RZ, 0x1, R17 ;  /* 0x00000001ff107819 */ /* 0x000fe40000011611 */
[----:B------:R-:W-:-:S04]  /*14b0*/  IADD3 R0, P2, P3, RZ, RZ, R0 ;  /* 0x000000ffff007210 */ /* 0x000fc80007b5e000 */
[----:B------:R-:W-:-:S04]  /*14c0*/  IADD3.X R13, PT, PT, R13, 0x3fe00000, R16, P2, P3 ;  /* 0x3fe000000d0d7810 */ /* 0x000fc800017e6410 */
[----:B------:R-:W-:-:S07]  /*14d0*/  LOP3.LUT R22, R13, R14, RZ, 0xfc, !PT ;  /* 0x0000000e0d167212 */ /* 0x000fce00078efcff */
.L_x_308:
[----:B------:R-:W-:Y:S02]  /*14e0*/  IMAD.MOV.U32 R25, RZ, RZ, 0x0 ;  /* 0x00000000ff197424 */ /* 0x000fe400078e00ff */
[----:B------:R-:W-:Y:S02]  /*14f0*/  IMAD.MOV.U32 R14, RZ, RZ, R12 ;  /* 0x000000ffff0e7224 */ /* 0x000fe400078e000c */
[----:B------:R-:W-:Y:S02]  /*1500*/  IMAD.MOV.U32 R12, RZ, RZ, R0 ;  /* 0x000000ffff0c7224 */ /* 0x000fe400078e0000 */
[----:B------:R-:W-:Y:S01]  /*1510*/  IMAD.MOV.U32 R13, RZ, RZ, R22 ;  /* 0x000000ffff0d7224 */ /* 0x000fe200078e0016 */
[----:B------:R-:W-:Y:S06]  /*1520*/  RET.REL.NODEC R24 `(_Z20kernelApplyTwoModeQQP7double2miiPKiPKdPKmd) ;  /* 0xffffffe818b47950 */ /* 0x000fec0003c3ffff */
.L_x_315:
        /* <DEDUP_REMOVED lines=13> */
.L_x_465:


//--------------------- .text._Z20kernelApplyOneModeQ2P7double2miPKiPKdPKmd --------------------------
	.section	.text._Z20kernelApplyOneModeQ2P7double2miPKiPKdPKmd,"ax",@progbits
	.align	128
        .global         _Z20kernelApplyOneModeQ2P7double2miPKiPKdPKmd
        .type           _Z20kernelApplyOneModeQ2P7double2miPKiPKdPKmd,@function
        .size           _Z20kernelApplyOneModeQ2P7double2miPKiPKdPKmd,(.L_x_466 - _Z20kernelApplyOneModeQ2P7double2miPKiPKdPKmd)
        .other          _Z20kernelApplyOneModeQ2P7double2miPKiPKdPKmd,@"STO_CUDA_ENTRY STV_DEFAULT"
_Z20kernelApplyOneModeQ2P7double2miPKiPKdPKmd:
.text._Z20kernelApplyOneModeQ2P7double2miPKiPKdPKmd:
        /* <DEDUP_REMOVED lines=10> */
[----:B------:R-:W0:Y:S01]  /*00a0*/  LDC R5, c[0x0][0x390] ;  /* 0x0000e400ff057b82 */ /* 0x000e220000000800 */
[----:B------:R-:W1:Y:S01]  /*00b0*/  LDCU.64 UR4, c[0x0][0x358] ;  /* 0x00006b00ff0477ac */ /* 0x000e620008000a00 */
[----:B------:R-:W2:Y:S06]  /*00c0*/  LDCU.64 UR6, c[0x0][0x380] ;  /* 0x00007000ff0677ac */ /* 0x000eac0008000a00 */
[----:B------:R-:W0:Y:S08]  /*00d0*/  LDC.64 R8, c[0x0][0x398] ;  /* 0x0000e600ff087b82 */ /* 0x000e300000000a00 */
[----:B------:R-:W3:Y:S08]  /*00e0*/  LDC.64 R12, c[0x0][0x3a8] ;  /* 0x0000ea00ff0c7b82 */ /* 0x000ef00000000a00 */
[----:B------:R-:W4:Y:S01]  /*00f0*/  LDC.64 R2, c[0x0][0x3a0] ;  /* 0x0000e800ff027b82 */ /* 0x000f220000000a00 */
[----:B0-----:R-:W-:-:S06]  /*0100*/  IMAD.WIDE R8, R5, 0x4, R8 ;  /* 0x0000000405087825 */ /* 0x001fcc00078e0208 */
[----:B-1----:R-:W2:Y:S01]  /*0110*/  LDG.E R8, desc[UR4][R8.64] ;  /* 0x0000000408087981 */ /* 0x002ea2000c1e1900 */
[----:B---3--:R-:W-:-:S06]  /*0120*/  IMAD.WIDE R12, R5, 0x8, R12 ;  /* 0x00000008050c7825 */ /* 0x008fcc00078e020c */
[----:B------:R-:W3:Y:S01]  /*0130*/  LDG.E R13, desc[UR4][R12.64] ;  /* 0x000000040c0d7981 */ /* 0x000ee2000c1e1900 */
[----:B----4-:R-:W-:-:S06]  /*0140*/  IMAD.WIDE R2, R5, 0x8, R2 ;  /* 0x0000000805027825 */ /* 0x010fcc00078e0202 */
[----:B------:R-:W4:Y:S01]  /*0150*/  LDG.E.64 R2, desc[UR4][R2.64] ;  /* 0x0000000402027981 */ /* 0x000f22000c1e1b00 */
[----:B--2---:R-:W-:-:S04]  /*0160*/  LEA R10, P0, R0, UR6, 0x4 ;  /* 0x00000006000a7c11 */ /* 0x004fc8000f8020ff */
[----:B------:R-:W-:Y:S01]  /*0170*/  LEA.HI.X R11, R0, UR7, RZ, 0x4, P0 ;  /* 0x00000007000b7c11 */ /* 0x000fe200080f24ff */
[----:B------:R-:W-:Y:S01]  /*0180*/  IMAD.MOV.U32 R15, RZ, RZ, 0x1 ;  /* 0x00000001ff0f7424 */ /* 0x000fe200078e00ff */
[----:B------:R-:W0:Y:S03]  /*0190*/  LDCU.64 UR6, c[0x0][0x3b0] ;  /* 0x00007600ff0677ac */ /* 0x000e260008000a00 */
[----:B------:R1:W5:Y:S01]  /*01a0*/  LDG.E.128 R4, desc[UR4][R10.64] ;  /* 0x000000040a047981 */ /* 0x000362000c1e1d00 */
[----:B------:R-:W-:Y:S01]  /*01b0*/  IMAD.MOV.U32 R17, RZ, RZ, -0x1 ;  /* 0xffffffffff117424 */ /* 0x000fe200078e00ff */
[----:B------:R-:W-:Y:S01]  /*01c0*/  BSSY.RECONVERGENT B0, `(.L_x_316) ;  /* 0x000002a000007945 */ /* 0x000fe20003800200 */
[----:B------:R-:W-:-:S03]  /*01d0*/  SHF.L.U32 R9, R15, R8, RZ ;  /* 0x000000080f097219 */ /* 0x000fc600000006ff */
[----:B------:R-:W-:Y:S02]  /*01e0*/  SHF.L.U32 R8, R17, R8, RZ ;  /* 0x0000000811087219 */ /* 0x000fe400000006ff */
[----:B------:R-:W-:Y:S02]  /*01f0*/  LEA.HI R9, R9, R9, RZ, 0x1 ;  /* 0x0000000909097211 */ /* 0x000fe400078f08ff */
[----:B---3--:R-:W-:Y:S02]  /*0200*/  SHF.R.U64 R13, R0, R13, RZ ;  /* 0x0000000d000d7219 */ /* 0x008fe400000012ff */
[----:B------:R-:W-:Y:S02]  /*0210*/  SHF.R.S32.HI R9, RZ, 0x1, R9 ;  /* 0x00000001ff097819 */ /* 0x000fe40000011409 */
[----:B------:R-:W-:-:S05]  /*0220*/  LOP3.LUT R8, R13, R8, RZ, 0x30, !PT ;  /* 0x000000080d087212 */ /* 0x000fca00078e30ff */
[----:B------:R-:W-:-:S04]  /*0230*/  IMAD.IADD R12, R8, 0x1, -R9 ;  /* 0x00000001080c7824 */ /* 0x000fc800078e0a09 */
[----:B------:R-:W4:Y:S02]  /*0240*/  I2F.F64 R8, R12 ;  /* 0x0000000c00087312 */ /* 0x000f240000201c00 */
[----:B----4-:R-:W-:-:S08]  /*0250*/  DMUL R8, R2, R8 ;  /* 0x0000000802087228 */ /* 0x010fd00000000000 */
[----:B0-----:R-:W-:-:S08]  /*0260*/  DMUL R2, R8, UR6 ;  /* 0x0000000608027c28 */ /* 0x001fd00008000000 */
[----:B------:R-:W-:-:S08]  /*0270*/  DMUL R8, R8, R2 ;  /* 0x0000000208087228 */ /* 0x000fd00000000000 */
[----:B------:R-:W-:-:S14]  /*0280*/  DSETP.NEU.AND P0, PT, |R8|, +INF , PT ;  /* 0x7ff000000800742a */ /* 0x000fdc0003f0d200 */
[----:B------:R-:W-:Y:S01]  /*0290*/  @!P0 DMUL R2, RZ, R8 ;  /* 0x00000008ff028228 */ /* 0x000fe20000000000 */
[----:B------:R-:W-:Y:S01]  /*02a0*/  @!P0 IMAD.MOV.U32 R0, RZ, RZ, 0x1 ;  /* 0x00000001ff008424 */ /* 0x000fe200078e00ff */
[----:B-1----:R-:W-:Y:S09]  /*02b0*/  @!P0 BRA `(.L_x_317) ;  /* 0x0000000000688947 */ /* 0x002ff20003800000 */
        /* <DEDUP_REMOVED lines=20> */
[----:B-----5:R-:W-:Y:S05]  /*0400*/  CALL.REL.NOINC `($_Z20kernelApplyOneModeQ2P7double2miPKiPKdPKmd$__internal_trig_reduction_slowpathd) ;  /* 0x00000004008c7944 */ /* 0x020fea0003c00000 */
[----:B------:R-:W-:Y:S02]  /*0410*/  IMAD.MOV.U32 R0, RZ, RZ, R14 ;  /* 0x000000ffff007224 */ /* 0x000fe400078e000e */
[----:B------:R-:W-:Y:S02]  /*0420*/  IMAD.MOV.U32 R2, RZ, RZ, R12 ;  /* 0x000000ffff027224 */ /* 0x000fe400078e000c */
[----:B------:R-:W-:-:S07]  /*0430*/  IMAD.MOV.U32 R3, RZ, RZ, R13 ;  /* 0x000000ffff037224 */ /* 0x000fce00078e000d */
.L_x_319:
[----:B------:R-:W-:Y:S05]  /*0440*/  BSYNC.RECONVERGENT B1 ;  /* 0x0000000000017941 */ /* 0x000fea0003800200 */
.L_x_318:
[----:B------:R-:W-:-:S07]  /*0450*/  VIADD R0, R0, 0x1 ;  /* 0x0000000100007836 */ /* 0x000fce0000000000 */
.L_x_317:
[----:B------:R-:W-:Y:S05]  /*0460*/  BSYNC.RECONVERGENT B0 ;  /* 0x0000000000007941 */ /* 0x000fea0003800200 */
.L_x_316:
        /* <DEDUP_REMOVED lines=57> */
.L_x_321:
[----:B------:R-:W-:Y:S05]  /*0800*/  BSYNC.RECONVERGENT B0 ;  /* 0x0000000000007941 */ /* 0x000fea0003800200 */
.L_x_320:
        /* <DEDUP_REMOVED lines=35> */
        .type           $_Z20kernelApplyOneModeQ2P7double2miPKiPKdPKmd$__internal_trig_reduction_slowpathd,@function
        .size           $_Z20kernelApplyOneModeQ2P7double2miPKiPKdPKmd$__internal_trig_reduction_slowpathd,(.L_x_466 - $_Z20kernelApplyOneModeQ2P7double2miPKiPKdPKmd$__internal_trig_reduction_slowpathd)
$_Z20kernelApplyOneModeQ2P7double2miPKiPKdPKmd$__internal_trig_reduction_slowpathd:
        /* <DEDUP_REMOVED lines=23> */
.L_x_326:
        /* <DEDUP_REMOVED lines=29> */
.L_x_325:
[----:B------:R-:W-:Y:S02]  /*0d80*/  LOP3.LUT R0, R20, 0x7ff, RZ, 0xc0, !PT ;  /* 0x000007ff14007812 */ /* 0x000fe400078ec0ff */
[----:B------:R-:W-:-:S03]  /*0d90*/  IADD3 R19, PT, PT, -R18, 0x13, RZ ;  /* 0x0000001312137810 */ /* 0x000fc60007ffe1ff */
[----:B------:R-:W-:-:S05]  /*0da0*/  VIADD R0, R0, 0xfffffc00 ;  /* 0xfffffc0000007836 */ /* 0x000fca0000000000 */
[----:B------:R-:W-:-:S04]  /*0db0*/  ISETP.GE.U32.AND P0, PT, R0, 0x80, PT ;  /* 0x000000800000780c */ /* 0x000fc80003f06070 */
[----:B------:R-:W-:-:S09]  /*0dc0*/  SEL R19, R19, 0x12, P0 ;  /* 0x0000001213137807 */ /* 0x000fd20000000000 */
.L_x_324:
[----:B------:R-:W-:Y:S05]  /*0dd0*/  BSYNC.RECONVERGENT B2 ;  /* 0x0000000000027941 */ /* 0x000fea0003800200 */
.L_x_323:
        /* <DEDUP_REMOVED lines=60> */
.L_x_328:
[----:B------:R-:W-:Y:S05]  /*11a0*/  BSYNC.RECONVERGENT B2 ;  /* 0x0000000000027941 */ /* 0x000fea0003800200 */
.L_x_327:
        /* <DEDUP_REMOVED lines=36> */
.L_x_322:
[----:B------:R-:W-:Y:S02]  /*13f0*/  IMAD.MOV.U32 R25, RZ, RZ, 0x0 ;  /* 0x00000000ff197424 */ /* 0x000fe400078e00ff */
[----:B------:R-:W-:Y:S02]  /*1400*/  IMAD.MOV.U32 R14, RZ, RZ, R12 ;  /* 0x000000ffff0e7224 */ /* 0x000fe400078e000c */
[----:B------:R-:W-:Y:S02]  /*1410*/  IMAD.MOV.U32 R12, RZ, RZ, R0 ;  /* 0x000000ffff0c7224 */ /* 0x000fe400078e0000 */
[----:B------:R-:W-:Y:S01]  /*1420*/  IMAD.MOV.U32 R13, RZ, RZ, R22 ;  /* 0x000000ffff0d7224 */ /* 0x000fe200078e0016 */
[----:B------:R-:W-:Y:S06]  /*1430*/  RET.REL.NODEC R24 `(_Z20kernelApplyOneModeQ2P7double2miPKiPKdPKmd) ;  /* 0xffffffe818f07950 */ /* 0x000fec0003c3ffff */
.L_x_329:
        /* <DEDUP_REMOVED lines=12> */
.L_x_466:


//--------------------- .text._Z14kernelHadamardP7double2miiPKiPKm --------------------------
	.section	.text._Z14kernelHadamardP7double2miiPKiPKm,"ax",@progbits
	.align	128
        .global         _Z14kernelHadamardP7double2miiPKiPKm
        .type           _Z14kernelHadamardP7double2miiPKiPKm,@function
        .size           _Z14kernelHadamardP7double2miiPKiPKm,(.L_x_467 - _Z14kernelHadamardP7double2miiPKiPKm)
        .other          _Z14kernelHadamardP7double2miiPKiPKm,@"STO_CUDA_ENTRY STV_DEFAULT"
_Z14kernelHadamardP7double2miiPKiPKm:
.text._Z14kernelHadamardP7double2miiPKiPKm:
[----:B------:R-:W-:Y:S01]  /*0000*/  LDC R1, c[0x0][0x37c] ;  /* 0x0000df00ff017b82 */ /* 0x000fe20000000800 */
[----:B------:R-:W0:Y:S07]  /*0010*/  S2R R13, SR_TID.X ;  /* 0x00000000000d7919 */ /* 0x000e2e0000002100 */
[----:B------:R-:W0:Y:S01]  /*0020*/  S2UR UR6, SR_CTAID.X ;  /* 0x00000000000679c3 */ /* 0x000e220000002500 */
[----:B------:R-:W1:Y:S07]  /*0030*/  LDCU.64 UR4, c[0x0][0x388] ;  /* 0x00007100ff0477ac */ /* 0x000e6e0008000a00 */
[----:B------:R-:W0:Y:S01]  /*0040*/  LDC R12, c[0x0][0x360] ;  /* 0x0000d800ff0c7b82 */ /* 0x000e220000000800 */
[----:B-1----:R-:W-:-:S02]  /*0050*/  USHF.R.U64 UR4, UR4, 0x1, UR5 ;  /* 0x0000000104047899 */ /* 0x002fc40008001205 */
[----:B------:R-:W-:-:S06]  /*0060*/  USHF.R.U32.HI UR5, URZ, 0x1, UR5 ;  /* 0x00000001ff057899 */ /* 0x000fcc0008011605 */
[----:B------:R-:W-:Y:S02]  /*0070*/  IMAD.U32 R0, RZ, RZ, UR5 ;  /* 0x00000005ff007e24 */ /* 0x000fe4000f8e00ff */
[----:B0-----:R-:W-:-:S05]  /*0080*/  IMAD R12, R12, UR6, R13 ;  /* 0x000000060c0c7c24 */ /* 0x001fca000f8e020d */
[----:B------:R-:W-:-:S04]  /*0090*/  ISETP.LT.U32.AND P0, PT, R12, UR4, PT ;  /* 0x000000040c007c0c */ /* 0x000fc8000bf01070 */
[----:B------:R-:W-:-:S13]  /*00a0*/  ISETP.GT.U32.AND.EX P0, PT, R0, RZ, PT, P0 ;  /* 0x000000ff0000720c */ /* 0x000fda0003f04100 */
[----:B------:R-:W-:Y:S05]  /*00b0*/  @!P0 EXIT ;  /* 0x000000000000894d */ /* 0x000fea0003800000 */
[----:B------:R-:W0:Y:S01]  /*00c0*/  LDC.64 R6, c[0x0][0x398] ;  /* 0x0000e600ff067b82 */ /* 0x000e220000000a00 */
[----:B------:R-:W1:Y:S07]  /*00d0*/  LDCU.64 UR4, c[0x0][0x358] ;  /* 0x00006b00ff0477ac */ /* 0x000e6e0008000a00 */
[----:B------:R-:W0:Y:S08]  /*00e0*/  LDC.64 R4, c[0x0][0x390] ;  /* 0x0000e400ff047b82 */ /* 0x000e300000000a00 */
[----:B------:R-:W2:Y:S01]  /*00f0*/  LDC.64 R8, c[0x0][0x3a0] ;  /* 0x0000e800ff087b82 */ /* 0x000ea20000000a00 */
[----:B0-----:R-:W-:-:S06]  /*0100*/  IMAD.WIDE R6, R4, 0x4, R6 ;  /* 0x0000000404067825 */ /* 0x001fcc00078e0206 */
[----:B-1----:R-:W3:Y:S01]  /*0110*/  LDG.E R6, desc[UR4][R6.64] ;  /* 0x0000000406067981 */ /* 0x002ee2000c1e1900 */
[----:B--2---:R-:W-:-:S05]  /*0120*/  IMAD.WIDE R8, R4, 0x8, R8 ;  /* 0x0000000804087825 */ /* 0x004fca00078e0208 */
[----:B------:R-:W2:Y:S01]  /*0130*/  LDG.E R2, desc[UR4][R8.64] ;  /* 0x0000000408027981 */ /* 0x000ea2000c1e1900 */
[----:B------:R-:W-:Y:S01]  /*0140*/  IMAD.MOV.U32 R17, RZ, RZ, 0x1 ;  /* 0x00000001ff117424 */ /* 0x000fe200078e00ff */
[----:B------:R-:W-:-:S04]  /*0150*/  LOP3.LUT R5, RZ, R5, RZ, 0x33, !PT ;  /* 0x00000005ff057212 */ /* 0x000fc800078e33ff */
[----:B---3--:R-:W-:Y:S01]  /*0160*/  SHF.L.U32 R0, R17, R6, RZ ;  /* 0x0000000611007219 */ /* 0x008fe200000006ff */
[----:B------:R-:W-:-:S03]  /*0170*/  IMAD.IADD R5, R6, 0x1, R5 ;  /* 0x0000000106057824 */ /* 0x000fc600078e0205 */
[----:B------:R-:W-:Y:S02]  /*0180*/  SHF.R.S32.HI R3, RZ, 0x1f, R0 ;  /* 0x0000001fff037819 */ /* 0x000fe40000011400 */
[C---:B------:R-:W-:Y:S02]  /*0190*/  SHF.L.U32 R5, R17.reuse, R5, RZ ;  /* 0x0000000511057219 */ /* 0x040fe400000006ff */
[----:B--2---:R-:W-:Y:S02]  /*01a0*/  SHF.L.U32 R2, R17, R2, RZ ;  /* 0x0000000211027219 */ /* 0x004fe400000006ff */
[--C-:B------:R-:W-:Y:S02]  /*01b0*/  SHF.R.U32.HI R15, RZ, 0x1, R3.reuse ;  /* 0x00000001ff0f7819 */ /* 0x100fe40000011603 */
[----:B------:R-:W-:Y:S02]  /*01c0*/  SHF.R.U64 R11, R0, 0x1, R3 ;  /* 0x00000001000b7819 */ /* 0x000fe40000001203 */
[----:B------:R-:W-:Y:S01]  /*01d0*/  SHF.R.S32.HI R4, RZ, 0x1f, R2 ;  /* 0x0000001fff047819 */ /* 0x000fe20000011402 */
[----:B------:R-:W-:-:S02]  /*01e0*/  IMAD R10, R15, R2, RZ ;  /* 0x000000020f0a7224 */ /* 0x000fc400078e02ff */
[----:B------:R-:W-:-:S04]  /*01f0*/  IMAD.WIDE.U32 R14, R11, R2, RZ ;  /* 0x000000020b0e7225 */ /* 0x000fc800078e00ff */
[----:B------:R-:W-:-:S05]  /*0200*/  IMAD R19, R4, R11, R10 ;  /* 0x0000000b04137224 */ /* 0x000fca00078e020a */
[----:B------:R-:W-:-:S04]  /*0210*/  IADD3 R19, PT, PT, R15, R19, RZ ;  /* 0x000000130f137210 */ /* 0x000fc80007ffe0ff */
[----:B------:R-:W-:-:S13]  /*0220*/  ISETP.NE.U32.AND P0, PT, R19, RZ, PT ;  /* 0x000000ff1300720c */ /* 0x000fda0003f05070 */
[----:B------:R-:W-:Y:S05]  /*0230*/  @P0 BRA `(.L_x_330) ;  /* 0x0000000000600947 */ /* 0x000fea0003800000 */
[----:B------:R-:W0:Y:S01]  /*0240*/  I2F.U32.RP R8, R14 ;  /* 0x0000000e00087306 */ /* 0x000e220000209000 */
[----:B------:R-:W-:Y:S02]  /*0250*/  ISETP.NE.U32.AND P2, PT, R14, RZ, PT ;  /* 0x000000ff0e00720c */ /* 0x000fe40003f45070 */
[----:B------:R-:W-:-:S05]  /*0260*/  MOV R13, RZ ;  /* 0x000000ff000d7202 */ /* 0x000fca0000000f00 */
[----:B0-----:R-:W0:Y:S02]  /*0270*/  MUFU.RCP R8, R8 ;  /* 0x0000000800087308 */ /* 0x001e240000001000 */
[----:B0-----:R-:W-:-:S06]  /*0280*/  VIADD R6, R8, 0xffffffe ;  /* 0x0ffffffe08067836 */ /* 0x001fcc0000000000 */
[----:B------:R0:W1:Y:S02]  /*0290*/  F2I.FTZ.U32.TRUNC.NTZ R7, R6 ;  /* 0x0000000600077305 */ /* 0x000064000021f000 */
[----:B0-----:R-:W-:Y:S01]  /*02a0*/  IMAD.MOV.U32 R6, RZ, RZ, RZ ;  /* 0x000000ffff067224 */ /* 0x001fe200078e00ff */
[----:B-1----:R-:W-:-:S05]  /*02b0*/  IADD3 R9, PT, PT, RZ, -R7, RZ ;  /* 0x80000007ff097210 */ /* 0x002fca0007ffe0ff */
[----:B------:R-:W-:-:S04]  /*02c0*/  IMAD R9, R9, R14, RZ ;  /* 0x0000000e09097224 */ /* 0x000fc800078e02ff */
[----:B------:R-:W-:-:S06]  /*02d0*/  IMAD.HI.U32 R7, R7, R9, R6 ;  /* 0x0000000907077227 */ /* 0x000fcc00078e0006 */
[----:B------:R-:W-:-:S04]  /*02e0*/  IMAD.HI.U32 R9, R7, R12, RZ ;  /* 0x0000000c07097227 */ /* 0x000fc800078e00ff */
[----:B------:R-:W-:-:S04]  /*02f0*/  IMAD.MOV R7, RZ, RZ, -R9 ;  /* 0x000000ffff077224 */ /* 0x000fc800078e0a09 */
[----:B------:R-:W-:-:S05]  /*0300*/  IMAD R7, R14, R7, R12 ;  /* 0x000000070e077224 */ /* 0x000fca00078e020c */
[----:B------:R-:W-:-:S13]  /*0310*/  ISETP.GE.U32.AND P0, PT, R7, R14, PT ;  /* 0x0000000e0700720c */ /* 0x000fda0003f06070 */
[----:B------:R-:W-:Y:S01]  /*0320*/  @P0 IADD3 R7, PT, PT, R7, -R14, RZ ;  /* 0x8000000e07070210 */ /* 0x000fe20007ffe0ff */
[----:B------:R-:W-:-:S03]  /*0330*/  @P0 VIADD R9, R9, 0x1 ;  /* 0x0000000109090836 */ /* 0x000fc60000000000 */
[----:B------:R-:W-:Y:S01]  /*0340*/  ISETP.GE.U32.AND P1, PT, R7, R14, PT ;  /* 0x0000000e0700720c */ /* 0x000fe20003f26070 */
[----:B------:R-:W-:-:S12]  /*0350*/  HFMA2 R7, -RZ, RZ, 0, 0 ;  /* 0x00000000ff077431 */ /* 0x000fd800000001ff */
[----:B------:R-:W-:Y:S02]  /*0360*/  @P1 IADD3 R9, PT, PT, R9, 0x1, RZ ;  /* 0x0000000109091810 */ /* 0x000fe40007ffe0ff */
[----:B------:R-:W-:-:S05]  /*0370*/  @!P2 LOP3.LUT R9, RZ, R14, RZ, 0x33, !PT ;  /* 0x0000000eff09a212 */ /* 0x000fca00078e33ff */
[----:B------:R-:W-:-:S04]  /*0380*/  IMAD.MOV R11, RZ, RZ, -R9 ;  /* 0x000000ffff0b7224 */ /* 0x000fc800078e0a09 */
[----:B------:R-:W-:Y:S02]  /*0390*/  IMAD R18, R14, R11, R12 ;  /* 0x0000000b0e127224 */ /* 0x000fe400078e020c */
[----:B------:R-:W-:Y:S01]  /*03a0*/  IMAD.MOV.U32 R12, RZ, RZ, R9 ;  /* 0x000000ffff0c7224 */ /* 0x000fe200078e0009 */
[----:B------:R-:W-:Y:S06]  /*03b0*/  BRA `(.L_x_331) ;  /* 0x0000000000407947 */ /* 0x000fec0003800000 */
.L_x_330:
[----:B------:R-:W-:Y:S02]  /*03c0*/  HFMA2 R7, -RZ, RZ, 0, 0 ;  /* 0x00000000ff077431 */ /* 0x000fe400000001ff */
[----:B------:R-:W-:Y:S01]  /*03d0*/  IMAD.MOV.U32 R18, RZ, RZ, R12 ;  /* 0x000000ffff127224 */ /* 0x000fe200078e000c */
[----:B------:R-:W-:Y:S01]  /*03e0*/  MOV R9, R19 ;  /* 0x0000001300097202 */ /* 0x000fe20000000f00 */
[----:B------:R-:W-:Y:S01]  /*03f0*/  IMAD.MOV.U32 R8, RZ, RZ, R14 ;  /* 0x000000ffff087224 */ /* 0x000fe200078e000e */
[----:B------:R-:W-:-:S07]  /*0400*/  MOV R6, 0x420 ;  /* 0x0000042000067802 */ /* 0x000fce0000000f00 */
[----:B------:R-:W-:Y:S05]  /*0410*/  CALL.REL.NOINC `($__internal_10_$__cuda_sm20_div_u64) ;  /* 0x00000004009c7944 */ /* 0x000fea0003c00000 */
[----:B------:R-:W-:Y:S01]  /*0420*/  IADD3 R7, P0, PT, RZ, -R8, RZ ;  /* 0x80000008ff077210 */ /* 0x000fe20007f1e0ff */
[----:B------:R-:W-:-:S04]  /*0430*/  HFMA2 R13, -RZ, RZ, 0, 0 ;  /* 0x00000000ff0d7431 */ /* 0x000fc800000001ff */
[----:B------:R-:W-:-:S04]  /*0440*/  IMAD.X R11, RZ, RZ, ~R9, P0 ;  /* 0x000000ffff0b7224 */ /* 0x000fc800000e0e09 */
[----:B------:R-:W-:Y:S02]  /*0450*/  IMAD R6, R11, R14, RZ ;  /* 0x0000000e0b067224 */ /* 0x000fe400078e02ff */
[----:B------:R-:W-:-:S04]  /*0460*/  IMAD.WIDE.U32 R12, R14, R7, R12 ;  /* 0x000000070e0c7225 */ /* 0x000fc800078e000c */
[----:B------:R-:W-:Y:S02]  /*0470*/  IMAD R7, R19, R7, R6 ;  /* 0x0000000713077224 */ /* 0x000fe400078e0206 */
[----:B------:R-:W-:Y:S02]  /*0480*/  IMAD.MOV.U32 R18, RZ, RZ, R12 ;  /* 0x000000ffff127224 */ /* 0x000fe400078e000c */
[----:B------:R-:W-:Y:S01]  /*0490*/  IMAD.MOV.U32 R12, RZ, RZ, R8 ;  /* 0x000000ffff0c7224 */ /* 0x000fe200078e0008 */
[----:B------:R-:W-:Y:S02]  /*04a0*/  IADD3 R7, PT, PT, R13, R7, RZ ;  /* 0x000000070d077210 */ /* 0x000fe40007ffe0ff */
[----:B------:R-:W-:-:S07]  /*04b0*/  MOV R13, R9 ;  /* 0x00000009000d7202 */ /* 0x000fce0000000f00 */
.L_x_331:
[----:B------:R-:W-:Y:S01]  /*04c0*/  LOP3.LUT R6, R7, R4, RZ, 0xfc, !PT ;  /* 0x0000000407067212 */ /* 0x000fe200078efcff */
[----:B------:R-:W-:Y:S03]  /*04d0*/  BSSY.RECONVERGENT B0, `(.L_x_332) ;  /* 0x0000028000007945 */ /* 0x000fe60003800200 */
        /* <DEDUP_REMOVED lines=23> */
[----:B------:R-:W-:Y:S01]  /*0650*/  HFMA2 R7, -RZ, RZ, 0, 0 ;  /* 0x00000000ff077431 */ /* 0x000fe200000001ff */
[----:B------:R-:W-:Y:S06]  /*0660*/  BRA `(.L_x_334) ;  /* 0x0000000000387947 */ /* 0x000fec0003800000 */
.L_x_333:
[----:B------:R-:W-:Y:S01]  /*0670*/  IMAD.MOV.U32 R8, RZ, RZ, R2 ;  /* 0x000000ffff087224 */ /* 0x000fe200078e0002 */
[----:B------:R-:W-:Y:S02]  /*0680*/  MOV R9, R4 ;  /* 0x0000000400097202 */ /* 0x000fe40000000f00 */
[----:B------:R-:W-:-:S07]  /*0690*/  MOV R6, 0x6b0 ;  /* 0x000006b000067802 */ /* 0x000fce0000000f00 */
[----:B------:R-:W-:Y:S05]  /*06a0*/  CALL.REL.NOINC `($__internal_10_$__cuda_sm20_div_u64) ;  /* 0x0000000000f87944 */ /* 0x000fea0003c00000 */
[----:B------:R-:W-:Y:S02]  /*06b0*/  IADD3 R15, P0, PT, RZ, -R8, RZ ;  /* 0x80000008ff0f7210 */ /* 0x000fe40007f1e0ff */
[----:B------:R-:W-:-:S03]  /*06c0*/  MOV R6, R18 ;  /* 0x0000001200067202 */ /* 0x000fc60000000f00 */
[----:B------:R-:W-:Y:S02]  /*06d0*/  IMAD.X R11, RZ, RZ, ~R9, P0 ;  /* 0x000000ffff0b7224 */ /* 0x000fe400000e0e09 */
[----:B------:R-:W-:-:S04]  /*06e0*/  IMAD.WIDE.U32 R6, R2, R15, R6 ;  /* 0x0000000f02067225 */ /* 0x000fc800078e0006 */
[----:B------:R-:W-:Y:S02]  /*06f0*/  IMAD R11, R11, R2, RZ ;  /* 0x000000020b0b7224 */ /* 0x000fe400078e02ff */
[----:B------:R-:W-:Y:S02]  /*0700*/  IMAD.MOV.U32 R18, RZ, RZ, R6 ;  /* 0x000000ffff127224 */ /* 0x000fe400078e0006 */
[----:B------:R-:W-:Y:S02]  /*0710*/  IMAD R11, R4, R15, R11 ;  /* 0x0000000f040b7224 */ /* 0x000fe400078e020b */
[----:B------:R-:W-:-:S03]  /*0720*/  IMAD.MOV.U32 R6, RZ, RZ, R8 ;  /* 0x000000ffff067224 */ /* 0x000fc600078e0008 */
[----:B------:R-:W-:Y:S02]  /*0730*/  IADD3 R19, PT, PT, R7, R11, RZ ;  /* 0x0000000b07137210 */ /* 0x000fe40007ffe0ff */
[----:B------:R-:W-:-:S07]  /*0740*/  MOV R7, R9 ;  /* 0x0000000900077202 */ /* 0x000fce0000000f00 */
.L_x_334:
[----:B------:R-:W-:Y:S05]  /*0750*/  BSYNC.RECONVERGENT B0 ;  /* 0x0000000000007941 */ /* 0x000fea0003800200 */
.L_x_332:
[-C--:B------:R-:W-:Y:S01]  /*0760*/  IMAD R8, R13, R0.reuse, RZ ;  /* 0x000000000d087224 */ /* 0x080fe200078e02ff */
[----:B------:R-:W-:Y:S01]  /*0770*/  IADD3 R15, P0, PT, RZ, -R5, RZ ;  /* 0x80000005ff0f7210 */ /* 0x000fe20007f1e0ff */
[----:B------:R-:W-:Y:S01]  /*0780*/  IMAD.WIDE.U32 R10, R12, R0, RZ ;  /* 0x000000000c0a7225 */ /* 0x000fe200078e00ff */
[----:B------:R-:W-:Y:S01]  /*0790*/  SHF.R.S32.HI R0, RZ, 0x1f, R5 ;  /* 0x0000001fff007819 */ /* 0x000fe20000011405 */
[----:B------:R-:W0:Y:S01]  /*07a0*/  LDCU.64 UR6, c[0x0][0x380] ;  /* 0x00007000ff0677ac */ /* 0x000e220008000a00 */
[----:B------:R-:W-:Y:S01]  /*07b0*/  MOV R9, R19 ;  /* 0x0000001300097202 */ /* 0x000fe20000000f00 */
[----:B------:R-:W-:Y:S01]  /*07c0*/  IMAD R3, R3, R12, R8 ;  /* 0x0000000c03037224 */ /* 0x000fe200078e0208 */
[----:B------:R-:W-:Y:S01]  /*07d0*/  LOP3.LUT R12, R6, R15, RZ, 0xc0, !PT ;  /* 0x0000000f060c7212 */ /* 0x000fe200078ec0ff */
[----:B------:R-:W-:Y:S01]  /*07e0*/  IMAD.X R17, RZ, RZ, ~R0, P0 ;  /* 0x000000ffff117224 */ /* 0x000fe200000e0e00 */
[----:B------:R-:W-:Y:S01]  /*07f0*/  IADD3 R13, P0, PT, R5, -0x1, RZ ;  /* 0xffffffff050d7810 */ /* 0x000fe20007f1e0ff */
[----:B------:R-:W-:Y:S01]  /*0800*/  IMAD.MOV.U32 R8, RZ, RZ, R18 ;  /* 0x000000ffff087224 */ /* 0x000fe200078e0012 */
[----:B------:R-:W-:-:S02]  /*0810*/  IADD3 R3, PT, PT, R11, R3, RZ ;  /* 0x000000030b037210 */ /* 0x000fc40007ffe0ff */
[----:B------:R-:W-:Y:S01]  /*0820*/  LOP3.LUT R11, R7, R17, RZ, 0xc0, !PT ;  /* 0x00000011070b7212 */ /* 0x000fe200078ec0ff */
[----:B------:R-:W-:Y:S02]  /*0830*/  IMAD.X R14, RZ, RZ, R0, P0 ;  /* 0x000000ffff0e7224 */ /* 0x000fe400000e0600 */
[----:B------:R-:W-:Y:S01]  /*0840*/  IMAD R3, R3, R2, RZ ;  /* 0x0000000203037224 */ /* 0x000fe200078e02ff */
[----:B------:R-:W-:Y:S01]  /*0850*/  SHF.L.U64.HI R11, R12, 0x1, R11 ;  /* 0x000000010c0b7819 */ /* 0x000fe2000001020b */
[----:B------:R-:W-:-:S03]  /*0860*/  IMAD.WIDE.U32 R8, R2, R10, R8 ;  /* 0x0000000a02087225 */ /* 0x000fc600078e0008 */
[----:B------:R-:W-:Y:S01]  /*0870*/  LOP3.LUT R11, R11, R14, R7, 0xf8, !PT ;  /* 0x0000000e0b0b7212 */ /* 0x000fe200078ef807 */
[----:B------:R-:W-:Y:S01]  /*0880*/  IMAD R15, R4, R10, R3 ;  /* 0x0000000a040f7224 */ /* 0x000fe200078e0203 */
[----:B------:R-:W-:-:S03]  /*0890*/  SHF.L.U32 R3, R12, 0x1, RZ ;  /* 0x000000010c037819 */ /* 0x000fc600000006ff */
[----:B------:R-:W-:Y:S01]  /*08a0*/  IMAD.IADD R9, R9, 0x1, R15 ;  /* 0x0000000109097824 */ /* 0x000fe200078e020f */
[----:B------:R-:W-:Y:S02]  /*08b0*/  LOP3.LUT R7, R3, R13, R6, 0xf8, !PT ;  /* 0x0000000d03077212 */ /* 0x000fe400078ef806 */
[C---:B------:R-:W-:Y:S01]  /*08c0*/  LOP3.LUT R3, R11.reuse, R0, RZ, 0xfc, !PT ;  /* 0x000000000b037212 */ /* 0x040fe200078efcff */
[----:B------:R-:W-:Y:S01]  /*08d0*/  IMAD R11, R11, R2, RZ ;  /* 0x000000020b0b7224 */ /* 0x000fe200078e02ff */
[----:B------:R-:W-:-:S03]  /*08e0*/  LOP3.LUT R5, R7, R5, RZ, 0xfc, !PT ;  /* 0x0000000507057212 */ /* 0x000fc600078efcff */
[----:B------:R-:W-:Y:S02]  /*08f0*/  IMAD R0, R3, R2, RZ ;  /* 0x0000000203007224 */ /* 0x000fe400078e02ff */
[-C--:B------:R-:W-:Y:S02]  /*0900*/  IMAD R3, R4, R7.reuse, R11 ;  /* 0x0000000704037224 */ /* 0x080fe400078e020b */
[----:B------:R-:W-:-:S04]  /*0910*/  IMAD.WIDE.U32 R6, R2, R7, R8 ;  /* 0x0000000702067225 */ /* 0x000fc800078e0008 */
[----:B------:R-:W-:Y:S01]  /*0920*/  IMAD.WIDE.U32 R8, R2, R5, R8 ;  /* 0x0000000502087225 */ /* 0x000fe200078e0008 */
[----:B------:R-:W-:Y:S02]  /*0930*/  IADD3 R3, PT, PT, R7, R3, RZ ;  /* 0x0000000307037210 */ /* 0x000fe40007ffe0ff */
[----:B0-----:R-:W-:Y:S01]  /*0940*/  LEA R2, P0, R6, UR6, 0x4 ;  /* 0x0000000606027c11 */ /* 0x001fe2000f8020ff */
[----:B------:R-:W-:Y:S01]  /*0950*/  IMAD R5, R4, R5, R0 ;  /* 0x0000000504057224 */ /* 0x000fe200078e0200 */
[----:B------:R-:W-:Y:S02]  /*0960*/  LEA R12, P1, R8, UR6, 0x4 ;  /* 0x00000006080c7c11 */ /* 0x000fe4000f8220ff */
[----:B------:R-:W-:Y:S01]  /*0970*/  LEA.HI.X R3, R6, UR7, R3, 0x4, P0 ;  /* 0x0000000706037c11 */ /* 0x000fe200080f2403 */
[----:B------:R-:W-:-:S05]  /*0980*/  IMAD.IADD R5, R9, 0x1, R5 ;  /* 0x0000000109057824 */ /* 0x000fca00078e0205 */
[----:B------:R-:W-:Y:S02]  /*0990*/  LEA.HI.X R13, R8, UR7, R5, 0x4, P1 ;  /* 0x00000007080d7c11 */ /* 0x000fe400088f2405 */
[----:B------:R-:W2:Y:S04]  /*09a0*/  LDG.E.128 R8, desc[UR4][R2.64] ;  /* 0x0000000402087981 */ /* 0x000ea8000c1e1d00 */
[----:B------:R-:W2:Y:S01]  /*09b0*/  LDG.E.128 R4, desc[UR4][R12.64] ;  /* 0x000000040c047981 */ /* 0x000ea2000c1e1d00 */
[----:B------:R-:W-:Y:S01]  /*09c0*/  UMOV UR6, 0x667f3bcc ;  /* 0x667f3bcc00067882 */ /* 0x000fe20000000000 */
[----:B------:R-:W-:Y:S01]  /*09d0*/  UMOV UR7, 0x3fe6a09e ;  /* 0x3fe6a09e00077882 */ /* 0x000fe20000000000 */
[C-C-:B--2---:R-:W-:Y:S02]  /*09e0*/  DADD R14, R8.reuse, R4.reuse ;  /* 0x00000000080e7229 */ /* 0x144fe40000000004 */
[----:B------:R-:W-:-:S02]  /*09f0*/  DADD R16, R8, -R4 ;  /* 0x0000000008107229 */ /* 0x000fc40000000804 */
[C-C-:B------:R-:W-:Y:S02]  /*0a00*/  DADD R8, R10.reuse, R6.reuse ;  /* 0x000000000a087229 */ /* 0x140fe40000000006 */
[----:B------:R-:W-:Y:S02]  /*0a10*/  DADD R18, R10, -R6 ;  /* 0x000000000a127229 */ /* 0x000fe40000000806 */
[----:B------:R-:W-:Y:S02]  /*0a20*/  DMUL R4, R14, UR6 ;  /* 0x000000060e047c28 */ /* 0x000fe40008000000 */
[----:B------:R-:W-:Y:S02]  /*0a30*/  DMUL R16, R16, UR6 ;  /* 0x0000000610107c28 */ /* 0x000fe40008000000 */
[----:B------:R-:W-:Y:S02]  /*0a40*/  DMUL R6, R8, UR6 ;  /* 0x0000000608067c28 */ /* 0x000fe40008000000 */
[----:B------:R-:W-:-:S05]  /*0a50*/  DMUL R18, R18, UR6 ;  /* 0x0000000612127c28 */ /* 0x000fca0008000000 */
[----:B------:R-:W-:Y:S04]  /*0a60*/  STG.E.128 desc[UR4][R2.64], R4 ;  /* 0x0000000402007986 */ /* 0x000fe8000c101d04 */
[----:B------:R-:W-:Y:S01]  /*0a70*/  STG.E.128 desc[UR4][R12.64], R16 ;  /* 0x000000100c007986 */ /* 0x000fe2000c101d04 */
[----:B------:R-:W-:Y:S05]  /*0a80*/  EXIT ;  /* 0x000000000000794d */ /* 0x000fea0003800000 */
        .weak           $__internal_10_$__cuda_sm20_div_u64
        .type           $__internal_10_$__cuda_sm20_div_u64,@function
        .size           $__internal_10_$__cuda_sm20_div_u64,(.L_x_467 - $__internal_10_$__cuda_sm20_div_u64)
$__internal_10_$__cuda_sm20_div_u64:
        /* <DEDUP_REMOVED lines=23> */
[----:B------:R-:W-:Y:S01]  /*0c00*/  IADD3.X R10, PT, PT, RZ, ~R11, RZ, P0, !PT ;  /* 0x8000000bff0a7210 */ /* 0x000fe200007fe4ff */
[----:B------:R-:W-:-:S04]  /*0c10*/  HFMA2 R11, -RZ, RZ, 0, 0 ;  /* 0x00000000ff0b7431 */ /* 0x000fc800000001ff */
[----:B------:R-:W-:-:S04]  /*0c20*/  IMAD.WIDE.U32 R16, P0, R17, R10, R16 ;  /* 0x0000000a11107225 */ /* 0x000fc80007800010 */
[C---:B------:R-:W-:Y:S02]  /*0c30*/  IMAD R20, R21.reuse, R10, RZ ;  /* 0x0000000a15147224 */ /* 0x040fe400078e02ff */
[----:B------:R-:W-:-:S04]  /*0c40*/  IMAD.HI.U32 R17, P1, R21, R23, R16 ;  /* 0x0000001715117227 */ /* 0x000fc80007820010 */
        /* <DEDUP_REMOVED lines=16> */
[----:B------:R-:W-:Y:S02]  /*0d50*/  ISETP.GE.U32.AND P0, PT, R23, R8, PT ;  /* 0x000000081700720c */ /* 0x000fe40003f06070 */
[----:B------:R-:W-:Y:S01]  /*0d60*/  IADD3 R11, P2, PT, -R8, R23, RZ ;  /* 0x00000017080b7210 */ /* 0x000fe20007f5e1ff */
[----:B------:R-:W-:Y:S01]  /*0d70*/  IMAD.X R22, R7, 0x1, ~R10, P1 ;  /* 0x0000000107167824 */ /* 0x000fe200008e0e0a */
[----:B------:R-:W-:-:S04]  /*0d80*/  IADD3 R10, P1, PT, R21, 0x1, RZ ;  /* 0x00000001150a7810 */ /* 0x000fc80007f3e0ff */
[----:B------:R-:W-:Y:S01]  /*0d90*/  ISETP.GE.U32.AND.EX P0, PT, R22, R9, PT, P0 ;  /* 0x000000091600720c */ /* 0x000fe20003f06100 */
[----:B------:R-:W-:Y:S01]  /*0da0*/  IMAD.X R16, RZ, RZ, R17, P1 ;  /* 0x000000ffff107224 */ /* 0x000fe200008e0611 */
[-C--:B------:R-:W-:Y:S02]  /*0db0*/  IADD3.X R20, PT, PT, ~R9, R22.reuse, RZ, P2, !PT ;  /* 0x0000001609147210 */ /* 0x080fe400017fe5ff */
[----:B------:R-:W-:Y:S02]  /*0dc0*/  SEL R11, R11, R23, P0 ;  /* 0x000000170b0b7207 */ /* 0x000fe40000000000 */
[----:B------:R-:W-:Y:S02]  /*0dd0*/  SEL R21, R10, R21, P0 ;  /* 0x000000150a157207 */ /* 0x000fe40000000000 */
[----:B------:R-:W-:Y:S02]  /*0de0*/  SEL R20, R20, R22, P0 ;  /* 0x0000001614147207 */ /* 0x000fe40000000000 */
[----:B------:R-:W-:-:S02]  /*0df0*/  SEL R16, R16, R17, P0 ;  /* 0x0000001110107207 */ /* 0x000fc40000000000 */
[----:B------:R-:W-:Y:S02]  /*0e00*/  ISETP.GE.U32.AND P0, PT, R11, R8, PT ;  /* 0x000000080b00720c */ /* 0x000fe40003f06070 */
[----:B------:R-:W-:Y:S02]  /*0e10*/  IADD3 R10, P2, PT, R21, 0x1, RZ ;  /* 0x00000001150a7810 */ /* 0x000fe40007f5e0ff */
[----:B------:R-:W-:Y:S02]  /*0e20*/  ISETP.NE.U32.AND P1, PT, R8, RZ, PT ;  /* 0x000000ff0800720c */ /* 0x000fe40003f25070 */
[----:B------:R-:W-:Y:S02]  /*0e30*/  ISETP.GE.U32.AND.EX P0, PT, R20, R9, PT, P0 ;  /* 0x000000091400720c */ /* 0x000fe40003f06100 */
[----:B------:R-:W-:Y:S02]  /*0e40*/  IADD3.X R11, PT, PT, RZ, R16, RZ, P2, !PT ;  /* 0x00000010ff0b7210 */ /* 0x000fe400017fe4ff */
[----:B------:R-:W-:-:S02]  /*0e50*/  ISETP.NE.AND.EX P1, PT, R9, RZ, PT, P1 ;  /* 0x000000ff0900720c */ /* 0x000fc40003f25310 */
[----:B------:R-:W-:Y:S01]  /*0e60*/  SEL R8, R10, R21, P0 ;  /* 0x000000150a087207 */ /* 0x000fe20000000000 */
[----:B------:R-:W-:Y:S01]  /*0e70*/  IMAD.MOV.U32 R10, RZ, RZ, R6 ;  /* 0x000000ffff0a7224 */ /* 0x000fe200078e0006 */
[----:B------:R-:W-:Y:S02]  /*0e80*/  SEL R9, R11, R16, P0 ;  /* 0x000000100b097207 */ /* 0x000fe40000000000 */
[----:B------:R-:W-:Y:S02]  /*0e90*/  MOV R11, 0x0 ;  /* 0x00000000000b7802 */ /* 0x000fe40000000f00 */
[----:B------:R-:W-:Y:S02]  /*0ea0*/  SEL R8, R8, 0xffffffff, P1 ;  /* 0xffffffff08087807 */ /* 0x000fe40000800000 */
[----:B------:R-:W-:Y:S01]  /*0eb0*/  SEL R9, R9, 0xffffffff, P1 ;  /* 0xffffffff09097807 */ /* 0x000fe20000800000 */
[----:B------:R-:W-:Y:S06]  /*0ec0*/  RET.REL.NODEC R10 `(_Z14kernelHadamardP7double2miiPKiPKm) ;  /* 0xfffffff00a4c7950 */ /* 0x000fec0003c3ffff */
.L_x_335:
        /* <DEDUP_REMOVED lines=11> */
.L_x_467:


//--------------------- .text._Z19kernelPauliRotationP7double2miiPKiPKmid --------------------------
	.section	.text._Z19kernelPauliRotationP7double2miiPKiPKmid,"ax",@progbits
	.align	128
        .global         _Z19kernelPauliRotationP7double2miiPKiPKmid
        .type           _Z19kernelPauliRotationP7double2miiPKiPKmid,@function
        .size           _Z19kernelPauliRotationP7double2miiPKiPKmid,(.L_x_469 - _Z19kernelPauliRotationP7double2miiPKiPKmid)
        .other          _Z19kernelPauliRotationP7double2miiPKiPKmid,@"STO_CUDA_ENTRY STV_DEFAULT"
_Z19kernelPauliRotationP7double2miiPKiPKmid:
.text._Z19kernelPauliRotationP7double2miiPKiPKmid:
[----:B------:R-:W0:Y:S01]  /*0000*/  LDC R1, c[0x0][0x37c] ;  /* 0x0000df00ff017b82 */ /* 0x000e220000000800 */
[----:B------:R-:W1:Y:S07]  /*0010*/  S2R R5, SR_TID.X ;  /* 0x0000000000057919 */ /* 0x000e6e0000002100 */
[----:B------:R-:W1:Y:S01]  /*0020*/  S2UR UR6, SR_CTAID.X ;  /* 0x00000000000679c3 */ /* 0x000e620000002500 */
[----:B------:R-:W2:Y:S01]  /*0030*/  LDCU.64 UR4, c[0x0][0x388] ;  /* 0x00007100ff0477ac */ /* 0x000ea20008000a00 */
[----:B0-----:R-:W-:-:S06]  /*0040*/  VIADD R1, R1, 0xffffffd8 ;  /* 0xffffffd801017836 */ /* 0x001fcc0000000000 */
[----:B------:R-:W1:Y:S01]  /*0050*/  LDC R4, c[0x0][0x360] ;  /* 0x0000d800ff047b82 */ /* 0x000e620000000800 */
[----:B--2---:R-:W-:Y:S02]  /*0060*/  USHF.R.U64 UR4, UR4, 0x1, UR5 ;  /* 0x0000000104047899 */ /* 0x004fe40008001205 */
[----:B------:R-:W-:-:S06]  /*0070*/  USHF.R.U32.HI UR5, URZ, 0x1, UR5 ;  /* 0x00000001ff057899 */ /* 0x000fcc0008011605 */
[----:B------:R-:W-:Y:S02]  /*0080*/  IMAD.U32 R0, RZ, RZ, UR5 ;  /* 0x00000005ff007e24 */ /* 0x000fe4000f8e00ff */
[----:B-1----:R-:W-:-:S05]  /*0090*/  IMAD R4, R4, UR6, R5 ;  /* 0x0000000604047c24 */ /* 0x002fca000f8e0205 */
[----:B------:R-:W-:-:S04]  /*00a0*/  ISETP.LT.U32.AND P0, PT, R4, UR4, PT ;  /* 0x0000000404007c0c */ /* 0x000fc8000bf01070 */
[----:B------:R-:W-:-:S13]  /*00b0*/  ISETP.GT.U32.AND.EX P0, PT, R0, RZ, PT, P0 ;  /* 0x000000ff0000720c */ /* 0x000fda0003f04100 */
[----:B------:R-:W-:Y:S05]  /*00c0*/  @!P0 EXIT ;  /* 0x000000000000894d */ /* 0x000fea0003800000 */
[----:B------:R-:W0:Y:S01]  /*00d0*/  LDC.64 R6, c[0x0][0x398] ;  /* 0x0000e600ff067b82 */ /* 0x000e220000000a00 */
[----:B------:R-:W1:Y:S07]  /*00e0*/  LDCU.64 UR4, c[0x0][0x358] ;  /* 0x00006b00ff0477ac */ /* 0x000e6e0008000a00 */
[----:B------:R-:W0:Y:S08]  /*00f0*/  LDC.64 R2, c[0x0][0x390] ;  /* 0x0000e400ff027b82 */ /* 0x000e300000000a00 */
[----:B------:R-:W2:Y:S01]  /*0100*/  LDC.64 R8, c[0x0][0x3a0] ;  /* 0x0000e800ff087b82 */ /* 0x000ea20000000a00 */
[----:B0-----:R-:W-:-:S05]  /*0110*/  IMAD.WIDE R6, R2, 0x4, R6 ;  /* 0x0000000402067825 */ /* 0x001fca00078e0206 */
[----:B-1----:R-:W3:Y:S01]  /*0120*/  LDG.E R0, desc[UR4][R6.64] ;  /* 0x0000000406007981 */ /* 0x002ee2000c1e1900 */
[----:B--2---:R-:W-:-:S06]  /*0130*/  IMAD.WIDE R8, R2, 0x8, R8 ;  /* 0x0000000802087825 */ /* 0x004fcc00078e0208 */
[----:B------:R-:W2:Y:S01]  /*0140*/  LDG.E R8, desc[UR4][R8.64] ;  /* 0x0000000408087981 */ /* 0x000ea2000c1e1900 */
[----:B------:R-:W-:Y:S01]  /*0150*/  IMAD.MOV.U32 R19, RZ, RZ, 0x1 ;  /* 0x00000001ff137424 */ /* 0x000fe200078e00ff */
[----:B------:R-:W-:-:S04]  /*0160*/  LOP3.LUT R3, RZ, R3, RZ, 0x33, !PT ;  /* 0x00000003ff037212 */ /* 0x000fc800078e33ff */
[----:B---3--:R-:W-:Y:S01]  /*0170*/  SHF.L.U32 R15, R19, R0, RZ ;  /* 0x00000000130f7219 */ /* 0x008fe200000006ff */
[----:B------:R-:W-:-:S03]  /*0180*/  IMAD.IADD R0, R0, 0x1, R3 ;  /* 0x0000000100007824 */ /* 0x000fc600078e0203 */
[----:B------:R-:W-:Y:S02]  /*0190*/  SHF.R.S32.HI R13, RZ, 0x1f, R15 ;  /* 0x0000001fff0d7819 */ /* 0x000fe4000001140f */
[C---:B------:R-:W-:Y:S02]  /*01a0*/  SHF.L.U32 R0, R19.reuse, R0, RZ ;  /* 0x0000000013007219 */ /* 0x040fe400000006ff */
[--C-:B------:R-:W-:Y:S02]  /*01b0*/  SHF.R.U32.HI R12, RZ, 0x1, R13.reuse ;  /* 0x00000001ff0c7819 */ /* 0x100fe4000001160d */
[----:B--2---:R-:W-:Y:S02]  /*01c0*/  SHF.L.U32 R11, R19, R8, RZ ;  /* 0x00000008130b7219 */ /* 0x004fe400000006ff */
[----:B------:R-:W-:Y:S02]  /*01d0*/  SHF.R.U64 R2, R15, 0x1, R13 ;  /* 0x000000010f027819 */ /* 0x000fe4000000120d */
[----:B------:R-:W-:Y:S01]  /*01e0*/  SHF.R.S32.HI R10, RZ, 0x1f, R11 ;  /* 0x0000001fff0a7819 */ /* 0x000fe2000001140b */
[----:B------:R-:W-:-:S02]  /*01f0*/  IMAD R17, R12, R11, RZ ;  /* 0x0000000b0c117224 */ /* 0x000fc400078e02ff */
[----:B------:R-:W-:-:S04]  /*0200*/  IMAD.WIDE.U32 R6, R2, R11, RZ ;  /* 0x0000000b02067225 */ /* 0x000fc800078e00ff */
[----:B------:R-:W-:-:S04]  /*0210*/  IMAD R17, R10, R2, R17 ;  /* 0x000000020a117224 */ /* 0x000fc800078e0211 */
[----:B------:R-:W-:-:S05]  /*0220*/  IMAD.IADD R17, R7, 0x1, R17 ;  /* 0x0000000107117824 */ /* 0x000fca00078e0211 */
[----:B------:R-:W-:-:S13]  /*0230*/  ISETP.NE.U32.AND P0, PT, R17, RZ, PT ;  /* 0x000000ff1100720c */ /* 0x000fda0003f05070 */
[----:B------:R-:W-:Y:S05]  /*0240*/  @P0 BRA `(.L_x_336) ;  /* 0x0000000000600947 */ /* 0x000fea0003800000 */
[----:B------:R-:W0:Y:S01]  /*0250*/  I2F.U32.RP R5, R6 ;  /* 0x0000000600057306 */ /* 0x000e220000209000 */
[----:B------:R-:W-:Y:S01]  /*0260*/  ISETP.NE.U32.AND P2, PT, R6, RZ, PT ;  /* 0x000000ff0600720c */ /* 0x000fe20003f45070 */
[----:B------:R-:W-:-:S06]  /*0270*/  IMAD.MOV.U32 R18, RZ, RZ, RZ ;  /* 0x000000ffff127224 */ /* 0x000fcc00078e00ff */
[----:B0-----:R-:W0:Y:S02]  /*0280*/  MUFU.RCP R5, R5 ;  /* 0x0000000500057308 */ /* 0x001e240000001000 */
[----:B0-----:R-:W-:-:S06]  /*0290*/  VIADD R2, R5, 0xffffffe ;  /* 0x0ffffffe05027836 */ /* 0x001fcc0000000000 */
[----:B------:R0:W1:Y:S02]  /*02a0*/  F2I.FTZ.U32.TRUNC.NTZ R3, R2 ;  /* 0x0000000200037305 */ /* 0x000064000021f000 */
[----:B0-----:R-:W-:Y:S02]  /*02b0*/  IMAD.MOV.U32 R2, RZ, RZ, RZ ;  /* 0x000000ffff027224 */ /* 0x001fe400078e00ff */
[----:B-1----:R-:W-:-:S04]  /*02c0*/  IMAD.MOV R7, RZ, RZ, -R3 ;  /* 0x000000ffff077224 */ /* 0x002fc800078e0a03 */
[----:B------:R-:W-:-:S04]  /*02d0*/  IMAD R7, R7, R6, RZ ;  /* 0x0000000607077224 */ /* 0x000fc800078e02ff */
[----:B------:R-:W-:-:S06]  /*02e0*/  IMAD.HI.U32 R3, R3, R7, R2 ;  /* 0x0000000703037227 */ /* 0x000fcc00078e0002 */
[----:B------:R-:W-:-:S04]  /*02f0*/  IMAD.HI.U32 R3, R3, R4, RZ ;  /* 0x0000000403037227 */ /* 0x000fc800078e00ff */
[----:B------:R-:W-:-:S04]  /*0300*/  IMAD.MOV R7, RZ, RZ, -R3 ;  /* 0x000000ffff077224 */ /* 0x000fc800078e0a03 */
[----:B------:R-:W-:-:S05]  /*0310*/  IMAD R7, R6, R7, R4 ;  /* 0x0000000706077224 */ /* 0x000fca00078e0204 */
[----:B------:R-:W-:-:S13]  /*0320*/  ISETP.GE.U32.AND P0, PT, R7, R6, PT ;  /* 0x000000060700720c */ /* 0x000fda0003f06070 */
[----:B------:R-:W-:Y:S02]  /*0330*/  @P0 IMAD.IADD R7, R7, 0x1, -R6 ;  /* 0x0000000107070824 */ /* 0x000fe400078e0a06 */
[----:B------:R-:W-:-:S03]  /*0340*/  @P0 VIADD R3, R3, 0x1 ;  /* 0x0000000103030836 */ /* 0x000fc60000000000 */
[----:B------:R-:W-:-:S13]  /*0350*/  ISETP.GE.U32.AND P1, PT, R7, R6, PT ;  /* 0x000000060700720c */ /* 0x000fda0003f26070 */
[----:B------:R-:W-:Y:S01]  /*0360*/  @P1 VIADD R3, R3, 0x1 ;  /* 0x0000000103031836 */ /* 0x000fe20000000000 */
[----:B------:R-:W-:-:S04]  /*0370*/  @!P2 LOP3.LUT R3, RZ, R6, RZ, 0x33, !PT ;  /* 0x00000006ff03a212 */ /* 0x000fc800078e33ff */
[----:B------:R-:W-:-:S05]  /*0380*/  IADD3 R5, PT, PT, -R3, RZ, RZ ;  /* 0x000000ff03057210 */ /* 0x000fca0007ffe1ff */
[----:B------:R-:W-:Y:S02]  /*0390*/  IMAD R14, R6, R5, R4 ;  /* 0x00000005060e7224 */ /* 0x000fe400078e0204 */
[----:B------:R-:W-:Y:S02]  /*03a0*/  IMAD.MOV.U32 R4, RZ, RZ, R3 ;  /* 0x000000ffff047224 */ /* 0x000fe400078e0003 */
[----:B------:R-:W-:Y:S01]  /*03b0*/  IMAD.MOV.U32 R5, RZ, RZ, RZ ;  /* 0x000000ffff057224 */ /* 0x000fe200078e00ff */
[----:B------:R-:W-:Y:S06]  /*03c0*/  BRA `(.L_x_337) ;  /* 0x00000000003c7947 */ /* 0x000fec0003800000 */
.L_x_336:
[----:B------:R-:W-:Y:S01]  /*03d0*/  IMAD.MOV.U32 R14, RZ, RZ, R4 ;  /* 0x000000ffff0e7224 */ /* 0x000fe200078e0004 */
[----:B------:R-:W-:Y:S01]  /*03e0*/  MOV R12, 0x420 ;  /* 0x00000420000c7802 */ /* 0x000fe20000000f00 */
[----:B------:R-:W-:Y:S02]  /*03f0*/  IMAD.MOV.U32 R18, RZ, RZ, RZ ;  /* 0x000000ffff127224 */ /* 0x000fe400078e00ff */
[----:B------:R-:W-:-:S07]  /*0400*/  IMAD.MOV.U32 R16, RZ, RZ, R6 ;  /* 0x000000ffff107224 */ /* 0x000fce00078e0006 */
[----:B------:R-:W-:Y:S05]  /*0410*/  CALL.REL.NOINC `($__internal_11_$__cuda_sm20_div_u64) ;  /* 0x0000000c00c07944 */ /* 0x000fea0003c00000 */
[----:B------:R-:W-:-:S05]  /*0420*/  IADD3 R3, P0, PT, RZ, -R8, RZ ;  /* 0x80000008ff037210 */ /* 0x000fca0007f1e0ff */
[----:B------:R-:W-:-:S04]  /*0430*/  IMAD.X R5, RZ, RZ, ~R9, P0 ;  /* 0x000000ffff057224 */ /* 0x000fc800000e0e09 */
[----:B------:R-:W-:Y:S02]  /*0440*/  IMAD R2, R5, R6, RZ ;  /* 0x0000000605027224 */ /* 0x000fe400078e02ff */
[----:B------:R-:W-:Y:S02]  /*0450*/  IMAD.MOV.U32 R5, RZ, RZ, RZ ;  /* 0x000000ffff057224 */ /* 0x000fe400078e00ff */
[-C--:B------:R-:W-:Y:S02]  /*0460*/  IMAD R17, R17, R3.reuse, R2 ;  /* 0x0000000311117224 */ /* 0x080fe400078e0202 */
[----:B------:R-:W-:-:S04]  /*0470*/  IMAD.WIDE.U32 R4, R6, R3, R4 ;  /* 0x0000000306047225 */ /* 0x000fc800078e0004 */
[----:B------:R-:W-:Y:S02]  /*0480*/  IMAD.MOV.U32 R14, RZ, RZ, R4 ;  /* 0x000000ffff0e7224 */ /* 0x000fe400078e0004 */
[----:B------:R-:W-:Y:S01]  /*0490*/  IMAD.IADD R18, R5, 0x1, R17 ;  /* 0x0000000105127824 */ /* 0x000fe200078e0211 */
[----:B------:R-:W-:Y:S01]  /*04a0*/  MOV R5, R9 ;  /* 0x0000000900057202 */ /* 0x000fe20000000f00 */
[----:B------:R-:W-:-:S07]  /*04b0*/  IMAD.MOV.U32 R4, RZ, RZ, R8 ;  /* 0x000000ffff047224 */ /* 0x000fce00078e0008 */
.L_x_337:
[----:B------:R-:W-:Y:S01]  /*04c0*/  LOP3.LUT R2, R18, R10, RZ, 0xfc, !PT ;  /* 0x0000000a12027212 */ /* 0x000fe200078efcff */
[----:B------:R-:W-:Y:S03]  /*04d0*/  BSSY.RECONVERGENT B0, `(.L_x_338) ;  /* 0x0000029000007945 */ /* 0x000fe60003800200 */
        /* <DEDUP_REMOVED lines=20> */
[----:B------:R-:W-:-:S05]  /*0620*/  @!P2 LOP3.LUT R2, RZ, R11, RZ, 0x33, !PT ;  /* 0x0000000bff02a212 */ /* 0x000fca00078e33ff */
[----:B------:R-:W-:-:S04]  /*0630*/  IMAD.MOV R3, RZ, RZ, -R2 ;  /* 0x000000ffff037224 */ /* 0x000fc800078e0a02 */
[----:B------:R-:W-:Y:S02]  /*0640*/  IMAD R14, R11, R3, R14 ;  /* 0x000000030b0e7224 */ /* 0x000fe400078e020e */
[----:B------:R-:W-:Y:S01]  /*0650*/  IMAD.MOV.U32 R3, RZ, RZ, RZ ;  /* 0x000000ffff037224 */ /* 0x000fe200078e00ff */
[----:B------:R-:W-:Y:S06]  /*0660*/  BRA `(.L_x_340) ;  /* 0x00000000003c7947 */ /* 0x000fec0003800000 */
.L_x_339:
[----:B------:R-:W-:Y:S01]  /*0670*/  IMAD.MOV.U32 R16, RZ, RZ, R11 ;  /* 0x000000ffff107224 */ /* 0x000fe200078e000b */
[----:B------:R-:W-:Y:S02]  /*0680*/  MOV R17, R10 ;  /* 0x0000000a00117202 */ /* 0x000fe40000000f00 */
[----:B------:R-:W-:-:S07]  /*0690*/  MOV R12, 0x6b0 ;  /* 0x000006b0000c7802 */ /* 0x000fce0000000f00 */
[----:B------:R-:W-:Y:S05]  /*06a0*/  CALL.REL.NOINC `($__internal_11_$__cuda_sm20_div_u64) ;  /* 0x0000000c001c7944 */ /* 0x000fea0003c00000 */
[----:B------:R-:W-:Y:S01]  /*06b0*/  IADD3 R6, P0, PT, RZ, -R8, RZ ;  /* 0x80000008ff067210 */ /* 0x000fe20007f1e0ff */
[----:B------:R-:W-:-:S04]  /*06c0*/  IMAD.MOV.U32 R3, RZ, RZ, R18 ;  /* 0x000000ffff037224 */ /* 0x000fc800078e0012 */
[----:B------:R-:W-:-:S04]  /*06d0*/  IMAD.X R2, RZ, RZ, ~R9, P0 ;  /* 0x000000ffff027224 */ /* 0x000fc800000e0e09 */
[----:B------:R-:W-:Y:S02]  /*06e0*/  IMAD R7, R2, R11, RZ ;  /* 0x0000000b02077224 */ /* 0x000fe400078e02ff */
[----:B------:R-:W-:Y:S02]  /*06f0*/  IMAD.MOV.U32 R2, RZ, RZ, R14 ;  /* 0x000000ffff027224 */ /* 0x000fe400078e000e */
[-C--:B------:R-:W-:Y:S02]  /*0700*/  IMAD R7, R10, R6.reuse, R7 ;  /* 0x000000060a077224 */ /* 0x080fe400078e0207 */
[----:B------:R-:W-:-:S04]  /*0710*/  IMAD.WIDE.U32 R2, R11, R6, R2 ;  /* 0x000000060b027225 */ /* 0x000fc800078e0002 */
[----:B------:R-:W-:Y:S02]  /*0720*/  IMAD.MOV.U32 R14, RZ, RZ, R2 ;  /* 0x000000ffff0e7224 */ /* 0x000fe400078e0002 */
[----:B------:R-:W-:Y:S02]  /*0730*/  IMAD.IADD R17, R3, 0x1, R7 ;  /* 0x0000000103117824 */ /* 0x000fe400078e0207 */
[----:B------:R-:W-:Y:S02]  /*0740*/  IMAD.MOV.U32 R2, RZ, RZ, R8 ;  /* 0x000000ffff027224 */ /* 0x000fe400078e0008 */
[----:B------:R-:W-:-:S07]  /*0750*/  IMAD.MOV.U32 R3, RZ, RZ, R9 ;  /* 0x000000ffff037224 */ /* 0x000fce00078e0009 */
.L_x_340:
[----:B------:R-:W-:Y:S05]  /*0760*/  BSYNC.RECONVERGENT B0 ;  /* 0x0000000000007941 */ /* 0x000fea0003800200 */
.L_x_338:
[-C--:B------:R-:W-:Y:S01]  /*0770*/  IMAD R5, R5, R15.reuse, RZ ;  /* 0x0000000f05057224 */ /* 0x080fe200078e02ff */
[----:B------:R-:W-:Y:S01]  /*0780*/  IADD3 R9, P0, PT, RZ, -R0, RZ ;  /* 0x80000000ff097210 */ /* 0x000fe20007f1e0ff */
[----:B------:R-:W-:Y:S01]  /*0790*/  IMAD.WIDE.U32 R6, R4, R15, RZ ;  /* 0x0000000f04067225 */ /* 0x000fe200078e00ff */
[----:B------:R-:W-:Y:S01]  /*07a0*/  SHF.R.S32.HI R8, RZ, 0x1f, R0 ;  /* 0x0000001fff087819 */ /* 0x000fe20000011400 */
[----:B------:R-:W0:Y:S01]  /*07b0*/  LDCU.64 UR6, c[0x0][0x380] ;  /* 0x00007000ff0677ac */ /* 0x000e220008000a00 */
[----:B------:R-:W1:Y:S01]  /*07c0*/  LDC.64 R20, c[0x0][0x3b0] ;  /* 0x0000ec00ff147b82 */ /* 0x000e620000000a00 */
[----:B------:R-:W-:Y:S02]  /*07d0*/  IMAD R5, R13, R4, R5 ;  /* 0x000000040d057224 */ /* 0x000fe400078e0205 */
[----:B------:R-:W-:Y:S01]  /*07e0*/  IMAD.X R15, RZ, RZ, ~R8, P0 ;  /* 0x000000ffff0f7224 */ /* 0x000fe200000e0e08 */
[----:B------:R-:W-:Y:S01]  /*07f0*/  IADD3 R13, P0, PT, R0, -0x1, RZ ;  /* 0xffffffff000d7810 */ /* 0x000fe20007f1e0ff */
[----:B------:R-:W-:Y:S01]  /*0800*/  IMAD.IADD R12, R7, 0x1, R5 ;  /* 0x00000001070c7824 */ /* 0x000fe200078e0205 */
[----:B------:R-:W-:Y:S01]  /*0810*/  LOP3.LUT R7, R2, R9, RZ, 0xc0, !PT ;  /* 0x0000000902077212 */ /* 0x000fe200078ec0ff */
[----:B------:R-:W-:Y:S01]  /*0820*/  IMAD.MOV.U32 R4, RZ, RZ, R14 ;  /* 0x000000ffff047224 */ /* 0x000fe200078e000e */
[----:B------:R-:W-:Y:S01]  /*0830*/  LOP3.LUT R14, R3, R15, RZ, 0xc0, !PT ;  /* 0x0000000f030e7212 */ /* 0x000fe200078ec0ff */
[----:B------:R-:W-:Y:S01]  /*0840*/  IMAD R15, R12, R11, RZ ;  /* 0x0000000b0c0f7224 */ /* 0x000fe200078e02ff */
[----:B------:R-:W-:Y:S01]  /*0850*/  MOV R5, R17 ;  /* 0x0000001100057202 */ /* 0x000fe20000000f00 */
[----:B------:R-:W-:Y:S01]  /*0860*/  IMAD.X R12, RZ, RZ, R8, P0 ;  /* 0x000000ffff0c7224 */ /* 0x000fe200000e0608 */
[C---:B------:R-:W-:Y:S01]  /*0870*/  SHF.L.U64.HI R9, R7.reuse, 0x1, R14 ;  /* 0x0000000107097819 */ /* 0x040fe2000001020e */
[----:B------:R-:W-:-:S02]  /*0880*/  IMAD.SHL.U32 R7, R7, 0x2, RZ ;  /* 0x0000000207077824 */ /* 0x000fc400078e00ff */
[----:B------:R-:W-:-:S04]  /*0890*/  IMAD.WIDE.U32 R4, R11, R6, R4 ;  /* 0x000000060b047225 */ /* 0x000fc800078e0004 */
[----:B------:R-:W-:Y:S01]  /*08a0*/  IMAD R15, R10, R6, R15 ;  /* 0x000000060a0f7224 */ /* 0x000fe200078e020f */
[----:B------:R-:W-:Y:S02]  /*08b0*/  LOP3.LUT R6, R9, R12, R3, 0xf8, !PT ;  /* 0x0000000c09067212 */ /* 0x000fe400078ef803 */
[----:B------:R-:W-:Y:S01]  /*08c0*/  LOP3.LUT R3, R7, R13, R2, 0xf8, !PT ;  /* 0x0000000d07037212 */ /* 0x000fe200078ef802 */
[----:B------:R-:W-:Y:S01]  /*08d0*/  IMAD.IADD R5, R5, 0x1, R15 ;  /* 0x0000000105057824 */ /* 0x000fe200078e020f */
[C---:B------:R-:W-:Y:S01]  /*08e0*/  LOP3.LUT R8, R6.reuse, R8, RZ, 0xfc, !PT ;  /* 0x0000000806087212 */ /* 0x040fe200078efcff */
[----:B------:R-:W-:Y:S01]  /*08f0*/  IMAD R6, R6, R11, RZ ;  /* 0x0000000b06067224 */ /* 0x000fe200078e02ff */
[----:B------:R-:W-:-:S03]  /*0900*/  LOP3.LUT R7, R3, R0, RZ, 0xfc, !PT ;  /* 0x0000000003077212 */ /* 0x000fc600078efcff */
[----:B------:R-:W-:Y:S02]  /*0910*/  IMAD R8, R8, R11, RZ ;  /* 0x0000000b08087224 */ /* 0x000fe400078e02ff */
[-C--:B------:R-:W-:Y:S02]  /*0920*/  IMAD R9, R10, R3.reuse, R6 ;  /* 0x000000030a097224 */ /* 0x080fe400078e0206 */
[----:B------:R-:W-:-:S04]  /*0930*/  IMAD.WIDE.U32 R2, R11, R3, R4 ;  /* 0x000000030b027225 */ /* 0x000fc800078e0004 */
[----:B------:R-:W-:Y:S01]  /*0940*/  IMAD.WIDE.U32 R4, R11, R7, R4 ;  /* 0x000000070b047225 */ /* 0x000fe200078e0004 */
[----:B0-----:R-:W-:-:S03]  /*0950*/  LEA R16, P0, R2, UR6, 0x4 ;  /* 0x0000000602107c11 */ /* 0x001fc6000f8020ff */
[----:B------:R-:W-:Y:S01]  /*0960*/  IMAD R11, R10, R7, R8 ;  /* 0x000000070a0b7224 */ /* 0x000fe200078e0208 */
[----:B------:R-:W-:Y:S01]  /*0970*/  LEA R18, P1, R4, UR6, 0x4 ;  /* 0x0000000604127c11 */ /* 0x000fe2000f8220ff */
[----:B------:R-:W-:Y:S02]  /*0980*/  IMAD.IADD R7, R3, 0x1, R9 ;  /* 0x0000000103077824 */ /* 0x000fe400078e0209 */
[----:B------:R-:W-:-:S03]  /*0990*/  IMAD.IADD R3, R5, 0x1, R11 ;  /* 0x0000000105037824 */ /* 0x000fc600078e020b */
[----:B------:R-:W-:Y:S02]  /*09a0*/  LEA.HI.X R17, R2, UR7, R7, 0x4, P0 ;  /* 0x0000000702117c11 */ /* 0x000fe400080f2407 */
[----:B------:R-:W-:-:S03]  /*09b0*/  LEA.HI.X R19, R4, UR7, R3, 0x4, P1 ;  /* 0x0000000704137c11 */ /* 0x000fc600088f2403 */
[----:B------:R0:W5:Y:S04]  /*09c0*/  LDG.E.128 R12, desc[UR4][R16.64] ;  /* 0x00000004100c7981 */ /* 0x000168000c1e1d00 */
[----:B------:R0:W5:Y:S01]  /*09d0*/  LDG.E.128 R8, desc[UR4][R18.64] ;  /* 0x0000000412087981 */ /* 0x000162000c1e1d00 */
[----:B-1----:R-:W-:-:S08]  /*09e0*/  DMUL R20, R20, 0.5 ;  /* 0x3fe0000014147828 */ /* 0x002fd00000000000 */
[----:B------:R-:W-:-:S14]  /*09f0*/  DSETP.NEU.AND P0, PT, |R20|, +INF , PT ;  /* 0x7ff000001400742a */ /* 0x000fdc0003f0d200 */
[----:B------:R-:W-:Y:S01]  /*0a00*/  @!P0 DMUL R2, RZ, R20 ;  /* 0x00000014ff028228 */ /* 0x000fe20000000000 */
[----:B------:R-:W-:Y:S01]  /*0a10*/  @!P0 IMAD.MOV.U32 R0, RZ, RZ, 0x1 ;  /* 0x00000001ff008424 */ /* 0x000fe200078e00ff */
[----:B0-----:R-:W-:Y:S09]  /*0a20*/  @!P0 BRA `(.L_x_341) ;  /* 0x0000000000608947 */ /* 0x001ff20003800000 */
        /* <DEDUP_REMOVED lines=19> */
[----:B-----5:R-:W-:Y:S05]  /*0b60*/  CALL.REL.NOINC `($_Z19kernelPauliRotationP7double2miiPKiPKmid$__internal_trig_reduction_slowpathd) ;  /* 0x0000000c00047944 */ /* 0x020fea0003c00000 */
[----:B------:R-:W-:Y:S01]  /*0b70*/  IMAD.MOV.U32 R0, RZ, RZ, R4 ;  /* 0x000000ffff007224 */ /* 0x000fe200078e0004 */
[----:B------:R-:W-:Y:S01]  /*0b80*/  MOV R3, R7 ;  /* 0x0000000700037202 */ /* 0x000fe20000000f00 */
[----:B------:R-:W-:-:S07]  /*0b90*/  IMAD.MOV.U32 R2, RZ, RZ, R6 ;  /* 0x000000ffff027224 */ /* 0x000fce00078e0006 */
.L_x_342:
[----:B------:R-:W-:-:S07]  /*0ba0*/  VIADD R0, R0, 0x1 ;  /* 0x0000000100007836 */ /* 0x000fce0000000000 */
.L_x_341:
        /* <DEDUP_REMOVED lines=10> */
[----:B------:R-:W-:-:S02]  /*0c50*/  DSETP.NEU.AND P1, PT, |R20|, +INF , PT ;  /* 0x7ff000001400742a */ /* 0x000fc40003f2d200 */
        /* <DEDUP_REMOVED lines=14> */
[----:B------:R-:W-:Y:S01]  /*0d40*/  FSEL R7, R5, R3, !P0 ;  /* 0x0000000305077208 */ /* 0x000fe20004000000 */
[----:B------:R-:W-:Y:S01]  /*0d50*/  @!P1 DMUL R2, RZ, R20 ;  /* 0x00000014ff029228 */ /* 0x000fe20000000000 */
        /* <DEDUP_REMOVED lines=29> */
.L_x_343:
[----:B------:R-:W0:Y:S01]  /*0f30*/  LDCU.64 UR6, c[0x4][0x8] ;  /* 0x01000100ff0677ac */ /* 0x000e220008000a00 */
[----:B------:R-:W-:-:S05]  /*0f40*/  IMAD.SHL.U32 R4, R0, 0x40, RZ ;  /* 0x0000004000047824 */ /* 0x000fca00078e00ff */
[----:B------:R-:W-:-:S04]  /*0f50*/  LOP3.LUT R4, R4, 0x40, RZ, 0xc0, !PT ;  /* 0x0000004004047812 */ /* 0x000fc800078ec0ff */
[----:B0-----:R-:W-:Y:S02]  /*0f60*/  IADD3 R32, P0, PT, R4, UR6, RZ ;  /* 0x0000000604207c10 */ /* 0x001fe4000ff1e0ff */
[----:B------:R-:W-:Y:S01]  /*0f70*/  LOP3.LUT R20, R0, 0x1, RZ, 0xc0, !PT ;  /* 0x0000000100147812 */ /* 0x000fe200078ec0ff */
[----:B------:R-:W-:Y:S01]  /*0f80*/  IMAD.MOV.U32 R34, RZ, RZ, 0x20fd8164 ;  /* 0x20fd8164ff227424 */ /* 0x000fe200078e00ff */
[----:B------:R-:W0:Y:S01]  /*0f90*/  LDCU UR6, c[0x0][0x3a8] ;  /* 0x00007500ff0677ac */ /* 0x000e220008000800 */
[----:B------:R-:W-:-:S05]  /*0fa0*/  IMAD.X R33, RZ, RZ, UR7, P0 ;  /* 0x00000007ff217e24 */ /* 0x000fca00080e06ff */
[----:B------:R-:W2:Y:S04]  /*0fb0*/  LDG.E.128.CONSTANT R4, desc[UR4][R32.64] ;  /* 0x0000000420047981 */ /* 0x000ea8000c1e9d00 */
[----:B------:R-:W3:Y:S04]  /*0fc0*/  LDG.E.128.CONSTANT R24, desc[UR4][R32.64+0x10] ;  /* 0x0000100420187981 */ /* 0x000ee8000c1e9d00 */
[----:B------:R-:W4:Y:S01]  /*0fd0*/  LDG.E.128.CONSTANT R28, desc[UR4][R32.64+0x20] ;  /* 0x00002004201c7981 */ /* 0x000f22000c1e9d00 */
[----:B------:R-:W-:Y:S01]  /*0fe0*/  ISETP.NE.U32.AND P0, PT, R20, 0x1, PT ;  /* 0x000000011400780c */ /* 0x000fe20003f05070 */
[----:B------:R-:W-:Y:S01]  /*0ff0*/  IMAD.MOV.U32 R20, RZ, RZ, 0x3da8ff83 ;  /* 0x3da8ff83ff147424 */ /* 0x000fe200078e00ff */
[----:B0-----:R-:W-:-:S02]  /*1000*/  UISETP.NE.AND UP0, UPT, UR6, 0x1, UPT ;  /* 0x000000010600788c */ /* 0x001fc4000bf05270 */
        /* <DEDUP_REMOVED lines=16> */
[----:B------:R-:W-:Y:S01]  /*1110*/  FSEL R21, R5, R3, !P0 ;  /* 0x0000000305157208 */ /* 0x000fe20004000000 */
[----:B------:R-:W-:Y:S06]  /*1120*/  BRA.U !UP0, `(.L_x_344) ;  /* 0x0000000108507547 */ /* 0x000fec000b800000 */
[----:B------:R-:W-:-:S09]  /*1130*/  UISETP.NE.AND UP0, UPT, UR6, URZ, UPT ;  /* 0x000000ff0600728c */ /* 0x000fd2000bf05270 */
[----:B------:R-:W-:Y:S05]  /*1140*/  BRA.U UP0, `(.L_x_345) ;  /* 0x0000000100247547 */ /* 0x000fea000b800000 */
[-C--:B-----5:R-:W-:Y:S02]  /*1150*/  DMUL R4, R8, R20.reuse ;  /* 0x0000001408047228 */ /* 0x0a0fe40000000000 */
[-C--:B------:R-:W-:Y:S02]  /*1160*/  DMUL R6, R14, R20.reuse ;  /* 0x000000140e067228 */ /* 0x080fe40000000000 */
[-C--:B------:R-:W-:Y:S02]  /*1170*/  DMUL R2, R10, R20.reuse ;  /* 0x000000140a027228 */ /* 0x080fe40000000000 */
[----:B------:R-:W-:Y:S02]  /*1180*/  DMUL R20, R12, R20 ;  /* 0x000000140c147228 */ /* 0x000fe40000000000 */
[-C--:B------:R-:W-:Y:S02]  /*1190*/  DFMA R14, R14, R22.reuse, -R4 ;  /* 0x000000160e0e722b */ /* 0x080fe40000000804 */
[----:B------:R-:W-:-:S02]  /*11a0*/  DFMA R8, R8, R22, R6 ;  /* 0x000000160808722b */ /* 0x000fc40000000006 */
[-C--:B------:R-:W-:Y:S02]  /*11b0*/  DFMA R12, R12, R22.reuse, R2 ;  /* 0x000000160c0c722b */ /* 0x080fe40000000002 */
[----:B------:R-:W-:Y:S01]  /*11c0*/  DFMA R10, R10, R22, -R20 ;  /* 0x000000160a0a722b */ /* 0x000fe20000000814 */
[----:B------:R-:W-:Y:S10]  /*11d0*/  BRA `(.L_x_346) ;  /* 0x0000000000447947 */ /* 0x000ff40003800000 */
.L_x_345:
[-C--:B-----5:R-:W-:Y:S02]  /*11e0*/  DMUL R2, R14, R20.reuse ;  /* 0x000000140e027228 */ /* 0x0a0fe40000000000 */
[-C--:B------:R-:W-:Y:S02]  /*11f0*/  DMUL R4, R12, R20.reuse ;  /* 0x000000140c047228 */ /* 0x080fe40000000000 */
[-C--:B------:R-:W-:Y:S02]  /*1200*/  DMUL R6, R10, R20.reuse ;  /* 0x000000140a067228 */ /* 0x080fe40000000000 */
[----:B------:R-:W-:Y:S02]  /*1210*/  DMUL R20, R8, R20 ;  /* 0x0000001408147228 */ /* 0x000fe40000000000 */
[-C--:B------:R-:W-:Y:S02]  /*1220*/  DFMA R12, R12, R22.reuse, R2 ;  /* 0x000000160c0c722b */ /* 0x080fe40000000002 */
[----:B------:R-:W-:-:S02]  /*1230*/  DFMA R14, R14, R22, -R4 ;  /* 0x000000160e0e722b */ /* 0x000fc40000000804 */
[-C--:B------:R-:W-:Y:S02]  /*1240*/  DFMA R8, R8, R22.reuse, -R6 ;  /* 0x000000160808722b */ /* 0x080fe40000000806 */
[----:B------:R-:W-:Y:S01]  /*1250*/  DFMA R10, R10, R22, R20 ;  /* 0x000000160a0a722b */ /* 0x000fe20000000014 */
[----:B------:R-:W-:Y:S10]  /*1260*/  BRA `(.L_x_346) ;  /* 0x0000000000207947 */ /* 0x000ff40003800000 */
.L_x_344:
[-C--:B-----5:R-:W-:Y:S02]  /*1270*/  DMUL R2, R8, R20.reuse ;  /* 0x0000001408027228 */ /* 0x0a0fe40000000000 */
[-C--:B------:R-:W-:Y:S02]  /*1280*/  DMUL R6, R12, R20.reuse ;  /* 0x000000140c067228 */ /* 0x080fe40000000000 */
[-C--:B------:R-:W-:Y:S02]  /*1290*/  DMUL R4, R10, R20.reuse ;  /* 0x000000140a047228 */ /* 0x080fe40000000000 */
[----:B------:R-:W-:Y:S02]  /*12a0*/  DMUL R20, R14, R20 ;  /* 0x000000140e147228 */ /* 0x000fe40000000000 */
[-C--:B------:R-:W-:Y:S02]  /*12b0*/  DFMA R12, R12, R22.reuse, -R2 ;  /* 0x000000160c0c722b */ /* 0x080fe40000000802 */
[----:B------:R-:W-:-:S02]  /*12c0*/  DFMA R8, R8, R22, R6 ;  /* 0x000000160808722b */ /* 0x000fc40000000006 */
[-C--:B------:R-:W-:Y:S02]  /*12d0*/  DFMA R14, R14, R22.reuse, -R4 ;  /* 0x000000160e0e722b */ /* 0x080fe40000000804 */
[----:B------:R-:W-:-:S11]  /*12e0*/  DFMA R10, R10, R22, R20 ;  /* 0x000000160a0a722b */ /* 0x000fd60000000014 */
.L_x_346:
[----:B------:R-:W-:Y:S04]  /*12f0*/  STG.E.128 desc[UR4][R16.64], R12 ;  /* 0x0000000c10007986 */ /* 0x000fe8000c101d04 */
[----:B------:R-:W-:Y:S01]  /*1300*/  STG.E.128 desc[UR4][R18.64], R8 ;  /* 0x0000000812007986 */ /* 0x000fe2000c101d04 */
[----:B------:R-:W-:Y:S05]  /*1310*/  EXIT ;  /* 0x000000000000794d */ /* 0x000fea0003800000 */
        .weak           $__internal_11_$__cuda_sm20_div_u64
        .type           $__internal_11_$__cuda_sm20_div_u64,@function
        .size           $__internal_11_$__cuda_sm20_div_u64,($_Z19kernelPauliRotationP7double2miiPKiPKmid$__internal_trig_reduction_slowpathd - $__internal_11_$__cuda_sm20_div_u64)
$__internal_11_$__cuda_sm20_div_u64:
[----:B------:R-:W-:Y:S02]  /*1320*/  IMAD.MOV.U32 R20, RZ, RZ, R16 ;  /* 0x000000ffff147224 */ /* 0x000fe400078e0010 */
[----:B------:R-:W-:-:S04]  /*1330*/  IMAD.MOV.U32 R21, RZ, RZ, R17 ;  /* 0x000000ffff157224 */ /* 0x000fc800078e0011 */
        /* <DEDUP_REMOVED lines=8> */
[----:B------:R-:W-:-:S04]  /*13c0*/  IMAD.HI.U32 R8, R2, R23, RZ ;  /* 0x0000001702087227 */ /* 0x000fc800078e00ff */
[----:B------:R-:W-:Y:S02]  /*13d0*/  IMAD.X R25, RZ, RZ, ~R9, P0 ;  /* 0x000000ffff197224 */ /* 0x000fe400000e0e09 */
[----:B------:R-:W-:Y:S02]  /*13e0*/  IMAD.MOV.U32 R9, RZ, RZ, R2 ;  /* 0x000000ffff097224 */ /* 0x000fe400078e0002 */
        /* <DEDUP_REMOVED lines=12> */
[----:B------:R-:W-:Y:S01]  /*14b0*/  IADD3.X R2, PT, PT, RZ, ~R3, RZ, P0, !PT ;  /* 0x80000003ff027210 */ /* 0x000fe200007fe4ff */
[----:B------:R-:W-:-:S04]  /*14c0*/  IMAD.MOV.U32 R3, RZ, RZ, RZ ;  /* 0x000000ffff037224 */ /* 0x000fc800078e00ff */
        /* <DEDUP_REMOVED lines=14> */
[----:B------:R-:W-:-:S04]  /*15b0*/  IMAD.WIDE.U32 R2, R9, R16, RZ ;  /* 0x0000001009027225 */ /* 0x000fc800078e00ff */
[----:B------:R-:W-:Y:S01]  /*15c0*/  IMAD.X R19, RZ, RZ, R8, P1 ;  /* 0x000000ffff137224 */ /* 0x000fe200008e0608 */
[----:B------:R-:W-:Y:S01]  /*15d0*/  IADD3 R23, P1, PT, -R2, R14, RZ ;  /* 0x0000000e02177210 */ /* 0x000fe20007f3e1ff */
[C---:B------:R-:W-:Y:S01]  /*15e0*/  IMAD R3, R9.reuse, R17, R3 ;  /* 0x0000001109037224 */ /* 0x040fe200078e0203 */
[----:B------:R-:W-:Y:S02]  /*15f0*/  IADD3 R2, P2, PT, R9, 0x1, RZ ;  /* 0x0000000109027810 */ /* 0x000fe40007f5e0ff */
[-C--:B------:R-:W-:Y:S01]  /*1600*/  ISETP.GE.U32.AND P0, PT, R23, R16.reuse, PT ;  /* 0x000000101700720c */ /* 0x080fe20003f06070 */
[----:B------:R-:W-:Y:S02]  /*1610*/  IMAD R3, R19, R16, R3 ;  /* 0x0000001013037224 */ /* 0x000fe400078e0203 */
[----:B------:R-:W-:Y:S02]  /*1620*/  IMAD.X R8, RZ, RZ, R19, P2 ;  /* 0x000000ffff087224 */ /* 0x000fe400010e0613 */
[----:B------:R-:W-:Y:S01]  /*1630*/  IMAD.X R22, R18, 0x1, ~R3, P1 ;  /* 0x0000000112167824 */ /* 0x000fe200008e0e03 */
[----:B------:R-:W-:-:S04]  /*1640*/  IADD3 R21, P1, PT, -R16, R23, RZ ;  /* 0x0000001710157210 */ /* 0x000fc80007f3e1ff */
[C---:B------:R-:W-:Y:S01]  /*1650*/  ISETP.GE.U32.AND.EX P0, PT, R22.reuse, R17, PT, P0 ;  /* 0x000000111600720c */ /* 0x040fe20003f06100 */
[----:B------:R-:W-:Y:S01]  /*1660*/  IMAD.X R20, R22, 0x1, ~R17, P1 ;  /* 0x0000000116147824 */ /* 0x000fe200008e0e11 */
[----:B------:R-:W-:Y:S02]  /*1670*/  ISETP.NE.U32.AND P1, PT, R16, RZ, PT ;  /* 0x000000ff1000720c */ /* 0x000fe40003f25070 */
[----:B------:R-:W-:Y:S02]  /*1680*/  SEL R3, R2, R9, P0 ;  /* 0x0000000902037207 */ /* 0x000fe40000000000 */
[----:B------:R-:W-:Y:S02]  /*1690*/  SEL R21, R21, R23, P0 ;  /* 0x0000001715157207 */ /* 0x000fe40000000000 */
[----:B------:R-:W-:Y:S02]  /*16a0*/  SEL R2, R8, R19, P0 ;  /* 0x0000001308027207 */ /* 0x000fe40000000000 */
[----:B------:R-:W-:-:S02]  /*16b0*/  IADD3 R8, P2, PT, R3, 0x1, RZ ;  /* 0x0000000103087810 */ /* 0x000fc40007f5e0ff */
[----:B------:R-:W-:Y:S02]  /*16c0*/  SEL R20, R20, R22, P0 ;  /* 0x0000001614147207 */ /* 0x000fe40000000000 */
[----:B------:R-:W-:Y:S01]  /*16d0*/  ISETP.GE.U32.AND P0, PT, R21, R16, PT ;  /* 0x000000101500720c */ /* 0x000fe20003f06070 */
[----:B------:R-:W-:Y:S01]  /*16e0*/  IMAD.X R9, RZ, RZ, R2, P2 ;  /* 0x000000ffff097224 */ /* 0x000fe200010e0602 */
[----:B------:R-:W-:Y:S02]  /*16f0*/  ISETP.NE.AND.EX P1, PT, R17, RZ, PT, P1 ;  /* 0x000000ff1100720c */ /* 0x000fe40003f25310 */
[----:B------:R-:W-:-:S04]  /*1700*/  ISETP.GE.U32.AND.EX P0, PT, R20, R17, PT, P0 ;  /* 0x000000111400720c */ /* 0x000fc80003f06100 */
[----:B------:R-:W-:Y:S01]  /*1710*/  SEL R8, R8, R3, P0 ;  /* 0x0000000308087207 */ /* 0x000fe20000000000 */
[----:B------:R-:W-:Y:S01]  /*1720*/  IMAD.MOV.U32 R3, RZ, RZ, 0x0 ;  /* 0x00000000ff037424 */ /* 0x000fe200078e00ff */
[----:B------:R-:W-:Y:S01]  /*1730*/  SEL R9, R9, R2, P0 ;  /* 0x0000000209097207 */ /* 0x000fe20000000000 */
[----:B------:R-:W-:Y:S01]  /*1740*/  IMAD.MOV.U32 R2, RZ, RZ, R12 ;  /* 0x000000ffff027224 */ /* 0x000fe200078e000c */
[----:B------:R-:W-:Y:S02]  /*1750*/  SEL R8, R8, 0xffffffff, P1 ;  /* 0xffffffff08087807 */ /* 0x000fe40000800000 */
[----:B------:R-:W-:Y:S01]  /*1760*/  SEL R9, R9, 0xffffffff, P1 ;  /* 0xffffffff09097807 */ /* 0x000fe20000800000 */
[----:B------:R-:W-:Y:S06]  /*1770*/  RET.REL.NODEC R2 `(_Z19kernelPauliRotationP7double2miiPKiPKmid) ;  /* 0xffffffe802207950 */ /* 0x000fec0003c3ffff */
        .type           $_Z19kernelPauliRotationP7double2miiPKiPKmid$__internal_trig_reduction_slowpathd,@function
        .size           $_Z19kernelPauliRotationP7double2miiPKiPKmid$__internal_trig_reduction_slowpathd,(.L_x_469 - $_Z19kernelPauliRotationP7double2miiPKiPKmid$__internal_trig_reduction_slowpathd)
$_Z19kernelPauliRotationP7double2miiPKiPKmid$__internal_trig_reduction_slowpathd:
[----:B------:R-:W-:Y:S01]  /*1780*/  SHF.R.U32.HI R2, RZ, 0x14, R3 ;  /* 0x00000014ff027819 */ /* 0x000fe20000011603 */
[----:B------:R-:W-:Y:S01]  /*1790*/  IMAD.MOV.U32 R4, RZ, RZ, RZ ;  /* 0x000000ffff047224 */ /* 0x000fe200078e00ff */
[----:B------:R-:W-:Y:S02]  /*17a0*/  MOV R7, R3 ;  /* 0x0000000300077202 */ /* 0x000fe40000000f00 */
[----:B------:R-:W-:-:S04]  /*17b0*/  LOP3.LUT R5, R2, 0x7ff, RZ, 0xc0, !PT ;  /* 0x000007ff02057812 */ /* 0x000fc800078ec0ff */
[----:B------:R-:W-:-:S13]  /*17c0*/  ISETP.NE.AND P0, PT, R5, 0x7ff, PT ;  /* 0x000007ff0500780c */ /* 0x000fda0003f05270 */
[----:B------:R-:W-:Y:S05]  /*17d0*/  @!P0 BRA `(.L_x_347) ;  /* 0x00000008002c8947 */ /* 0x000fea0003800000 */
[----:B------:R-:W-:Y:S01]  /*17e0*/  VIADD R5, R5, 0xfffffc00 ;  /* 0xfffffc0005057836 */ /* 0x000fe20000000000 */
[----:B------:R-:W-:-:S04]  /*17f0*/  CS2R R24, SRZ ;  /* 0x0000000000187805 */ /* 0x000fc8000001ff00 */
[----:B------:R-:W-:Y:S02]  /*1800*/  SHF.R.U32.HI R4, RZ, 0x6, R5 ;  /* 0x00000006ff047819 */ /* 0x000fe40000011605 */
[----:B------:R-:W-:Y:S02]  /*1810*/  ISETP.GE.U32.AND P0, PT, R5, 0x80, PT ;  /* 0x000000800500780c */ /* 0x000fe40003f06070 */
[C---:B------:R-:W-:Y:S02]  /*1820*/  IADD3 R5, PT, PT, -R4.reuse, 0x13, RZ ;  /* 0x0000001304057810 */ /* 0x040fe40007ffe1ff */
[----:B------:R-:W-:Y:S02]  /*1830*/  IADD3 R31, PT, PT, -R4, 0xf, RZ ;  /* 0x0000000f041f7810 */ /* 0x000fe40007ffe1ff */
[----:B------:R-:W-:-:S04]  /*1840*/  SEL R5, R5, 0x12, P0 ;  /* 0x0000001205057807 */ /* 0x000fc80000000000 */
[----:B------:R-:W-:-:S13]  /*1850*/  ISETP.GE.AND P0, PT, R31, R5, PT ;  /* 0x000000051f00720c */ /* 0x000fda0003f06270 */
[----:B------:R-:W-:Y:S05]  /*1860*/  @P0 BRA `(.L_x_348) ;  /* 0x00000000008c0947 */ /* 0x000fea0003800000 */
[C---:B------:R-:W-:Y:S01]  /*1870*/  SHF.L.U64.HI R26, R6.reuse, 0xb, R7 ;  /* 0x0000000b061a7819 */ /* 0x040fe20000010207 */
[----:B------:R-:W-:Y:S01]  /*1880*/  IMAD.SHL.U32 R7, R6, 0x800, RZ ;  /* 0x0000080006077824 */ /* 0x000fe200078e00ff */
[----:B------:R-:W-:Y:S01]  /*1890*/  IADD3 R29, PT, PT, RZ, -R4, -R5 ;  /* 0x80000004ff1d7210 */ /* 0x000fe20007ffe805 */
[----:B------:R-:W-:Y:S01]  /*18a0*/  IMAD.MOV.U32 R28, RZ, RZ, RZ ;  /* 0x000000ffff1c7224 */ /* 0x000fe200078e00ff */
[----:B------:R-:W-:Y:S02]  /*18b0*/  CS2R R24, SRZ ;  /* 0x0000000000187805 */ /* 0x000fe4000001ff00 */
[----:B------:R-:W-:Y:S01]  /*18c0*/  LOP3.LUT R6, R26, 0x80000000, RZ, 0xfc, !PT ;  /* 0x800000001a067812 */ /* 0x000fe200078efcff */
[----:B------:R-:W0:Y:S01]  /*18d0*/  LDCU.64 UR6, c[0x0][0x358] ;  /* 0x00006b00ff0677ac */ /* 0x000e220008000a00 */
[----:B------:R-:W-:-:S05]  /*18e0*/  NOP ;  /* 0x0000000000007918 */ /* 0x000fca0000000000 */
.L_x_349:
[----:B------:R-:W1:Y:S02]  /*18f0*/  LDC.64 R26, c[0x4][RZ] ;  /* 0x01000000ff1a7b82 */ /* 0x000e640000000a00 */
[----:B-1----:R-:W-:-:S06]  /*1900*/  IMAD.WIDE R26, R31, 0x8, R26 ;  /* 0x000000081f1a7825 */ /* 0x002fcc00078e021a */
[----:B0-----:R-:W2:Y:S01]  /*1910*/  LDG.E.64.CONSTANT R26, desc[UR6][R26.64] ;  /* 0x000000061a1a7981 */ /* 0x001ea2000c1e9b00 */
[----:B------:R-:W-:Y:S01]  /*1920*/  VIADD R29, R29, 0x1 ;  /* 0x000000011d1d7836 */ /* 0x000fe20000000000 */
[----:B------:R-:W-:Y:S01]  /*1930*/  IADD3 R31, PT, PT, R31, 0x1, RZ ;  /* 0x000000011f1f7810 */ /* 0x000fe20007ffe0ff */
        /* <DEDUP_REMOVED lines=13> */
[----:B------:R-:W-:-:S03]  /*1a10*/  VIADD R28, R28, 0x1 ;  /* 0x000000011c1c7836 */ /* 0x000fc60000000000 */
[----:B------:R-:W-:Y:S01]  /*1a20*/  IADD3.X R27, P1, PT, R27, R26, RZ, P1, !PT ;  /* 0x0000001a1b1b7210 */ /* 0x000fe20000f3e4ff */
[----:B------:R-:W-:Y:S01]  /*1a30*/  IMAD.X R26, RZ, RZ, R30, P0 ;  /* 0x000000ffff1a7224 */ /* 0x000fe200000e061e */
[----:B------:R-:W-:-:S03]  /*1a40*/  ISETP.NE.AND P0, PT, R29, -0xf, PT ;  /* 0xfffffff11d00780c */ /* 0x000fc60003f05270 */
[----:B------:R-:W-:Y:S02]  /*1a50*/  IMAD.X R26, RZ, RZ, R26, P1 ;  /* 0x000000ffff1a7224 */ /* 0x000fe400008e061a */
[----:B0-----:R-:W-:Y:S02]  /*1a60*/  IMAD.MOV.U32 R24, RZ, RZ, R27 ;  /* 0x000000ffff187224 */ /* 0x001fe400078e001b */
[----:B------:R-:W-:-:S06]  /*1a70*/  IMAD.MOV.U32 R25, RZ, RZ, R26 ;  /* 0x000000ffff197224 */ /* 0x000fcc00078e001a */
[----:B------:R-:W-:Y:S05]  /*1a80*/  @P0 BRA `(.L_x_349) ;  /* 0xfffffffc00980947 */ /* 0x000fea000383ffff */
[----:B------:R-:W-:-:S07]  /*1a90*/  IMAD.MOV.U32 R31, RZ, RZ, R5 ;  /* 0x000000ffff1f7224 */ /* 0x000fce00078e0005 */
.L_x_348:
[----:B------:R-:W-:Y:S01]  /*1aa0*/  LOP3.LUT P0, R37, R2, 0x3f, RZ, 0xc0, !PT ;  /* 0x0000003f02257812 */ /* 0x000fe2000780c0ff */
[----:B------:R-:W-:-:S04]  /*1ab0*/  IMAD.IADD R4, R4, 0x1, R31 ;  /* 0x0000000104047824 */ /* 0x000fc800078e021f */
[----:B------:R-:W-:-:S05]  /*1ac0*/  IMAD.U32 R30, R4, 0x8, R1 ;  /* 0x00000008041e7824 */ /* 0x000fca00078e0001 */
[----:B------:R0:W-:Y:S04]  /*1ad0*/  STL.64 [R30+-0x78], R24 ;  /* 0xffff88181e007387 */ /* 0x0001e80000100a00 */
[----:B------:R-:W2:Y:S04]  /*1ae0*/  @P0 LDL.64 R28, [R1+0x8] ;  /* 0x00000800011c0983 */ /* 0x000ea80000100a00 */
[----:B------:R-:W3:Y:S04]  /*1af0*/  LDL.64 R6, [R1+0x10] ;  /* 0x0000100001067983 */ /* 0x000ee80000100a00 */
[----:B------:R-:W4:Y:S01]  /*1b00*/  LDL.64 R4, [R1+0x18] ;  /* 0x0000180001047983 */ /* 0x000f220000100a00 */
[----:B------:R-:W-:-:S02]  /*1b10*/  @P0 LOP3.LUT R2, R37, 0x3f, RZ, 0x3c, !PT ;  /* 0x0000003f25020812 */ /* 0x000fc400078e3cff */
[--C-:B--2---:R-:W-:Y:S02]  /*1b20*/  @P0 SHF.R.U64 R27, R28, 0x1, R29.reuse ;  /* 0x000000011c1b0819 */ /* 0x104fe4000000121d */
[----:B------:R-:W-:Y:S02]  /*1b30*/  @P0 SHF.R.U32.HI R29, RZ, 0x1, R29 ;  /* 0x00000001ff1d0819 */ /* 0x000fe4000001161d */
[C---:B---3--:R-:W-:Y:S02]  /*1b40*/  @P0 SHF.L.U32 R31, R6.reuse, R37, RZ ;  /* 0x00000025061f0219 */ /* 0x048fe400000006ff */
[----:B0-----:R-:W-:Y:S02]  /*1b50*/  @P0 SHF.R.U64 R24, R27, R2, R29 ;  /* 0x000000021b180219 */ /* 0x001fe4000000121d */
[--C-:B------:R-:W-:Y:S02]  /*1b60*/  @P0 SHF.R.U32.HI R35, RZ, 0x1, R7.reuse ;  /* 0x00000001ff230819 */ /* 0x100fe40000011607 */
[----:B------:R-:W-:-:S02]  /*1b70*/  @P0 SHF.R.U64 R33, R6, 0x1, R7 ;  /* 0x0000000106210819 */ /* 0x000fc40000001207 */
[-C--:B------:R-:W-:Y:S02]  /*1b80*/  @P0 SHF.L.U64.HI R26, R6, R37.reuse, R7 ;  /* 0x00000025061a0219 */ /* 0x080fe40000010207 */
[----:B------:R-:W-:Y:S02]  /*1b90*/  @P0 SHF.R.U32.HI R25, RZ, R2, R29 ;  /* 0x00000002ff190219 */ /* 0x000fe4000001161d */
[----:B------:R-:W-:Y:S02]  /*1ba0*/  @P0 LOP3.LUT R6, R31, R24, RZ, 0xfc, !PT ;  /* 0x000000181f060212 */ /* 0x000fe400078efcff */
[----:B----4-:R-:W-:Y:S02]  /*1bb0*/  @P0 SHF.L.U32 R27, R4, R37, RZ ;  /* 0x00000025041b0219 */ /* 0x010fe400000006ff */
[----:B------:R-:W-:Y:S01]  /*1bc0*/  @P0 SHF.R.U64 R28, R33, R2, R35 ;  /* 0x00000002211c0219 */ /* 0x000fe20000001223 */
[----:B------:R-:W-:Y:S01]  /*1bd0*/  IMAD.SHL.U32 R24, R6, 0x4, RZ ;  /* 0x0000000406187824 */ /* 0x000fe200078e00ff */
[----:B------:R-:W-:-:S02]  /*1be0*/  @P0 LOP3.LUT R7, R26, R25, RZ, 0xfc, !PT ;  /* 0x000000191a070212 */ /* 0x000fc400078efcff */
[----:B------:R-:W-:Y:S02]  /*1bf0*/  @P0 SHF.L.U64.HI R37, R4, R37, R5 ;  /* 0x0000002504250219 */ /* 0x000fe40000010205 */
[----:B------:R-:W-:Y:S02]  /*1c00*/  @P0 SHF.R.U32.HI R2, RZ, R2, R35 ;  /* 0x00000002ff020219 */ /* 0x000fe40000011623 */
        /* <DEDUP_REMOVED lines=36> */
.L_x_350:
[----:B------:R-:W-:Y:S02]  /*1e50*/  HFMA2 R25, -RZ, RZ, 0, 0 ;  /* 0x00000000ff197431 */ /* 0x000fe400000001ff */
[----:B------:R-:W-:Y:S01]  /*1e60*/  IMAD.WIDE.U32 R26, R7, 0x2168c235, RZ ;  /* 0x2168c235071a7825 */ /* 0x000fe200078e00ff */
[----:B------:R-:W-:-:S03]  /*1e70*/  SHF.R.U32.HI R5, RZ, 0x1e, R5 ;  /* 0x0000001eff057819 */ /* 0x000fc60000011605 */
[----:B------:R-:W-:Y:S01]  /*1e80*/  IMAD.MOV.U32 R24, RZ, RZ, R27 ;  /* 0x000000ffff187224 */ /* 0x000fe200078e001b */
[----:B------:R-:W-:Y:S01]  /*1e90*/  IADD3 RZ, P1, PT, R26, R26, RZ ;  /* 0x0000001a1aff7210 */ /* 0x000fe20007f3e0ff */
[----:B------:R-:W-:Y:S01]  /*1ea0*/  IMAD R27, R2, -0x36f0255e, RZ ;  /* 0xc90fdaa2021b7824 */ /* 0x000fe200078e02ff */
[----:B------:R-:W-:Y:S01]  /*1eb0*/  LEA.HI R4, R4, R5, RZ, 0x1 ;  /* 0x0000000504047211 */ /* 0x000fe200078f08ff */
[----:B------:R-:W-:-:S04]  /*1ec0*/  IMAD.WIDE.U32 R24, R7, -0x36f0255e, R24 ;  /* 0xc90fdaa207187825 */ /* 0x000fc800078e0018 */
[----:B------:R-:W-:-:S04]  /*1ed0*/  IMAD.HI.U32 R7, R2, -0x36f0255e, RZ ;  /* 0xc90fdaa202077827 */ /* 0x000fc800078e00ff */
        /* <DEDUP_REMOVED lines=16> */
[----:B------:R-:W-:-:S02]  /*1fe0*/  @!P0 LOP3.LUT R2, R2, 0x80000000, RZ, 0x3c, !PT ;  /* 0x8000000002028812 */ /* 0x000fc400078e3cff */
[----:B------:R-:W-:Y:S01]  /*1ff0*/  SHF.R.U64 R7, R7, 0xa, R24 ;  /* 0x0000000a07077819 */ /* 0x000fe20000001218 */
[----:B------:R-:W-:-:S03]  /*2000*/  IMAD.SHL.U32 R3, R3, 0x100000, RZ ;  /* 0x0010000003037824 */ /* 0x000fc600078e00ff */
        /* <DEDUP_REMOVED lines=8> */
.L_x_347:
[----:B------:R-:W-:Y:S02]  /*2090*/  IMAD.MOV.U32 R2, RZ, RZ, R0 ;  /* 0x000000ffff027224 */ /* 0x000fe400078e0000 */
[----:B------:R-:W-:-:S04]  /*20a0*/  IMAD.MOV.U32 R3, RZ, RZ, 0x0 ;  /* 0x00000000ff037424 */ /* 0x000fc800078e00ff */
[----:B------:R-:W-:Y:S05]  /*20b0*/  RET.REL.NODEC R2 `(_Z19kernelPauliRotationP7double2miiPKiPKmid) ;  /* 0xffffffdc02d07950 */ /* 0x000fea0003c3ffff */
.L_x_351:
        /* <DEDUP_REMOVED lines=12> */
.L_x_469:


//--------------------- .text._Z22kernelApplyControlledQP7double2miiiPKiPKdPKmd --------------------------
	.section	.text._Z22kernelApplyControlledQP7double2miiiPKiPKdPKmd,"ax",@progbits
	.align	128
        .global         _Z22kernelApplyControlledQP7double2miiiPKiPKdPKmd
        .type           _Z22kernelApplyControlledQP7double2miiiPKiPKdPKmd,@function
        .size           _Z22kernelApplyControlledQP7double2miiiPKiPKdPKmd,(.L_x_470 - _Z22kernelApplyControlledQP7double2miiiPKiPKdPKmd)
        .other          _Z22kernelApplyControlledQP7double2miiiPKiPKdPKmd,@"STO_CUDA_ENTRY STV_DEFAULT"
_Z22kernelApplyControlledQP7double2miiiPKiPKdPKmd:
.text._Z22kernelApplyControlledQP7double2miiiPKiPKdPKmd:
        /* <DEDUP_REMOVED lines=11> */
[----:B------:R-:W1:Y:S07]  /*00b0*/  LDCU.64 UR4, c[0x0][0x358] ;  /* 0x00006b00ff0477ac */ /* 0x000e6e0008000a00 */
[----:B------:R-:W0:Y:S08]  /*00c0*/  LDC.64 R12, c[0x0][0x390] ;  /* 0x0000e400ff0c7b82 */ /* 0x000e300000000a00 */
[----:B------:R-:W2:Y:S08]  /*00d0*/  LDC.64 R10, c[0x0][0x3b0] ;  /* 0x0000ec00ff0a7b82 */ /* 0x000eb00000000a00 */
[----:B------:R-:W3:Y:S01]  /*00e0*/  LDC.64 R2, c[0x0][0x3a8] ;  /* 0x0000ea00ff027b82 */ /* 0x000ee20000000a00 */
[----:B0-----:R-:W-:-:S07]  /*00f0*/  IMAD.WIDE R6, R12, 0x4, R4 ;  /* 0x000000040c067825 */ /* 0x001fce00078e0204 */
[----:B------:R-:W0:Y:S01]  /*0100*/  LDC R14, c[0x0][0x398] ;  /* 0x0000e600ff0e7b82 */ /* 0x000e220000000800 */
[----:B-1----:R-:W4:Y:S01]  /*0110*/  LDG.E R6, desc[UR4][R6.64] ;  /* 0x0000000406067981 */ /* 0x002f22000c1e1900 */
[----:B--2---:R-:W-:-:S06]  /*0120*/  IMAD.WIDE R8, R12, 0x8, R10 ;  /* 0x000000080c087825 */ /* 0x004fcc00078e020a */
[----:B------:R-:W1:Y:S01]  /*0130*/  LDC.64 R16, c[0x0][0x3b8] ;  /* 0x0000ee00ff107b82 */ /* 0x000e620000000a00 */
[----:B------:R-:W2:Y:S01]  /*0140*/  LDG.E R9, desc[UR4][R8.64] ;  /* 0x0000000408097981 */ /* 0x000ea2000c1e1900 */
[----:B------:R-:W-:-:S04]  /*0150*/  IMAD.WIDE R4, R13, 0x4, R4 ;  /* 0x000000040d047825 */ /* 0x000fc800078e0204 */
[----:B------:R-:W-:Y:S02]  /*0160*/  IMAD.WIDE R10, R13, 0x8, R10 ;  /* 0x000000080d0a7825 */ /* 0x000fe400078e020a */
[----:B------:R0:W5:Y:S04]  /*0170*/  LDG.E R4, desc[UR4][R4.64] ;  /* 0x0000000404047981 */ /* 0x000168000c1e1900 */
[----:B------:R-:W5:Y:S01]  /*0180*/  LDG.E R11, desc[UR4][R10.64] ;  /* 0x000000040a0b7981 */ /* 0x000f62000c1e1900 */
[----:B---3--:R-:W-:-:S06]  /*0190*/  IMAD.WIDE R2, R12, 0x8, R2 ;  /* 0x000000080c027825 */ /* 0x008fcc00078e0202 */
[----:B------:R-:W3:Y:S01]  /*01a0*/  LDG.E.64 R2, desc[UR4][R2.64] ;  /* 0x0000000402027981 */ /* 0x000ee2000c1e1b00 */
[----:B------:R-:W-:Y:S02]  /*01b0*/  IMAD.MOV.U32 R12, RZ, RZ, 0x1 ;  /* 0x00000001ff0c7424 */ /* 0x000fe400078e00ff */
[----:B------:R-:W-:Y:S01]  /*01c0*/  IMAD.MOV.U32 R13, RZ, RZ, -0x1 ;  /* 0xffffffffff0d7424 */ /* 0x000fe200078e00ff */
[----:B0-----:R-:W-:Y:S02]  /*01d0*/  LOP3.LUT R5, RZ, R14, RZ, 0x33, !PT ;  /* 0x0000000eff057212 */ /* 0x001fe400078e33ff */
[-C--:B----4-:R-:W-:Y:S02]  /*01e0*/  SHF.L.U32 R7, R12, R6.reuse, RZ ;  /* 0x000000060c077219 */ /* 0x090fe400000006ff */
[----:B------:R-:W-:Y:S02]  /*01f0*/  SHF.L.U32 R6, R13, R6, RZ ;  /* 0x000000060d067219 */ /* 0x000fe400000006ff */
[----:B------:R-:W-:-:S02]  /*0200*/  LEA.HI R7, R7, R7, RZ, 0x1 ;  /* 0x0000000707077211 */ /* 0x000fc400078f08ff */
[----:B--2---:R-:W-:Y:S02]  /*0210*/  SHF.R.U64 R9, R0, R9, RZ ;  /* 0x0000000900097219 */ /* 0x004fe400000012ff */
[----:B------:R-:W-:Y:S02]  /*0220*/  SHF.R.S32.HI R7, RZ, 0x1, R7 ;  /* 0x00000001ff077819 */ /* 0x000fe40000011407 */
[----:B------:R-:W-:Y:S01]  /*0230*/  LOP3.LUT R6, R9, R6, RZ, 0x30, !PT ;  /* 0x0000000609067212 */ /* 0x000fe200078e30ff */
[----:B-----5:R-:W-:-:S04]  /*0240*/  IMAD.IADD R5, R4, 0x1, R5 ;  /* 0x0000000104057824 */ /* 0x020fc800078e0205 */
[----:B------:R-:W-:Y:S01]  /*0250*/  IMAD.IADD R6, R6, 0x1, -R7 ;  /* 0x0000000106067824 */ /* 0x000fe200078e0a07 */
[----:B------:R-:W-:Y:S02]  /*0260*/  SHF.L.U32 R4, R13, R4, RZ ;  /* 0x000000040d047219 */ /* 0x000fe400000006ff */
[----:B------:R-:W-:Y:S02]  /*0270*/  SHF.L.U32 R5, R12, R5, RZ ;  /* 0x000000050c057219 */ /* 0x000fe400000006ff */
[----:B------:R-:W-:Y:S01]  /*0280*/  SHF.R.U64 R11, R0, R11, RZ ;  /* 0x0000000b000b7219 */ /* 0x000fe200000012ff */
[----:B------:R-:W3:Y:S01]  /*0290*/  I2F.F64 R6, R6 ;  /* 0x0000000600067312 */ /* 0x000ee20000201c00 */
[----:B------:R-:W-:-:S04]  /*02a0*/  LOP3.LUT R4, RZ, R4, RZ, 0x33, !PT ;  /* 0x00000004ff047212 */ /* 0x000fc800078e33ff */
[----:B------:R-:W-:Y:S02]  /*02b0*/  LOP3.LUT P0, RZ, R5, R11, R4, 0x80, !PT ;  /* 0x0000000b05ff7212 */ /* 0x000fe40007808004 */
[----:B------:R-:W-:-:S04]  /*02c0*/  SHF.R.S32.HI R5, RZ, 0x1f, R5 ;  /* 0x0000001fff057819 */ /* 0x000fc80000011405 */
[----:B------:R-:W-:Y:S01]  /*02d0*/  LOP3.LUT P0, RZ, R5, RZ, RZ, 0xc0, P0 ;  /* 0x000000ff05ff7212 */ /* 0x000fe2000000c0ff */
[----:B---3--:R-:W-:-:S08]  /*02e0*/  DMUL R2, R2, R6 ;  /* 0x0000000602027228 */ /* 0x008fd00000000000 */
[----:B-1----:R-:W-:-:S04]  /*02f0*/  DMUL R16, R2, R16 ;  /* 0x0000001002107228 */ /* 0x002fc80000000000 */
[----:B------:R-:W-:Y:S07]  /*0300*/  @!P0 BRA `(.L_x_352) ;  /* 0x0000000400fc8947 */ /* 0x000fee0003800000 */
[----:B------:R-:W0:Y:S02]  /*0310*/  LDCU.64 UR6, c[0x0][0x380] ;  /* 0x00007000ff0677ac */ /* 0x000e240008000a00 */
[----:B0-----:R-:W-:-:S04]  /*0320*/  LEA R20, P0, R0, UR6, 0x4 ;  /* 0x0000000600147c11 */ /* 0x001fc8000f8020ff */
[----:B------:R-:W-:-:S05]  /*0330*/  LEA.HI.X R21, R0, UR7, RZ, 0x4, P0 ;  /* 0x0000000700157c11 */ /* 0x000fca00080f24ff */
[----:B------:R0:W5:Y:S01]  /*0340*/  LDG.E.128 R8, desc[UR4][R20.64] ;  /* 0x0000000414087981 */ /* 0x000162000c1e1d00 */
[----:B------:R-:W-:Y:S01]  /*0350*/  DSETP.NEU.AND P0, PT, |R16|, +INF , PT ;  /* 0x7ff000001000742a */ /* 0x000fe20003f0d200 */
[----:B------:R-:W-:-:S13]  /*0360*/  BSSY.RECONVERGENT B0, `(.L_x_353) ;  /* 0x000001d000007945 */ /* 0x000fda0003800200 */
[----:B------:R-:W-:Y:S01]  /*0370*/  @!P0 DMUL R2, RZ, -R16 ;  /* 0x80000010ff028228 */ /* 0x000fe20000000000 */
[----:B------:R-:W-:Y:S01]  /*0380*/  @!P0 IMAD.MOV.U32 R0, RZ, RZ, 0x1 ;  /* 0x00000001ff008424 */ /* 0x000fe200078e00ff */
[----:B0-----:R-:W-:Y:S09]  /*0390*/  @!P0 BRA `(.L_x_354) ;  /* 0x0000000000648947 */ /* 0x001ff20003800000 */
[----:B------:R-:W-:Y:S01]  /*03a0*/  UMOV UR6, 0x6dc9c883 ;  /* 0x6dc9c88300067882 */ /* 0x000fe20000000000 */
[----:B------:R-:W-:Y:S01]  /*03b0*/  UMOV UR7, 0x3fe45f30 ;  /* 0x3fe45f3000077882 */ /* 0x000fe20000000000 */
[C---:B------:R-:W-:Y:S01]  /*03c0*/  DSETP.GE.AND P0, PT, |R16|.reuse, 2.14748364800000000000e+09, PT ;  /* 0x41e000001000742a */ /* 0x040fe20003f06200 */
[----:B------:R-:W-:Y:S01]  /*03d0*/  BSSY.RECONVERGENT B1, `(.L_x_355) ;  /* 0x0000014000017945 */ /* 0x000fe20003800200 */
[----:B------:R-:W-:Y:S01]  /*03e0*/  DMUL R4, R16, -UR6 ;  /* 0x8000000610047c28 */ /* 0x000fe20008000000 */
[----:B------:R-:W-:Y:S01]  /*03f0*/  UMOV UR6, 0x54442d18 ;  /* 0x54442d1800067882 */ /* 0x000fe20000000000 */
[----:B------:R-:W-:-:S04]  /*0400*/  UMOV UR7, 0x3ff921fb ;  /* 0x3ff921fb00077882 */ /* 0x000fc80000000000 */
[----:B------:R-:W0:Y:S08]  /*0410*/  F2I.F64 R0, R4 ;  /* 0x0000000400007311 */ /* 0x000e300000301100 */
[----:B0-----:R-:W0:Y:S02]  /*0420*/  I2F.F64 R2, R0 ;  /* 0x0000000000027312 */ /* 0x001e240000201c00 */
[----:B0-----:R-:W-:Y:S01]  /*0430*/  DFMA R6, R2, -UR6, -R16 ;  /* 0x8000000602067c2b */ /* 0x001fe20008000810 */
[----:B------:R-:W-:Y:S01]  /*0440*/  UMOV UR6, 0x33145c00 ;  /* 0x33145c0000067882 */ /* 0x000fe20000000000 */
[----:B------:R-:W-:-:S06]  /*0450*/  UMOV UR7, 0x3c91a626 ;  /* 0x3c91a62600077882 */ /* 0x000fcc0000000000 */
[----:B------:R-:W-:Y:S01]  /*0460*/  DFMA R6, R2, -UR6, R6 ;  /* 0x8000000602067c2b */ /* 0x000fe20008000006 */
[----:B------:R-:W-:Y:S01]  /*0470*/  UMOV UR6, 0x252049c0 ;  /* 0x252049c000067882 */ /* 0x000fe20000000000 */
[----:B------:R-:W-:-:S06]  /*0480*/  UMOV UR7, 0x397b839a ;  /* 0x397b839a00077882 */ /* 0x000fcc0000000000 */
[----:B------:R-:W-:Y:S01]  /*0490*/  DFMA R2, R2, -UR6, R6 ;  /* 0x8000000602027c2b */ /* 0x000fe20008000006 */
[----:B------:R-:W-:Y:S10]  /*04a0*/  @!P0 BRA `(.L_x_356) ;  /* 0x0000000000188947 */ /* 0x000ff40003800000 */
[----:B------:R-:W-:Y:S01]  /*04b0*/  DADD R2, -RZ, -R16 ;  /* 0x00000000ff027229 */ /* 0x000fe20000000910 */
[----:B------:R-:W-:-:S09]  /*04c0*/  MOV R23, 0x500 ;  /* 0x0000050000177802 */ /* 0x000fd20000000f00 */
[----:B------:R-:W-:Y:S02]  /*04d0*/  IMAD.MOV.U32 R0, RZ, RZ, R2 ;  /* 0x000000ffff007224 */ /* 0x000fe400078e0002 */
[----:B------:R-:W-:-:S07]  /*04e0*/  IMAD.MOV.U32 R24, RZ, RZ, R3 ;  /* 0x000000ffff187224 */ /* 0x000fce00078e0003 */
[----:B-----5:R-:W-:Y:S05]  /*04f0*/  CALL.REL.NOINC `($_Z22kernelApplyControlledQP7double2miiiPKiPKdPKmd$__internal_trig_reduction_slowpathd) ;  /* 0x0000000c00747944 */ /* 0x020fea0003c00000 */
[----:B------:R-:W-:-:S07]  /*0500*/  IMAD.MOV.U32 R0, RZ, RZ, R6 ;  /* 0x000000ffff007224 */ /* 0x000fce00078e0006 */
.L_x_356:
[----:B------:R-:W-:Y:S05]  /*0510*/  BSYNC.RECONVERGENT B1 ;  /* 0x0000000000017941 */ /* 0x000fea0003800200 */
.L_x_355:
[----:B------:R-:W-:-:S07]  /*0520*/  VIADD R0, R0, 0x1 ;  /* 0x0000000100007836 */ /* 0x000fce0000000000 */
.L_x_354:
[----:B------:R-:W-:Y:S05]  /*0530*/  BSYNC.RECONVERGENT B0 ;  /* 0x0000000000007941 */ /* 0x000fea0003800200 */
.L_x_353:
        /* <DEDUP_REMOVED lines=27> */
[----:B------:R-:W-:Y:S01]  /*06f0*/  @!P1 DMUL R2, RZ, -R16 ;  /* 0x80000010ff029228 */ /* 0x000fe20000000000 */
        /* <DEDUP_REMOVED lines=28> */
.L_x_358:
[----:B------:R-:W-:Y:S05]  /*08c0*/  BSYNC.RECONVERGENT B0 ;  /* 0x0000000000007941 */ /* 0x000fea0003800200 */
.L_x_357:
        /* <DEDUP_REMOVED lines=35> */
.L_x_352:
[----:B------:R-:W0:Y:S02]  /*0b00*/  LDCU.64 UR6, c[0x0][0x380] ;  /* 0x00007000ff0677ac */ /* 0x000e240008000a00 */
[----:B0-----:R-:W-:-:S04]  /*0b10*/  LEA R18, P0, R0, UR6, 0x4 ;  /* 0x0000000600127c11 */ /* 0x001fc8000f8020ff */
[----:B------:R-:W-:-:S05]  /*0b20*/  LEA.HI.X R19, R0, UR7, RZ, 0x4, P0 ;  /* 0x0000000700137c11 */ /* 0x000fca00080f24ff */
[----:B------:R0:W5:Y:S01]  /*0b30*/  LDG.E.128 R8, desc[UR4][R18.64] ;  /* 0x0000000412087981 */ /* 0x000162000c1e1d00 */
[----:B------:R-:W-:Y:S01]  /*0b40*/  DSETP.NEU.AND P0, PT, |R16|, +INF , PT ;  /* 0x7ff000001000742a */ /* 0x000fe20003f0d200 */
[----:B------:R-:W-:-:S13]  /*0b50*/  BSSY.RECONVERGENT B0, `(.L_x_359) ;  /* 0x000001c000007945 */ /* 0x000fda0003800200 */
[----:B------:R-:W-:Y:S01]  /*0b60*/  @!P0 DMUL R2, RZ, R16 ;  /* 0x00000010ff028228 */ /* 0x000fe20000000000 */
[----:B------:R-:W-:Y:S01]  /*0b70*/  @!P0 IMAD.MOV.U32 R0, RZ, RZ, 0x1 ;  /* 0x00000001ff008424 */ /* 0x000fe200078e00ff */
[----:B0-----:R-:W-:Y:S09]  /*0b80*/  @!P0 BRA `(.L_x_360) ;  /* 0x0000000000608947 */ /* 0x001ff20003800000 */
        /* <DEDUP_REMOVED lines=20> */
[----:B-----5:R-:W-:Y:S05]  /*0cd0*/  CALL.REL.NOINC `($_Z22kernelApplyControlledQP7double2miiiPKiPKdPKmd$__internal_trig_reduction_slowpathd) ;  /* 0x00000004007c7944 */ /* 0x020fea0003c00000 */
[----:B------:R-:W-:-:S07]  /*0ce0*/  IMAD.MOV.U32 R0, RZ, RZ, R6 ;  /* 0x000000ffff007224 */ /* 0x000fce00078e0006 */
.L_x_362:
[----:B------:R-:W-:Y:S05]  /*0cf0*/  BSYNC.RECONVERGENT B1 ;  /* 0x0000000000017941 */ /* 0x000fea0003800200 */
.L_x_361:
[----:B------:R-:W-:-:S07]  /*0d00*/  VIADD R0, R0, 0x1 ;  /* 0x0000000100007836 */ /* 0x000fce0000000000 */
.L_x_360:
[----:B------:R-:W-:Y:S05]  /*0d10*/  BSYNC.RECONVERGENT B0 ;  /* 0x0000000000007941 */ /* 0x000fea0003800200 */
.L_x_359:
        /* <DEDUP_REMOVED lines=55> */
.L_x_364:
[----:B------:R-:W-:Y:S05]  /*1090*/  BSYNC.RECONVERGENT B0 ;  /* 0x0000000000007941 */ /* 0x000fea0003800200 */
.L_x_363:
        /* <DEDUP_REMOVED lines=29> */
[C---:B-----5:R-:W-:Y:S02]  /*1270*/  DMUL R4, R2.reuse, R10 ;  /* 0x0000000a02047228 */ /* 0x060fe40000000000 */
[----:B------:R-:W-:-:S06]  /*1280*/  DMUL R6, R2, R8 ;  /* 0x0000000802067228 */ /* 0x000fcc0000000000 */
[C---:B------:R-:W-:Y:S02]  /*1290*/  DFMA R4, R20.reuse, R8, -R4 ;  /* 0x000000081404722b */ /* 0x040fe40000000804 */
[----:B------:R-:W-:-:S07]  /*12a0*/  DFMA R6, R20, R10, R6 ;  /* 0x0000000a1406722b */ /* 0x000fce0000000006 */
[----:B------:R-:W-:Y:S01]  /*12b0*/  STG.E.128 desc[UR4][R18.64], R4 ;  /* 0x0000000412007986 */ /* 0x000fe2000c101d04 */
[----:B------:R-:W-:Y:S05]  /*12c0*/  EXIT ;  /* 0x000000000000794d */ /* 0x000fea0003800000 */
        .type           $_Z22kernelApplyControlledQP7double2miiiPKiPKdPKmd$__internal_trig_reduction_slowpathd,@function
        .size           $_Z22kernelApplyControlledQP7double2miiiPKiPKdPKmd$__internal_trig_reduction_slowpathd,(.L_x_470 - $_Z22kernelApplyControlledQP7double2miiiPKiPKdPKmd$__internal_trig_reduction_slowpathd)
$_Z22kernelApplyControlledQP7double2miiiPKiPKdPKmd$__internal_trig_reduction_slowpathd:
        /* <DEDUP_REMOVED lines=19> */
[----:B------:R-:W-:Y:S01]  /*1400*/  IADD3 R13, PT, PT, RZ, -R3, -R13 ;  /* 0x80000003ff0d7210 */ /* 0x000fe20007ffe80d */
[----:B------:R-:W-:Y:S01]  /*1410*/  IMAD.SHL.U32 R0, R0, 0x800, RZ ;  /* 0x0000080000007824 */ /* 0x000fe200078e00ff */
[----:B------:R-:W-:Y:S01]  /*1420*/  CS2R R6, SRZ ;  /* 0x0000000000067805 */ /* 0x000fe2000001ff00 */
[----:B------:R-:W-:Y:S01]  /*1430*/  IMAD.MOV.U32 R3, RZ, RZ, RZ ;  /* 0x000000ffff037224 */ /* 0x000fe200078e00ff */
[----:B------:R-:W-:-:S07]  /*1440*/  LOP3.LUT R4, R4, 0x80000000, RZ, 0xfc, !PT ;  /* 0x8000000004047812 */ /* 0x000fce00078efcff */
.L_x_369:
[----:B------:R-:W1:Y:S01]  /*1450*/  LDC.64 R26, c[0x4][RZ] ;  /* 0x01000000ff1a7b82 */ /* 0x000e620000000a00 */
[----:B0-----:R-:W-:Y:S02]  /*1460*/  R2UR UR6, R14 ;  /* 0x000000000e0672ca */ /* 0x001fe400000e0000 */
[----:B------:R-:W-:Y:S01]  /*1470*/  R2UR UR7, R15 ;  /* 0x000000000f0772ca */ /* 0x000fe200000e0000 */
[----:B-1----:R-:W-:-:S12]  /*1480*/  IMAD.WIDE R26, R2, 0x8, R26 ;  /* 0x00000008021a7825 */ /* 0x002fd800078e021a */
[----:B------:R-:W2:Y:S01]  /*1490*/  LDG.E.64.CONSTANT R26, desc[UR6][R26.64] ;  /* 0x000000061a1a7981 */ /* 0x000ea2000c1e9b00 */
[----:B------:R-:W-:Y:S02]  /*14a0*/  IMAD.MOV.U32 R28, RZ, RZ, R6 ;  /* 0x000000ffff1c7224 */ /* 0x000fe400078e0006 */
[----:B------:R-:W-:Y:S02]  /*14b0*/  IMAD.MOV.U32 R29, RZ, RZ, R7 ;  /* 0x000000ffff1d7224 */ /* 0x000fe400078e0007 */
[----:B------:R-:W-:Y:S02]  /*14c0*/  VIADD R13, R13, 0x1 ;  /* 0x000000010d0d7836 */ /* 0x000fe40000000000 */
[----:B------:R-:W-:Y:S02]  /*14d0*/  VIADD R2, R2, 0x1 ;  /* 0x0000000102027836 */ /* 0x000fe40000000000 */
[----:B--2---:R-:W-:-:S04]  /*14e0*/  IMAD.WIDE.U32 R28, P2, R26, R0, R28 ;  /* 0x000000001a1c7225 */ /* 0x004fc8000784001c */
[----:B------:R-:W-:Y:S02]  /*14f0*/  IMAD R5, R26, R4, RZ ;  /* 0x000000041a057224 */ /* 0x000fe400078e02ff */
[C---:B------:R-:W-:Y:S02]  /*1500*/  IMAD R6, R27.reuse, R0, RZ ;  /* 0x000000001b067224 */ /* 0x040fe400078e02ff */
[----:B------:R-:W-:Y:S01]  /*1510*/  IMAD.HI.U32 R7, R27, R4, RZ ;  /* 0x000000041b077227 */ /* 0x000fe200078e00ff */
[----:B------:R-:W-:-:S03]  /*1520*/  IADD3 R5, P0, PT, R5, R29, RZ ;  /* 0x0000001d05057210 */ /* 0x000fc60007f1e0ff */
[-C--:B------:R-:W-:Y:S01]  /*1530*/  IMAD R12, R27, R4.reuse, RZ ;  /* 0x000000041b0c7224 */ /* 0x080fe200078e02ff */
[----:B------:R-:W-:Y:S01]  /*1540*/  IADD3 R29, P1, PT, R6, R5, RZ ;  /* 0x00000005061d7210 */ /* 0x000fe20007f3e0ff */
[----:B------:R-:W-:Y:S02]  /*1550*/  IMAD R5, R3, 0x8, R1 ;  /* 0x0000000803057824 */ /* 0x000fe400078e0201 */
[----:B------:R-:W-:-:S03]  /*1560*/  IMAD.HI.U32 R6, R26, R4, RZ ;  /* 0x000000041a067227 */ /* 0x000fc600078e00ff */
[----:B------:R0:W-:Y:S01]  /*1570*/  STL.64 [R5], R28 ;  /* 0x0000001c05007387 */ /* 0x0001e20000100a00 */
[----:B------:R-:W-:Y:S02]  /*1580*/  IMAD.X R6, RZ, RZ, R6, P2 ;  /* 0x000000ffff067224 */ /* 0x000fe400010e0606 */
[----:B------:R-:W-:Y:S02]  /*1590*/  VIADD R3, R3, 0x1 ;  /* 0x0000000103037836 */ /* 0x000fe40000000000 */
[----:B0-----:R-:W-:-:S05]  /*15a0*/  IMAD.HI.U32 R5, R27, R0, RZ ;  /* 0x000000001b057227 */ /* 0x001fca00078e00ff */
        /* <DEDUP_REMOVED lines=8> */
.L_x_368:
[----:B------:R-:W-:-:S05]  /*1630*/  LOP3.LUT R0, R25, 0x7ff, RZ, 0xc0, !PT ;  /* 0x000007ff19007812 */ /* 0x000fca00078ec0ff */
[----:B------:R-:W-:-:S05]  /*1640*/  VIADD R0, R0, 0xfffffc00 ;  /* 0xfffffc0000007836 */ /* 0x000fca0000000000 */
[----:B------:R-:W-:Y:S02]  /*1650*/  SHF.R.U32.HI R2, RZ, 0x6, R0 ;  /* 0x00000006ff027819 */ /* 0x000fe40000011600 */
[----:B------:R-:W-:Y:S02]  /*1660*/  ISETP.GE.U32.AND P0, PT, R0, 0x80, PT ;  /* 0x000000800000780c */ /* 0x000fe40003f06070 */
[----:B------:R-:W-:-:S04]  /*1670*/  IADD3 R2, PT, PT, -R2, 0x13, RZ ;  /* 0x0000001302027810 */ /* 0x000fc80007ffe1ff */
[----:B------:R-:W-:-:S07]  /*1680*/  SEL R2, R2, 0x12, P0 ;  /* 0x0000001202027807 */ /* 0x000fce0000000000 */
.L_x_367:
[----:B------:R-:W-:Y:S05]  /*1690*/  BSYNC.RECONVERGENT B2 ;  /* 0x0000000000027941 */ /* 0x000fea0003800200 */
.L_x_366:
        /* <DEDUP_REMOVED lines=14> */
[-C--:B---3--:R-:W-:Y:S02]  /*1780*/  @P0 SHF.L.U32 R13, R2, R25.reuse, RZ ;  /* 0x00000019020d0219 */ /* 0x088fe400000006ff */
[----:B------:R-:W-:Y:S02]  /*1790*/  @P0 SHF.R.U64 R14, R14, R0, R22 ;  /* 0x000000000e0e0219 */ /* 0x000fe40000001216 */
[--C-:B0-----:R-:W-:Y:S02]  /*17a0*/  @P0 SHF.R.U32.HI R6, RZ, 0x1, R3.reuse ;  /* 0x00000001ff060819 */ /* 0x101fe40000011603 */
[C-C-:B------:R-:W-:Y:S02]  /*17b0*/  @P0 SHF.R.U64 R7, R2.reuse, 0x1, R3.reuse ;  /* 0x0000000102070819 */ /* 0x140fe40000001203 */
[----:B------:R-:W-:-:S02]  /*17c0*/  @P0 SHF.L.U64.HI R12, R2, R25, R3 ;  /* 0x00000019020c0219 */ /* 0x000fc40000010203 */
[----:B------:R-:W-:Y:S02]  /*17d0*/  @P0 SHF.R.U32.HI R22, RZ, R0, R22 ;  /* 0x00000000ff160219 */ /* 0x000fe40000011616 */
[----:B------:R-:W-:Y:S02]  /*17e0*/  @P0 LOP3.LUT R2, R13, R14, RZ, 0xfc, !PT ;  /* 0x0000000e0d020212 */ /* 0x000fe400078efcff */
[-C--:B----4-:R-:W-:Y:S02]  /*17f0*/  @P0 SHF.L.U32 R15, R4, R25.reuse, RZ ;  /* 0x00000019040f0219 */ /* 0x090fe400000006ff */
[----:B------:R-:W-:Y:S02]  /*1800*/  @P0 SHF.R.U64 R7, R7, R0, R6 ;  /* 0x0000000007070219 */ /* 0x000fe40000001206 */
[----:B------:R-:W-:Y:S02]  /*1810*/  @P0 LOP3.LUT R3, R12, R22, RZ, 0xfc, !PT ;  /* 0x000000160c030212 */ /* 0x000fe400078efcff */
[----:B------:R-:W-:-:S02]  /*1820*/  @P0 SHF.L.U64.HI R25, R4, R25, R5 ;  /* 0x0000001904190219 */ /* 0x000fc40000010205 */
[----:B------:R-:W-:Y:S01]  /*1830*/  @P0 SHF.R.U32.HI R0, RZ, R0, R6 ;  /* 0x00000000ff000219 */ /* 0x000fe20000011606 */
[C---:B------:R-:W-:Y:S01]  /*1840*/  IMAD.SHL.U32 R6, R2.reuse, 0x4, RZ ;  /* 0x0000000402067824 */ /* 0x040fe200078e00ff */
[----:B------:R-:W-:Y:S02]  /*1850*/  @P0 LOP3.LUT R4, R15, R7, RZ, 0xfc, !PT ;  /* 0x000000070f040212 */ /* 0x000fe400078efcff */
[----:B------:R-:W-:Y:S02]  /*1860*/  SHF.L.U64.HI R2, R2, 0x2, R3 ;  /* 0x0000000202027819 */ /* 0x000fe40000010203 */
[----:B------:R-:W-:Y:S02]  /*1870*/  SHF.L.W.U32.HI R7, R3, 0x2, R4 ;  /* 0x0000000203077819 */ /* 0x000fe40000010e04 */
[----:B------:R-:W-:Y:S02]  /*1880*/  @P0 LOP3.LUT R5, R25, R0, RZ, 0xfc, !PT ;  /* 0x0000000019050212 */ /* 0x000fe400078efcff */
        /* <DEDUP_REMOVED lines=22> */
[----:B------:R-:W-:Y:S02]  /*19f0*/  LOP3.LUT R2, R12, 0x3f, RZ, 0xc0, !PT ;  /* 0x0000003f0c027812 */ /* 0x000fe400078ec0ff */
[--C-:B------:R-:W-:Y:S02]  /*1a00*/  SHF.R.U64 R6, R6, 0x1, R3.reuse ;  /* 0x0000000106067819 */ /* 0x100fe40000001203 */
[CC--:B------:R-:W-:Y:S02]  /*1a10*/  SHF.L.U64.HI R0, R7.reuse, R2.reuse, R0 ;  /* 0x0000000207007219 */ /* 0x0c0fe40000010200 */
[----:B------:R-:W-:Y:S02]  /*1a20*/  SHF.L.U32 R7, R7, R2, RZ ;  /* 0x0000000207077219 */ /* 0x000fe400000006ff */
[----:B------:R-:W-:Y:S02]  /*1a30*/  SHF.R.U32.HI R2, RZ, 0x1, R3 ;  /* 0x00000001ff027819 */ /* 0x000fe40000011603 */
[----:B------:R-:W-:-:S04]  /*1a40*/  LOP3.LUT R3, R12, 0x3f, RZ, 0xc, !PT ;  /* 0x0000003f0c037812 */ /* 0x000fc800078e0cff */
[-CC-:B------:R-:W-:Y:S02]  /*1a50*/  SHF.R.U64 R6, R6, R3.reuse, R2.reuse ;  /* 0x0000000306067219 */ /* 0x180fe40000001202 */
[----:B------:R-:W-:Y:S02]  /*1a60*/  SHF.R.U32.HI R3, RZ, R3, R2 ;  /* 0x00000003ff037219 */ /* 0x000fe40000011602 */
[----:B------:R-:W-:Y:S02]  /*1a70*/  LOP3.LUT R7, R7, R6, RZ, 0xfc, !PT ;  /* 0x0000000607077212 */ /* 0x000fe400078efcff */
[----:B------:R-:W-:-:S07]  /*1a80*/  LOP3.LUT R0, R0, R3, RZ, 0xfc, !PT ;  /* 0x0000000300007212 */ /* 0x000fce00078efcff */
.L_x_371:
[----:B------:R-:W-:Y:S05]  /*1a90*/  BSYNC.RECONVERGENT B2 ;  /* 0x0000000000027941 */ /* 0x000fea0003800200 */
.L_x_370:
        /* <DEDUP_REMOVED lines=19> */
[----:B------:R-:W-:-:S03]  /*1bd0*/  SEL R7, RZ, 0xffffffff, !P1 ;  /* 0xffffffffff077807 */ /* 0x000fc60004800000 */
[----:B------:R-:W-:Y:S01]  /*1be0*/  IMAD.X R0, RZ, RZ, R2, P2 ;  /* 0x000000ffff007224 */ /* 0x000fe200010e0602 */
[----:B------:R-:W-:Y:S01]  /*1bf0*/  LOP3.LUT P1, R2, R24, 0x80000000, RZ, 0xc0, !PT ;  /* 0x8000000018027812 */ /* 0x000fe2000782c0ff */
[----:B------:R-:W-:Y:S01]  /*1c00*/  IMAD.IADD R12, R7, 0x1, -R12 ;  /* 0x00000001070c7824 */ /* 0x000fe200078e0a0c */
[----:B------:R-:W-:Y:S02]  /*1c10*/  SHF.R.U32.HI R7, RZ, 0x1e, R5 ;  /* 0x0000001eff077819 */ /* 0x000fe40000011605 */
[----:B------:R-:W-:Y:S01]  /*1c20*/  SHF.R.U64 R3, R3, 0xa, R0 ;  /* 0x0000000a03037819 */ /* 0x000fe20000001200 */
[----:B------:R-:W-:Y:S01]  /*1c30*/  IMAD.SHL.U32 R5, R12, 0x100000, RZ ;  /* 0x001000000c057824 */ /* 0x000fe200078e00ff */
[----:B------:R-:W-:Y:S02]  /*1c40*/  @!P0 LOP3.LUT R2, R2, 0x80000000, RZ, 0x3c, !PT ;  /* 0x8000000002028812 */ /* 0x000fe400078e3cff */
[----:B------:R-:W-:-:S04]  /*1c50*/  IADD3 R3, P2, PT, R3, 0x1, RZ ;  /* 0x0000000103037810 */ /* 0x000fc80007f5e0ff */
[----:B------:R-:W-:-:S04]  /*1c60*/  LEA.HI.X R0, R0, RZ, RZ, 0x16, P2 ;  /* 0x000000ff00007211 */ /* 0x000fc800010fb4ff */
[--C-:B------:R-:W-:Y:S02]  /*1c70*/  SHF.R.U64 R3, R3, 0x1, R0.reuse ;  /* 0x0000000103037819 */ /* 0x100fe40000001200 */
[----:B------:R-:W-:Y:S02]  /*1c80*/  SHF.R.U32.HI R6, RZ, 0x1, R0 ;  /* 0x00000001ff067819 */ /* 0x000fe40000011600 */
[----:B------:R-:W-:Y:S02]  /*1c90*/  IADD3 R0, P2, P3, RZ, RZ, R3 ;  /* 0x000000ffff007210 */ /* 0x000fe40007b5e003 */
[----:B------:R-:W-:Y:S02]  /*1ca0*/  LEA.HI R3, R4, R7, RZ, 0x1 ;  /* 0x0000000704037211 */ /* 0x000fe400078f08ff */
[----:B------:R-:W-:-:S03]  /*1cb0*/  IADD3.X R5, PT, PT, R5, 0x3fe00000, R6, P2, P3 ;  /* 0x3fe0000005057810 */ /* 0x000fc600017e6406 */
[----:B------:R-:W-:Y:S01]  /*1cc0*/  @P1 IMAD.MOV R3, RZ, RZ, -R3 ;  /* 0x000000ffff031224 */ /* 0x000fe200078e0a03 */
[----:B------:R-:W-:-:S07]  /*1cd0*/  LOP3.LUT R4, R5, R2, RZ, 0xfc, !PT ;  /* 0x0000000205047212 */ /* 0x000fce00078efcff */
.L_x_365:
[----:B------:R-:W-:Y:S02]  /*1ce0*/  IMAD.MOV.U32 R6, RZ, RZ, R3 ;  /* 0x000000ffff067224 */ /* 0x000fe400078e0003 */
[----:B------:R-:W-:Y:S02]  /*1cf0*/  IMAD.MOV.U32 R3, RZ, RZ, R4 ;  /* 0x000000ffff037224 */ /* 0x000fe400078e0004 */
[----:B------:R-:W-:Y:S02]  /*1d00*/  IMAD.MOV.U32 R4, RZ, RZ, R23 ;  /* 0x000000ffff047224 */ /* 0x000fe400078e0017 */
[----:B------:R-:W-:Y:S02]  /*1d10*/  IMAD.MOV.U32 R5, RZ, RZ, 0x0 ;  /* 0x00000000ff057424 */ /* 0x000fe400078e00ff */
[----:B------:R-:W-:Y:S02]  /*1d20*/  IMAD.MOV.U32 R2, RZ, RZ, R0 ;  /* 0x000000ffff027224 */ /* 0x000fe400078e0000 */
[----:B------:R-:W-:Y:S05]  /*1d30*/  RET.REL.NODEC R4 `(_Z22kernelApplyControlledQP7double2miiiPKiPKdPKmd) ;  /* 0xffffffe004b07950 */ /* 0x000fea0003c3ffff */
.L_x_372:
        /* <DEDUP_REMOVED lines=12> */
.L_x_470:


//--------------------- .text._Z19kernelApplyOneModeQP7double2miPKiPKdPKmd --------------------------
	.section	.text._Z19kernelApplyOneModeQP7double2miPKiPKdPKmd,"ax",@progbits
	.align	128
        .global         _Z19kernelApplyOneModeQP7double2miPKiPKdPKmd
        .type           _Z19kernelApplyOneModeQP7double2miPKiPKdPKmd,@function
        .size           _Z19kernelApplyOneModeQP7double2miPKiPKdPKmd,(.L_x_471 - _Z19kernelApplyOneModeQP7double2miPKiPKdPKmd)
        .other          _Z19kernelApplyOneModeQP7double2miPKiPKdPKmd,@"STO_CUDA_ENTRY STV_DEFAULT"
_Z19kernelApplyOneModeQP7double2miPKiPKdPKmd:
.text._Z19kernelApplyOneModeQP7double2miPKiPKdPKmd:
        /* <DEDUP_REMOVED lines=63> */
[----:B-----5:R-:W-:Y:S05]  /*03f0*/  CALL.REL.NOINC `($_Z19kernelApplyOneModeQP7double2miPKiPKdPKmd$__internal_trig_reduction_slowpathd) ;  /* 0x00000004008c7944 */ /* 0x020fea0003c00000 */
[----:B------:R-:W-:Y:S02]  /*0400*/  IMAD.MOV.U32 R0, RZ, RZ, R14 ;  /* 0x000000ffff007224 */ /* 0x000fe400078e000e */
[----:B------:R-:W-:Y:S02]  /*0410*/  IMAD.MOV.U32 R2, RZ, RZ, R12 ;  /* 0x000000ffff027224 */ /* 0x000fe400078e000c */
[----:B------:R-:W-:-:S07]  /*0420*/  IMAD.MOV.U32 R3, RZ, RZ, R13 ;  /* 0x000000ffff037224 */ /* 0x000fce00078e000d */
.L_x_376:
[----:B------:R-:W-:Y:S05]  /*0430*/  BSYNC.RECONVERGENT B1 ;  /* 0x0000000000017941 */ /* 0x000fea0003800200 */
.L_x_375:
[----:B------:R-:W-:-:S07]  /*0440*/  VIADD R0, R0, 0x1 ;  /* 0x0000000100007836 */ /* 0x000fce0000000000 */
.L_x_374:
[----:B------:R-:W-:Y:S05]  /*0450*/  BSYNC.RECONVERGENT B0 ;  /* 0x0000000000007941 */ /* 0x000fea0003800200 */
.L_x_373:
        /* <DEDUP_REMOVED lines=57> */
.L_x_378:
[----:B------:R-:W-:Y:S05]  /*07f0*/  BSYNC.RECONVERGENT B0 ;  /* 0x0000000000007941 */ /* 0x000fea0003800200 */
.L_x_377:
        /* <DEDUP_REMOVED lines=35> */
        .type           $_Z19kernelApplyOneModeQP7double2miPKiPKdPKmd$__internal_trig_reduction_slowpathd,@function
        .size           $_Z19kernelApplyOneModeQP7double2miPKiPKdPKmd$__internal_trig_reduction_slowpathd,(.L_x_471 - $_Z19kernelApplyOneModeQP7double2miPKiPKdPKmd$__internal_trig_reduction_slowpathd)
$_Z19kernelApplyOneModeQP7double2miPKiPKdPKmd$__internal_trig_reduction_slowpathd:
        /* <DEDUP_REMOVED lines=23> */
.L_x_383:
        /* <DEDUP_REMOVED lines=29> */
.L_x_382:
[----:B------:R-:W-:Y:S02]  /*0d70*/  LOP3.LUT R0, R20, 0x7ff, RZ, 0xc0, !PT ;  /* 0x000007ff14007812 */ /* 0x000fe400078ec0ff */
[----:B------:R-:W-:-:S03]  /*0d80*/  IADD3 R19, PT, PT, -R18, 0x13, RZ ;  /* 0x0000001312137810 */ /* 0x000fc60007ffe1ff */
[----:B------:R-:W-:-:S05]  /*0d90*/  VIADD R0, R0, 0xfffffc00 ;  /* 0xfffffc0000007836 */ /* 0x000fca0000000000 */
[----:B------:R-:W-:-:S04]  /*0da0*/  ISETP.GE.U32.AND P0, PT, R0, 0x80, PT ;  /* 0x000000800000780c */ /* 0x000fc80003f06070 */
[----:B------:R-:W-:-:S09]  /*0db0*/  SEL R19, R19, 0x12, P0 ;  /* 0x0000001213137807 */ /* 0x000fd20000000000 */
.L_x_381:
[----:B------:R-:W-:Y:S05]  /*0dc0*/  BSYNC.RECONVERGENT B2 ;  /* 0x0000000000027941 */ /* 0x000fea0003800200 */
.L_x_380:
        /* <DEDUP_REMOVED lines=60> */
.L_x_385:
[----:B------:R-:W-:Y:S05]  /*1190*/  BSYNC.RECONVERGENT B2 ;  /* 0x0000000000027941 */ /* 0x000fea0003800200 */
.L_x_384:
        /* <DEDUP_REMOVED lines=36> */
.L_x_379:
[----:B------:R-:W-:Y:S02]  /*13e0*/  IMAD.MOV.U32 R25, RZ, RZ, 0x0 ;  /* 0x00000000ff197424 */ /* 0x000fe400078e00ff */
[----:B------:R-:W-:Y:S02]  /*13f0*/  IMAD.MOV.U32 R14, RZ, RZ, R12 ;  /* 0x000000ffff0e7224 */ /* 0x000fe400078e000c */
[----:B------:R-:W-:Y:S02]  /*1400*/  IMAD.MOV.U32 R12, RZ, RZ, R0 ;  /* 0x000000ffff0c7224 */ /* 0x000fe400078e0000 */
[----:B------:R-:W-:Y:S01]  /*1410*/  IMAD.MOV.U32 R13, RZ, RZ, R22 ;  /* 0x000000ffff0d7224 */ /* 0x000fe200078e0016 */
[----:B------:R-:W-:Y:S06]  /*1420*/  RET.REL.NODEC R24 `(_Z19kernelApplyOneModeQP7double2miPKiPKdPKmd) ;  /* 0xffffffe818f47950 */ /* 0x000fec0003c3ffff */
.L_x_386:
        /* <DEDUP_REMOVED lines=13> */
.L_x_471:


//--------------------- .text._Z14kernelSetFocksP7double2idPKS_i --------------------------
	.section	.text._Z14kernelSetFocksP7double2idPKS_i,"ax",@progbits
	.align	128
        .global         _Z14kernelSetFocksP7double2idPKS_i
        .type           _Z14kernelSetFocksP7double2idPKS_i,@function
        .size           _Z14kernelSetFocksP7double2idPKS_i,(.L_x_473 - _Z14kernelSetFocksP7double2idPKS_i)
        .other          _Z14kernelSetFocksP7double2idPKS_i,@"STO_CUDA_ENTRY STV_DEFAULT"
_Z14kernelSetFocksP7double2idPKS_i:
.text._Z14kernelSetFocksP7double2idPKS_i:
[----:B------:R-:W-:Y:S01]  /*0000*/  LDC R1, c[0x0][0x37c] ;  /* 0x0000df00ff017b82 */ /* 0x000fe20000000800 */
[----:B------:R-:W0:Y:S07]  /*0010*/  S2R R3, SR_TID.X ;  /* 0x0000000000037919 */ /* 0x000e2e0000002100 */
[----:B------:R-:W0:Y:S01]  /*0020*/  S2UR UR5, SR_CTAID.X ;  /* 0x00000000000579c3 */ /* 0x000e220000002500 */
[----:B------:R-:W1:Y:S07]  /*0030*/  LDCU UR4, c[0x0][0x388] ;  /* 0x00007100ff0477ac */ /* 0x000e6e0008000800 */
[----:B------:R-:W0:Y:S02]  /*0040*/  LDC R0, c[0x0][0x360] ;  /* 0x0000d800ff007b82 */ /* 0x000e240000000800 */
[----:B0-----:R-:W-:-:S05]  /*0050*/  IMAD R0, R0, UR5, R3 ;  /* 0x0000000500007c24 */ /* 0x001fca000f8e0203 */
[----:B-1----:R-:W-:-:S13]  /*0060*/  ISETP.GE.AND P0, PT, R0, UR4, PT ;  /* 0x0000000400007c0c */ /* 0x002fda000bf06270 */
[----:B------:R-:W-:Y:S05]  /*0070*/  @P0 EXIT ;  /* 0x000000000000094d */ /* 0x000fea0003800000 */
[----:B------:R-:W-:Y:S01]  /*0080*/  ULEA.HI UR4, UR4, UR4, URZ, 0x1 ;  /* 0x0000000404047291 */ /* 0x000fe2000f8f08ff */
[----:B------:R-:W0:Y:S01]  /*0090*/  LDC.64 R4, c[0x0][0x390] ;  /* 0x0000e400ff047b82 */ /* 0x000e220000000a00 */
[----:B------:R-:W-:Y:S01]  /*00a0*/  IMAD.MOV.U32 R6, RZ, RZ, 0x652b82fe ;  /* 0x652b82feff067424 */ /* 0x000fe200078e00ff */
[----:B------:R-:W-:Y:S01]  /*00b0*/  UMOV UR6, 0xfefa39ef ;  /* 0xfefa39ef00067882 */ /* 0x000fe20000000000 */
[----:B------:R-:W-:Y:S01]  /*00c0*/  USHF.R.S32.HI UR5, URZ, 0x1, UR4 ;  /* 0x00000001ff057899 */ /* 0x000fe20008011404 */
[----:B------:R-:W-:Y:S01]  /*00d0*/  IMAD.MOV.U32 R7, RZ, RZ, 0x3ff71547 ;  /* 0x3ff71547ff077424 */ /* 0x000fe200078e00ff */
[----:B------:R-:W-:Y:S01]  /*00e0*/  UMOV UR7, 0x3fe62e42 ;  /* 0x3fe62e4200077882 */ /* 0x000fe20000000000 */
[----:B------:R-:W-:Y:S03]  /*00f0*/  BSSY.RECONVERGENT B0, `(.L_x_387) ;  /* 0x000003b000007945 */ /* 0x000fe60003800200 */
[----:B------:R-:W-:-:S04]  /*0100*/  VIADD R0, R0, -UR5 ;  /* 0x8000000500007c36 */ /* 0x000fc80008000000 */
[----:B------:R-:W0:Y:S02]  /*0110*/  I2F.F64 R2, R0 ;  /* 0x0000000000027312 */ /* 0x000e240000201c00 */
[----:B0-----:R-:W-:-:S08]  /*0120*/  DMUL R2, R2, R4 ;  /* 0x0000000402027228 */ /* 0x001fd00000000000 */
[----:B------:R-:W-:-:S08]  /*0130*/  DMUL R8, R2, R2 ;  /* 0x0000000202087228 */ /* 0x000fd00000000000 */
[----:B------:R-:W-:-:S08]  /*0140*/  DMUL R8, R8, -0.5 ;  /* 0xbfe0000008087828 */ /* 0x000fd00000000000 */
[----:B------:R-:W-:Y:S02]  /*0150*/  DFMA R6, R8, R6, 6.75539944105574400000e+15 ;  /* 0x433800000806742b */ /* 0x000fe40000000006 */
[----:B------:R-:W-:-:S06]  /*0160*/  FSETP.GEU.AND P0, PT, |R9|, 4.1917929649353027344, PT ;  /* 0x4086232b0900780b */ /* 0x000fcc0003f0e200 */
[----:B------:R-:W-:-:S08]  /*0170*/  DADD R10, R6, -6.75539944105574400000e+15 ;  /* 0xc3380000060a7429 */ /* 0x000fd00000000000 */
[----:B------:R-:W-:Y:S01]  /*0180*/  DFMA R12, R10, -UR6, R8 ;  /* 0x800000060a0c7c2b */ /* 0x000fe20008000008 */
[----:B------:R-:W-:Y:S01]  /*0190*/  UMOV UR6, 0x3b39803f ;  /* 0x3b39803f00067882 */ /* 0x000fe20000000000 */
[----:B------:R-:W-:-:S06]  /*01a0*/  UMOV UR7, 0x3c7abc9e ;  /* 0x3c7abc9e00077882 */ /* 0x000fcc0000000000 */
[----:B------:R-:W-:Y:S01]  /*01b0*/  DFMA R12, R10, -UR6, R12 ;  /* 0x800000060a0c7c2b */ /* 0x000fe2000800000c */
[----:B------:R-:W-:Y:S01]  /*01c0*/  UMOV UR6, 0x69ce2bdf ;  /* 0x69ce2bdf00067882 */ /* 0x000fe20000000000 */
[----:B------:R-:W-:Y:S01]  /*01d0*/  MOV R10, 0xfca213ea ;  /* 0xfca213ea000a7802 */ /* 0x000fe20000000f00 */
[----:B------:R-:W-:Y:S01]  /*01e0*/  IMAD.MOV.U32 R11, RZ, RZ, 0x3e928af3 ;  /* 0x3e928af3ff0b7424 */ /* 0x000fe200078e00ff */
[----:B------:R-:W-:-:S05]  /*01f0*/  UMOV UR7, 0x3e5ade15 ;  /* 0x3e5ade1500077882 */ /* 0x000fca0000000000 */
        /* <DEDUP_REMOVED lines=34> */
[----:B------:R-:W-:Y:S02]  /*0420*/  @!P1 LEA.HI R0, R6, R6, RZ, 0x1 ;  /* 0x0000000606009211 */ /* 0x000fe400078f08ff */
[----:B------:R-:W-:Y:S02]  /*0430*/  FSEL R23, R13, RZ, P0 ;  /* 0x000000ff0d177208 */ /* 0x000fe40000000000 */
[----:B------:R-:W-:-:S04]  /*0440*/  @!P1 SHF.R.S32.HI R7, RZ, 0x1, R0 ;  /* 0x00000001ff079819 */ /* 0x000fc80000011400 */
[----:B------:R-:W-:Y:S01]  /*0450*/  @!P1 IADD3 R6, PT, PT, R6, -R7, RZ ;  /* 0x8000000706069210 */ /* 0x000fe20007ffe0ff */
[----:B------:R-:W-:-:S03]  /*0460*/  @!P1 IMAD R11, R7, 0x100000, R11 ;  /* 0x00100000070b9824 */ /* 0x000fc600078e020b */
[----:B------:R-:W-:Y:S01]  /*0470*/  @!P1 LEA R7, R6, 0x3ff00000, 0x14 ;  /* 0x3ff0000006079811 */ /* 0x000fe200078ea0ff */
[----:B------:R-:W-:-:S06]  /*0480*/  @!P1 IMAD.MOV.U32 R6, RZ, RZ, RZ ;  /* 0x000000ffff069224 */ /* 0x000fcc00078e00ff */
[----:B------:R-:W-:-:S11]  /*0490*/  @!P1 DMUL R22, R10, R6 ;  /* 0x000000060a169228 */ /* 0x000fd60000000000 */
.L_x_388:
[----:B------:R-:W-:Y:S05]  /*04a0*/  BSYNC.RECONVERGENT B0 ;  /* 0x0000000000007941 */ /* 0x000fea0003800200 */
.L_x_387:
[----:B------:R-:W0:Y:S01]  /*04b0*/  LDCU UR4, c[0x0][0x394] ;  /* 0x00007280ff0477ac */ /* 0x000e220008000800 */
[----:B------:R-:W-:Y:S01]  /*04c0*/  MOV R10, 0x0 ;  /* 0x00000000000a7802 */ /* 0x000fe20000000f00 */
[----:B------:R-:W-:Y:S01]  /*04d0*/  IMAD.MOV.U32 R11, RZ, RZ, 0x3fd80000 ;  /* 0x3fd80000ff0b7424 */ /* 0x000fe200078e00ff */
[----:B0-----:R-:W0:Y:S01]  /*04e0*/  MUFU.RSQ64H R7, UR4 ;  /* 0x0000000400077d08 */ /* 0x001e220008001c00 */
[----:B------:R-:W-:-:S04]  /*04f0*/  UIADD3 UR4, UPT, UPT, UR4, -0x3500000, URZ ;  /* 0xfcb0000004047890 */ /* 0x000fc8000fffe0ff */
[----:B------:R-:W-:Y:S02]  /*0500*/  UISETP.GE.U32.AND UP0, UPT, UR4, 0x7ca00000, UPT ;  /* 0x7ca000000400788c */ /* 0x000fe4000bf06070 */
[----:B------:R-:W-:-:S06]  /*0510*/  IMAD.U32 R6, RZ, RZ, UR4 ;  /* 0x00000004ff067e24 */ /* 0x000fcc000f8e00ff */
[----:B0-----:R-:W-:-:S08]  /*0520*/  DMUL R8, R6, R6 ;  /* 0x0000000606087228 */ /* 0x001fd00000000000 */
[----:B------:R-:W-:-:S08]  /*0530*/  DFMA R8, -R8, R4, 1 ;  /* 0x3ff000000808742b */ /* 0x000fd00000000104 */
[----:B------:R-:W-:Y:S02]  /*0540*/  DFMA R10, R8, R10, 0.5 ;  /* 0x3fe00000080a742b */ /* 0x000fe4000000000a */
[----:B------:R-:W-:-:S08]  /*0550*/  DMUL R8, R6, R8 ;  /* 0x0000000806087228 */ /* 0x000fd00000000000 */
[----:B------:R-:W-:-:S08]  /*0560*/  DFMA R10, R10, R8, R6 ;  /* 0x000000080a0a722b */ /* 0x000fd00000000006 */
[----:B------:R-:W-:Y:S02]  /*0570*/  DMUL R6, R10, R4 ;  /* 0x000000040a067228 */ /* 0x000fe40000000000 */
[----:B------:R-:W-:Y:S02]  /*0580*/  VIADD R13, R11, 0xfff00000 ;  /* 0xfff000000b0d7836 */ /* 0x000fe40000000000 */
[----:B------:R-:W-:-:S04]  /*0590*/  IMAD.MOV.U32 R12, RZ, RZ, R10 ;  /* 0x000000ffff0c7224 */ /* 0x000fc800078e000a */
[----:B------:R-:W-:-:S08]  /*05a0*/  DFMA R8, R6, -R6, R4 ;  /* 0x800000060608722b */ /* 0x000fd00000000004 */
[----:B------:R-:W-:Y:S01]  /*05b0*/  DFMA R4, R8, R12, R6 ;  /* 0x0000000c0804722b */ /* 0x000fe20000000006 */
[----:B------:R-:W-:Y:S10]  /*05c0*/  BRA.U !UP0, `(.L_x_389) ;  /* 0x0000000108187547 */ /* 0x000ff4000b800000 */
[----:B------:R-:W0:Y:S01]  /*05d0*/  LDC R30, c[0x0][0x390] ;  /* 0x0000e400ff1e7b82 */ /* 0x000e220000000800 */
[----:B------:R-:W-:Y:S01]  /*05e0*/  MOV R5, R13 ;  /* 0x0000000d00057202 */ /* 0x000fe20000000f00 */
[----:B------:R-:W-:Y:S01]  /*05f0*/  IMAD.U32 R4, RZ, RZ, UR4 ;  /* 0x00000004ff047e24 */ /* 0x000fe2000f8e00ff */
[----:B------:R-:W-:-:S05]  /*0600*/  MOV R32, 0x630 ;  /* 0x0000063000207802 */ /* 0x000fca0000000f00 */
[----:B------:R-:W1:Y:S02]  /*0610*/  LDC R11, c[0x0][0x394] ;  /* 0x0000e500ff0b7b82 */ /* 0x000e640000000800 */
[----:B01----:R-:W-:Y:S05]  /*0620*/  CALL.REL.NOINC `($__internal_13_$__cuda_sm20_dsqrt_rn_f64_mediumpath_v1) ;  /* 0x0000002000347944 */ /* 0x003fea0003c00000 */
.L_x_389:
[----:B------:R-:W0:Y:S01]  /*0630*/  LDCU UR11, c[0x0][0x3a0] ;  /* 0x00007400ff0b77ac */ /* 0x000e220008000800 */
[----:B------:R-:W-:Y:S01]  /*0640*/  DMUL R22, R4, R22 ;  /* 0x0000001604167228 */ /* 0x000fe20000000000 */
[----:B------:R-:W-:Y:S01]  /*0650*/  CS2R R14, SRZ ;  /* 0x00000000000e7805 */ /* 0x000fe2000001ff00 */
[----:B------:R-:W-:Y:S01]  /*0660*/  DADD R20, R2, R2 ;  /* 0x0000000002147229 */ /* 0x000fe20000000002 */
[----:B------:R-:W-:Y:S01]  /*0670*/  CS2R R12, SRZ ;  /* 0x00000000000c7805 */ /* 0x000fe2000001ff00 */
[----:B------:R-:W1:Y:S01]  /*0680*/  LDCU.64 UR14, c[0x0][0x358] ;  /* 0x00006b00ff0e77ac */ /* 0x000e620008000a00 */
[----:B0-----:R-:W-:-:S09]  /*0690*/  UISETP.GE.AND UP0, UPT, UR11, 0x1, UPT ;  /* 0x000000010b00788c */ /* 0x001fd2000bf06270 */
[----:B-1----:R-:W-:Y:S05]  /*06a0*/  BRA.U !UP0, `(.L_x_390) ;  /* 0x0000001908847547 */ /* 0x002fea000b800000 */
[----:B------:R-:W-:Y:S01]  /*06b0*/  UISETP.GE.U32.AND UP0, UPT, UR11, 0x4, UPT ;  /* 0x000000040b00788c */ /* 0x000fe2000bf06070 */
[----:B------:R-:W-:Y:S01]  /*06c0*/  IMAD.MOV.U32 R24, RZ, RZ, 0x0 ;  /* 0x00000000ff187424 */ /* 0x000fe200078e00ff */
[----:B------:R-:W-:Y:S01]  /*06d0*/  MOV R18, 0x0 ;  /* 0x0000000000127802 */ /* 0x000fe20000000f00 */
[----:B------:R-:W-:Y:S01]  /*06e0*/  IMAD.MOV.U32 R25, RZ, RZ, 0x3ff00000 ;  /* 0x3ff00000ff197424 */ /* 0x000fe200078e00ff */
[----:B------:R-:W-:Y:S01]  /*06f0*/  CS2R R12, SRZ ;  /* 0x00000000000c7805 */ /* 0x000fe2000001ff00 */
[----:B------:R-:W-:Y:S01]  /*0700*/  IMAD.MOV.U32 R19, RZ, RZ, 0x3ff00000 ;  /* 0x3ff00000ff137424 */ /* 0x000fe200078e00ff */
[----:B------:R-:W-:Y:S01]  /*0710*/  CS2R R14, SRZ ;  /* 0x00000000000e7805 */ /* 0x000fe2000001ff00 */
[----:B------:R-:W-:Y:S01]  /*0720*/  UMOV UR4, URZ ;  /* 0x000000ff00047c82 */ /* 0x000fe20008000000 */
[----:B------:R-:W-:Y:S01]  /*0730*/  UMOV UR13, 0x70155910 ;  /* 0x70155910000d7882 */ /* 0x000fe20000000000 */
[----:B------:R-:W-:Y:S01]  /*0740*/  UMOV UR16, 0x3fe80938 ;  /* 0x3fe8093800107882 */ /* 0x000fe20000000000 */
[----:B------:R-:W-:Y:S05]  /*0750*/  BRA.U !UP0, `(.L_x_391) ;  /* 0x0000001108c87547 */ /* 0x000fea000b800000 */
[----:B------:R-:W0:Y:S01]  /*0760*/  LDCU.64 UR6, c[0x0][0x398] ;  /* 0x00007300ff0677ac */ /* 0x000e220008000a00 */
[----:B------:R-:W-:Y:S01]  /*0770*/  IMAD.MOV.U32 R3, RZ, RZ, 0x4 ;  /* 0x00000004ff037424 */ /* 0x000fe200078e00ff */
[----:B------:R-:W-:Y:S01]  /*0780*/  MOV R24, 0x0 ;  /* 0x0000000000187802 */ /* 0x000fe20000000f00 */
[----:B------:R-:W-:Y:S01]  /*0790*/  IMAD.MOV.U32 R2, RZ, RZ, -0x1 ;  /* 0xffffffffff027424 */ /* 0x000fe200078e00ff */
[----:B------:R-:W-:Y:S01]  /*07a0*/  CS2R R12, SRZ ;  /* 0x00000000000c7805 */ /* 0x000fe2000001ff00 */
[----:B------:R-:W-:Y:S01]  /*07b0*/  IMAD.MOV.U32 R25, RZ, RZ, 0x3ff00000 ;  /* 0x3ff00000ff197424 */ /* 0x000fe200078e00ff */
[----:B------:R-:W1:Y:S01]  /*07c0*/  LDCU.64 UR8, c[0x0][0x390] ;  /* 0x00007200ff0877ac */ /* 0x000e620008000a00 */
[----:B------:R-:W2:Y:S01]  /*07d0*/  LDCU UR11, c[0x0][0x3a0] ;  /* 0x00007400ff0b77ac */ /* 0x000ea20008000800 */
[----:B0-----:R-:W-:-:S04]  /*07e0*/  UIADD3 UR4, UP0, UPT, UR6, 0x20, URZ ;  /* 0x0000002006047890 */ /* 0x001fc8000ff1e0ff */
[----:B------:R-:W-:Y:S02]  /*07f0*/  UIADD3.X UR6, UPT, UPT, URZ, UR7, URZ, UP0, !UPT ;  /* 0x00000007ff067290 */ /* 0x000fe400087fe4ff */
[----:B------:R-:W-:Y:S01]  /*0800*/  IMAD.U32 R16, RZ, RZ, UR4 ;  /* 0x00000004ff107e24 */ /* 0x000fe2000f8e00ff */
[----:B------:R-:W-:-:S03]  /*0810*/  UMOV UR4, URZ ;  /* 0x000000ff00047c82 */ /* 0x000fc60008000000 */
[----:B-12---:R-:W-:-:S07]  /*0820*/  IMAD.U32 R17, RZ, RZ, UR6 ;  /* 0x00000006ff117e24 */ /* 0x006fce000f8e00ff */
.L_x_401:
[----:B------:R-:W0:Y:S01]  /*0830*/  I2F.F64.U32 R4, UR4 ;  /* 0x0000000400047d12 */ /* 0x000e220008201800 */
[----:B------:R-:W-:Y:S01]  /*0840*/  UMOV UR6, 0x1 ;  /* 0x0000000100067882 */ /* 0x000fe20000000000 */
[----:B------:R-:W-:Y:S01]  /*0850*/  IADD3 R0, PT, PT, R2, 0x1, RZ ;  /* 0x0000000102007810 */ /* 0x000fe20007ffe0ff */
[----:B------:R-:W-:Y:S01]  /*0860*/  USHF.L.U32 UR6, UR6, UR4, URZ ;  /* 0x0000000406067299 */ /* 0x000fe200080006ff */
[----:B------:R-:W-:Y:S02]  /*0870*/  IMAD.MOV.U32 R32, RZ, RZ, 0x0 ;  /* 0x00000000ff207424 */ /* 0x000fe400078e00ff */
[----:B------:R-:W-:Y:S01]  /*0880*/  ISETP.NE.AND P0, PT, R0, RZ, PT ;  /* 0x000000ff0000720c */ /* 0x000fe20003f05270 */
[----:B------:R-:W-:-:S05]  /*0890*/  IMAD.MOV.U32 R33, RZ, RZ, 0x3fd80000 ;  /* 0x3fd80000ff217424 */ /* 0x000fca00078e00ff */
[----:B------:R-:W1:Y:S01]  /*08a0*/  I2F.F64.U32 R30, UR6 ;  /* 0x00000006001e7d12 */ /* 0x000e620008201800 */
[----:B0-----:R-:W-:-:S10]  /*08b0*/  DMUL R4, R4, R24 ;  /* 0x0000001804047228 */ /* 0x001fd40000000000 */
[----:B------:R-:W-:Y:S01]  /*08c0*/  FSEL R26, R24, R4, !P0 ;  /* 0x00000004181a7208 */ /* 0x000fe20004000000 */
[----:B------:R-:W-:Y:S01]  /*08d0*/  IMAD.MOV.U32 R24, RZ, RZ, R18 ;  /* 0x000000ffff187224 */ /* 0x000fe200078e0012 */
[----:B------:R-:W-:Y:S01]  /*08e0*/  FSEL R27, R25, R5, !P0 ;  /* 0x00000005191b7208 */ /* 0x000fe20004000000 */
[----:B------:R-:W-:-:S05]  /*08f0*/  IMAD.MOV.U32 R25, RZ, RZ, R19 ;  /* 0x000000ffff197224 */ /* 0x000fca00078e0013 */
[----:B-1----:R-:W-:-:S06]  /*0900*/  DMUL R30, R26, R30 ;  /* 0x0000001e1a1e7228 */ /* 0x002fcc0000000000 */
[----:B------:R-:W0:Y:S04]  /*0910*/  MUFU.RSQ64H R29, R31 ;  /* 0x0000001f001d7308 */ /* 0x000e280000001c00 */
[----:B------:R-:W-:-:S05]  /*0920*/  VIADD R28, R31, 0xfcb00000 ;  /* 0xfcb000001f1c7836 */ /* 0x000fca0000000000 */
[----:B------:R-:W-:Y:S01]  /*0930*/  ISETP.GE.U32.AND P1, PT, R28, 0x7ca00000, PT ;  /* 0x7ca000001c00780c */ /* 0x000fe20003f26070 */
[----:B0-----:R-:W-:-:S08]  /*0940*/  DMUL R4, R28, R28 ;  /* 0x0000001c1c047228 */ /* 0x001fd00000000000 */
[----:B------:R-:W-:-:S08]  /*0950*/  DFMA R4, R30, -R4, 1 ;  /* 0x3ff000001e04742b */ /* 0x000fd00000000804 */
[----:B------:R-:W-:Y:S02]  /*0960*/  DFMA R32, R4, R32, 0.5 ;  /* 0x3fe000000420742b */ /* 0x000fe40000000020 */
[----:B------:R-:W-:-:S08]  /*0970*/  DMUL R4, R28, R4 ;  /* 0x000000041c047228 */ /* 0x000fd00000000000 */
[----:B------:R-:W-:-:S08]  /*0980*/  DFMA R32, R32, R4, R28 ;  /* 0x000000042020722b */ /* 0x000fd0000000001c */
[----:B------:R-:W-:Y:S02]  /*0990*/  DMUL R6, R30, R32 ;  /* 0x000000201e067228 */ /* 0x000fe40000000000 */
[----:B------:R-:W-:Y:S01]  /*09a0*/  IADD3 R5, PT, PT, R33, -0x100000, RZ ;  /* 0xfff0000021057810 */ /* 0x000fe20007ffe0ff */
[----:B------:R-:W-:-:S05]  /*09b0*/  IMAD.MOV.U32 R4, RZ, RZ, R32 ;  /* 0x000000ffff047224 */ /* 0x000fca00078e0020 */
[----:B------:R-:W-:-:S08]  /*09c0*/  DFMA R8, R6, -R6, R30 ;  /* 0x800000060608722b */ /* 0x000fd0000000001e */
[----:B------:R-:W-:Y:S01]  /*09d0*/  DFMA R10, R8, R4, R6 ;  /* 0x00000004080a722b */ /* 0x000fe20000000006 */
[----:B------:R-:W-:Y:S10]  /*09e0*/  @!P0 BRA `(.L_x_392) ;  /* 0x0000000000408947 */ /* 0x000ff40003800000 */
[----:B------:R-:W0:Y:S01]  /*09f0*/  S2R R25, SR_TID.X ;  /* 0x0000000000197919 */ /* 0x000e220000002100 */
[----:B------:R-:W0:Y:S08]  /*0a00*/  S2UR UR6, SR_CTAID.X ;  /* 0x00000000000679c3 */ /* 0x000e300000002500 */
[----:B------:R-:W0:Y:S02]  /*0a10*/  LDC R24, c[0x0][0x360] ;  /* 0x0000d800ff187b82 */ /* 0x000e240000000800 */
[----:B0-----:R-:W-:-:S05]  /*0a20*/  IMAD R24, R24, UR6, R25 ;  /* 0x0000000618187c24 */ /* 0x001fca000f8e0219 */
[----:B------:R-:W-:-:S04]  /*0a30*/  IADD3 R36, PT, PT, R24, -UR5, RZ ;  /* 0x8000000518247c10 */ /* 0x000fc8000fffe0ff */
[----:B------:R-:W0:Y:S02]  /*0a40*/  I2F.F64 R24, R36 ;  /* 0x0000002400187312 */ /* 0x000e240000201c00 */
[----:B0-----:R-:W-:-:S08]  /*0a50*/  DMUL R34, R24, UR8 ;  /* 0x0000000818227c28 */ /* 0x001fd00008000000 */
[----:B------:R-:W-:Y:S02]  /*0a60*/  DFMA R24, R24, UR8, R34 ;  /* 0x0000000818187c2b */ /* 0x000fe40008000022 */
[----:B------:R-:W0:Y:S02]  /*0a70*/  I2F.F64 R34, R2 ;  /* 0x0000000200227312 */ /* 0x000e240000201c00 */
[----:B0-----:R-:W-:-:S08]  /*0a80*/  DADD R34, R34, R34 ;  /* 0x0000000022227229 */ /* 0x001fd00000000022 */
[----:B------:R-:W-:Y:S01]  /*0a90*/  DMUL R34, R18, R34 ;  /* 0x0000002212227228 */ /* 0x000fe20000000000 */
[----:B------:R-:W-:Y:S02]  /*0aa0*/  IMAD.MOV.U32 R18, RZ, RZ, R20 ;  /* 0x000000ffff127224 */ /* 0x000fe400078e0014 */
[----:B------:R-:W-:-:S05]  /*0ab0*/  IMAD.MOV.U32 R19, RZ, RZ, R21 ;  /* 0x000000ffff137224 */ /* 0x000fca00078e0015 */
[----:B------:R-:W-:-:S10]  /*0ac0*/  DFMA R24, R20, R24, -R34 ;  /* 0x000000181418722b */ /* 0x000fd40000000822 */
[----:B------:R-:W-:Y:S01]  /*0ad0*/  IMAD.MOV.U32 R20, RZ, RZ, R24 ;  /* 0x000000ffff147224 */ /* 0x000fe200078e0018 */
[----:B------:R-:W-:-:S07]  /*0ae0*/  MOV R21, R25 ;  /* 0x0000001900157202 */ /* 0x000fce0000000f00 */
.L_x_392:
[----:B------:R-:W-:Y:S05]  /*0af0*/  @!P1 BRA `(.L_x_393) ;  /* 0x00000000001c9947 */ /* 0x000fea0003800000 */
[----:B------:R-:W-:Y:S01]  /*0b00*/  IMAD.MOV.U32 R10, RZ, RZ, R32 ;  /* 0x000000ffff0a7224 */ /* 0x000fe200078e0020 */
[----:B------:R-:W-:Y:S01]  /*0b10*/  MOV R32, 0xb50 ;  /* 0x00000b5000207802 */ /* 0x000fe20000000f00 */
[----:B------:R-:W-:Y:S02]  /*0b20*/  IMAD.MOV.U32 R11, RZ, RZ, R31 ;  /* 0x000000ffff0b7224 */ /* 0x000fe400078e001f */
[----:B------:R-:W-:-:S07]  /*0b30*/  IMAD.MOV.U32 R4, RZ, RZ, R28 ;  /* 0x000000ffff047224 */ /* 0x000fce00078e001c */
[----:B------:R-:W-:Y:S05]  /*0b40*/  CALL.REL.NOINC `($__internal_13_$__cuda_sm20_dsqrt_rn_f64_mediumpath_v1) ;  /* 0x0000001800ec7944 */ /* 0x000fea0003c00000 */
[----:B------:R-:W-:Y:S01]  /*0b50*/  MOV R10, R4 ;  /* 0x00000004000a7202 */ /* 0x000fe20000000f00 */
[----:B------:R-:W-:-:S07]  /*0b60*/  IMAD.MOV.U32 R11, RZ, RZ, R5 ;  /* 0x000000ffff0b7224 */ /* 0x000fce00078e0005 */
.L_x_393:
[----:B------:R-:W0:Y:S01]  /*0b70*/  MUFU.RCP64H R5, R11 ;  /* 0x0000000b00057308 */ /* 0x000e220000001800 */
[----:B------:R-:W-:Y:S01]  /*0b80*/  IMAD.MOV.U32 R4, RZ, RZ, 0x1 ;  /* 0x00000001ff047424 */ /* 0x000fe200078e00ff */
[----:B------:R-:W-:Y:S01]  /*0b90*/  UMOV UR6, 0x70155910 ;  /* 0x7015591000067882 */ /* 0x000fe20000000000 */
[----:B------:R-:W-:-:S04]  /*0ba0*/  UMOV UR7, 0x3fe80938 ;  /* 0x3fe8093800077882 */ /* 0x000fc80000000000 */
[----:B0-----:R-:W-:-:S08]  /*0bb0*/  DFMA R6, R4, -R10, 1 ;  /* 0x3ff000000406742b */ /* 0x001fd0000000080a */
[----:B------:R-:W-:-:S08]  /*0bc0*/  DFMA R6, R6, R6, R6 ;  /* 0x000000060606722b */ /* 0x000fd00000000006 */
[----:B------:R-:W-:-:S08]  /*0bd0*/  DFMA R6, R4, R6, R4 ;  /* 0x000000060406722b */ /* 0x000fd00000000004 */
[----:B------:R-:W-:-:S08]  /*0be0*/  DFMA R4, R6, -R10, 1 ;  /* 0x3ff000000604742b */ /* 0x000fd0000000080a */
[----:B------:R-:W-:-:S08]  /*0bf0*/  DFMA R4, R6, R4, R6 ;  /* 0x000000040604722b */ /* 0x000fd00000000006 */
[----:B------:R-:W-:-:S08]  /*0c00*/  DMUL R38, R4, UR6 ;  /* 0x0000000604267c28 */ /* 0x000fd00008000000 */
[----:B------:R-:W-:-:S08]  /*0c10*/  DFMA R6, R38, -R10, UR6 ;  /* 0x0000000626067e2b */ /* 0x000fd0000800080a */
[----:B------:R-:W-:-:S10]  /*0c20*/  DFMA R38, R4, R6, R38 ;  /* 0x000000060426722b */ /* 0x000fd40000000026 */
[----:B------:R-:W-:-:S05]  /*0c30*/  FFMA R4, RZ, R11, R39 ;  /* 0x0000000bff047223 */ /* 0x000fca0000000027 */
[----:B------:R-:W-:-:S13]  /*0c40*/  FSETP.GT.AND P0, PT, |R4|, 1.469367938527859385e-39, PT ;  /* 0x001000000400780b */ /* 0x000fda0003f04200 */
[----:B------:R-:W-:Y:S05]  /*0c50*/  @P0 BRA `(.L_x_394) ;  /* 0x0000000000100947 */ /* 0x000fea0003800000 */
[----:B------:R-:W-:Y:S01]  /*0c60*/  IMAD.MOV.U32 R6, RZ, RZ, R10 ;  /* 0x000000ffff067224 */ /* 0x000fe200078e000a */
[----:B------:R-:W-:Y:S02]  /*0c70*/  MOV R7, R11 ;  /* 0x0000000b00077202 */ /* 0x000fe40000000f00 */
[----:B------:R-:W-:-:S07]  /*0c80*/  MOV R4, 0xca0 ;  /* 0x00000ca000047802 */ /* 0x000fce0000000f00 */
[----:B------:R-:W-:Y:S05]  /*0c90*/  CALL.REL.NOINC `($__internal_12_$__cuda_sm20_div_rn_f64_full) ;  /* 0x0000001400287944 */ /* 0x000fea0003c00000 */
.L_x_394:
[----:B------:R-:W2:Y:S01]  /*0ca0*/  LDG.E.128 R4, desc[UR14][R16.64+-0x20] ;  /* 0xffffe00e10047981 */ /* 0x000ea2000c1e1d00 */
[----:B------:R-:W-:Y:S01]  /*0cb0*/  ISETP.NE.AND P1, PT, R2, -0x1, PT ;  /* 0xffffffff0200780c */ /* 0x000fe20003f25270 */
[----:B------:R-:W-:Y:S01]  /*0cc0*/  UIADD3 UR6, UPT, UPT, UR4, 0x1, URZ ;  /* 0x0000000104067890 */ /* 0x000fe2000fffe0ff */
[----:B------:R-:W-:Y:S01]  /*0cd0*/  IMAD.MOV.U32 R9, RZ, RZ, 0x2 ;  /* 0x00000002ff097424 */ /* 0x000fe200078e00ff */
[----:B------:R-:W-:-:S04]  /*0ce0*/  DMUL R38, R38, R24 ;  /* 0x0000001826267228 */ /* 0x000fc80000000000 */
[----:B------:R-:W-:-:S03]  /*0cf0*/  SHF.L.U32 R32, R9, R0, RZ ;  /* 0x0000000009207219 */ /* 0x000fc600000006ff */
[----:B------:R-:W0:Y:S01]  /*0d00*/  I2F.F64.U32 R28, UR6 ;  /* 0x00000006001c7d12 */ /* 0x000e220008201800 */
[----:B------:R-:W-:Y:S02]  /*0d10*/  DMUL R38, R22, R38 ;  /* 0x0000002616267228 */ /* 0x000fe40000000000 */
[----:B------:R-:W1:Y:S01]  /*0d20*/  @P1 S2R R11, SR_CTAID.X ;  /* 0x00000000000b1919 */ /* 0x000e620000002500 */
[----:B------:R-:W1:Y:S01]  /*0d30*/  @P1 LDC R10, c[0x0][0x360] ;  /* 0x0000d800ff0a1b82 */ /* 0x000e620000000800 */
[----:B------:R-:W-:Y:S01]  /*0d40*/  @P1 VIADD R36, R3, 0xfffffffc ;  /* 0xfffffffc03241836 */ /* 0x000fe20000000000 */
[----:B------:R-:W1:Y:S02]  /*0d50*/  @P1 S2R R8, SR_TID.X ;  /* 0x0000000000081919 */ /* 0x000e640000002100 */
[----:B------:R-:W3:Y:S01]  /*0d60*/  I2F.F64.U32 R30, R32 ;  /* 0x00000020001e7312 */ /* 0x000ee20000201800 */
[----:B0-----:R-:W-:-:S08]  /*0d70*/  DMUL R26, R26, R28 ;  /* 0x0000001c1a1a7228 */ /* 0x001fd00000000000 */
[----:B---3--:R-:W-:-:S06]  /*0d80*/  DMUL R30, R26, R30 ;  /* 0x0000001e1a1e7228 */ /* 0x008fcc0000000000 */
[----:B------:R-:W0:Y:S04]  /*0d90*/  MUFU.RSQ64H R29, R31 ;  /* 0x0000001f001d7308 */ /* 0x000e280000001c00 */
[----:B------:R-:W-:-:S05]  /*0da0*/  VIADD R28, R31, 0xfcb00000 ;  /* 0xfcb000001f1c7836 */ /* 0x000fca0000000000 */
[----:B------:R-:W-:Y:S01]  /*0db0*/  ISETP.GE.U32.AND P0, PT, R28, 0x7ca00000, PT ;  /* 0x7ca000001c00780c */ /* 0x000fe20003f06070 */
[----:B-1----:R-:W-:Y:S02]  /*0dc0*/  @P1 IMAD R10, R11, R10, R8 ;  /* 0x0000000a0b0a1224 */ /* 0x002fe400078e0208 */
[----:B------:R-:W1:Y:S02]  /*0dd0*/  @P1 LDC.64 R8, c[0x0][0x390] ;  /* 0x0000e400ff081b82 */ /* 0x000e640000000a00 */
[----:B------:R-:W-:-:S06]  /*0de0*/  @P1 VIADD R10, R10, -UR5 ;  /* 0x800000050a0a1c36 */ /* 0x000fcc0008000000 */
[----:B------:R-:W1:Y:S02]  /*0df0*/  @P1 I2F.F64 R10, R10 ;  /* 0x0000000a000a1312 */ /* 0x000e640000201c00 */
[----:B-1----:R-:W-:-:S08]  /*0e00*/  @P1 DMUL R24, R10, R8 ;  /* 0x000000080a181228 */ /* 0x002fd00000000000 */
[----:B------:R-:W-:Y:S01]  /*0e10*/  @P1 DFMA R8, R10, R8, R24 ;  /* 0x000000080a08122b */ /* 0x000fe20000000018 */
[----:B------:R-:W-:Y:S01]  /*0e20*/  MOV R10, 0x0 ;  /* 0x00000000000a7802 */ /* 0x000fe20000000f00 */
[----:B------:R-:W-:Y:S01]  /*0e30*/  IMAD.MOV.U32 R11, RZ, RZ, 0x3fd80000 ;  /* 0x3fd80000ff0b7424 */ /* 0x000fe200078e00ff */
[-C--:B--2---:R-:W-:Y:S02]  /*0e40*/  DMUL R24, RZ, R6.reuse ;  /* 0x00000006ff187228 */ /* 0x084fe40000000000 */
[----:B------:R-:W-:Y:S02]  /*0e50*/  DMUL R32, R38, R6 ;  /* 0x0000000626207228 */ /* 0x000fe40000000000 */
[----:B0-----:R-:W-:-:S04]  /*0e60*/  DMUL R6, R28, R28 ;  /* 0x0000001c1c067228 */ /* 0x001fc80000000000 */
[-C--:B------:R-:W-:Y:S02]  /*0e70*/  DFMA R24, R38, R4.reuse, -R24 ;  /* 0x000000042618722b */ /* 0x080fe40000000818 */
[----:B------:R-:W-:Y:S02]  /*0e80*/  DFMA R32, RZ, R4, R32 ;  /* 0x00000004ff20722b */ /* 0x000fe40000000020 */
[----:B------:R-:W-:Y:S01]  /*0e90*/  DFMA R6, R30, -R6, 1 ;  /* 0x3ff000001e06742b */ /* 0x000fe20000000806 */
[----:B------:R-:W0:Y:S03]  /*0ea0*/  @P1 I2F.F64.U32 R4, R36 ;  /* 0x0000002400041312 */ /* 0x000e260000201800 */
[----:B------:R-:W-:Y:S02]  /*0eb0*/  DADD R12, R24, R12 ;  /* 0x00000000180c7229 */ /* 0x000fe4000000000c */
[----:B------:R-:W-:-:S02]  /*0ec0*/  DADD R24, R32, R14 ;  /* 0x0000000020187229 */ /* 0x000fc4000000000e */
[----:B------:R-:W-:Y:S02]  /*0ed0*/  DFMA R10, R6, R10, 0.5 ;  /* 0x3fe00000060a742b */ /* 0x000fe4000000000a */
[----:B------:R-:W-:Y:S02]  /*0ee0*/  DMUL R6, R28, R6 ;  /* 0x000000061c067228 */ /* 0x000fe40000000000 */
[----:B0-----:R-:W-:-:S06]  /*0ef0*/  @P1 DMUL R4, R18, R4 ;  /* 0x0000000412041228 */ /* 0x001fcc0000000000 */
[----:B------:R-:W-:Y:S01]  /*0f00*/  DFMA R10, R10, R6, R28 ;  /* 0x000000060a0a722b */ /* 0x000fe2000000001c */
[----:B------:R-:W-:Y:S02]  /*0f10*/  @P1 IMAD.MOV.U32 R18, RZ, RZ, R20 ;  /* 0x000000ffff121224 */ /* 0x000fe400078e0014 */
[----:B------:R-:W-:Y:S01]  /*0f20*/  @P1 IMAD.MOV.U32 R19, RZ, RZ, R21 ;  /* 0x000000ffff131224 */ /* 0x000fe200078e0015 */
[----:B------:R-:W-:-:S04]  /*0f30*/  @P1 DFMA R34, R20, R8, -R4 ;  /* 0x000000081422122b */ /* 0x000fc80000000804 */
[----:B------:R-:W-:Y:S02]  /*0f40*/  DMUL R6, R30, R10 ;  /* 0x0000000a1e067228 */ /* 0x000fe40000000000 */
[----:B------:R-:W-:Y:S01]  /*0f50*/  VIADD R5, R11, 0xfff00000 ;  /* 0xfff000000b057836 */ /* 0x000fe20000000000 */
[----:B------:R-:W-:-:S05]  /*0f60*/  MOV R4, R10 ;  /* 0x0000000a00047202 */ /* 0x000fca0000000f00 */
[----:B------:R-:W-:Y:S01]  /*0f70*/  DFMA R8, R6, -R6, R30 ;  /* 0x800000060608722b */ /* 0x000fe2000000001e */
[----:B------:R-:W-:Y:S01]  /*0f80*/  @P1 IMAD.MOV.U32 R20, RZ, RZ, R34 ;  /* 0x000000ffff141224 */ /* 0x000fe200078e0022 */
[----:B------:R-:W-:-:S06]  /*0f90*/  @P1 MOV R21, R35 ;  /* 0x0000002300151202 */ /* 0x000fcc0000000f00 */
[----:B------:R-:W-:Y:S01]  /*0fa0*/  DFMA R14, R8, R4, R6 ;  /* 0x00000004080e722b */ /* 0x000fe20000000006 */
[----:B------:R-:W-:Y:S10]  /*0fb0*/  @!P0 BRA `(.L_x_395) ;  /* 0x0000000000188947 */ /* 0x000ff40003800000 */
[----:B------:R-:W-:Y:S01]  /*0fc0*/  IMAD.MOV.U32 R11, RZ, RZ, R31 ;  /* 0x000000ffff0b7224 */ /* 0x000fe200078e001f */
[----:B------:R-:W-:Y:S01]  /*0fd0*/  MOV R32, 0x1000 ;  /* 0x0000100000207802 */ /* 0x000fe20000000f00 */
[----:B------:R-:W-:-:S07]  /*0fe0*/  IMAD.MOV.U32 R4, RZ, RZ, R28 ;  /* 0x000000ffff047224 */ /* 0x000fce00078e001c */
[----:B------:R-:W-:Y:S05]  /*0ff0*/  CALL.REL.NOINC `($__internal_13_$__cuda_sm20_dsqrt_rn_f64_mediumpath_v1) ;  /* 0x0000001400c07944 */ /* 0x000fea0003c00000 */
[----:B------:R-:W-:Y:S01]  /*1000*/  IMAD.MOV.U32 R14, RZ, RZ, R4 ;  /* 0x000000ffff0e7224 */ /* 0x000fe200078e0004 */
[----:B------:R-:W-:-:S07]  /*1010*/  MOV R15, R5 ;  /* 0x00000005000f7202 */ /* 0x000fce0000000f00 */
.L_x_395:
        /* <DEDUP_REMOVED lines=16> */
[----:B------:R-:W-:Y:S01]  /*1120*/  MOV R4, 0x1150 ;  /* 0x0000115000047802 */ /* 0x000fe20000000f00 */
[----:B------:R-:W-:-:S07]  /*1130*/  IMAD.MOV.U32 R7, RZ, RZ, R15 ;  /* 0x000000ffff077224 */ /* 0x000fce00078e000f */
[----:B------:R-:W-:Y:S05]  /*1140*/  CALL.REL.NOINC `($__internal_12_$__cuda_sm20_div_rn_f64_full) ;  /* 0x0000000c00fc7944 */ /* 0x000fea0003c00000 */
.L_x_396:
[----:B------:R-:W2:Y:S01]  /*1150*/  LDG.E.128 R4, desc[UR14][R16.64+-0x10] ;  /* 0xfffff00e10047981 */ /* 0x000ea2000c1e1d00 */
[----:B------:R-:W-:Y:S01]  /*1160*/  UIADD3 UR6, UPT, UPT, UR4, 0x2, URZ ;  /* 0x0000000204067890 */ /* 0x000fe2000fffe0ff */
[----:B------:R-:W-:Y:S01]  /*1170*/  MOV R9, 0x4 ;  /* 0x0000000400097802 */ /* 0x000fe20000000f00 */
[----:B------:R-:W-:Y:S01]  /*1180*/  IMAD.MOV.U32 R10, RZ, RZ, 0x0 ;  /* 0x00000000ff0a7424 */ /* 0x000fe200078e00ff */
[----:B------:R-:W-:Y:S01]  /*1190*/  DMUL R38, R38, R20 ;  /* 0x0000001426267228 */ /* 0x000fe20000000000 */
[----:B------:R-:W-:Y:S01]  /*11a0*/  IMAD.MOV.U32 R11, RZ, RZ, 0x3fd80000 ;  /* 0x3fd80000ff0b7424 */ /* 0x000fe200078e00ff */
[----:B------:R-:W-:-:S04]  /*11b0*/  SHF.L.U32 R28, R9, R0, RZ ;  /* 0x00000000091c7219 */ /* 0x000fc800000006ff */
[----:B------:R-:W0:Y:S02]  /*11c0*/  I2F.F64.U32 R14, UR6 ;  /* 0x00000006000e7d12 */ /* 0x000e240008201800 */
[----:B------:R-:W1:Y:S01]  /*11d0*/  S2UR UR6, SR_CTAID.X ;  /* 0x00000000000679c3 */ /* 0x000e620000002500 */
[----:B------:R-:W-:-:S05]  /*11e0*/  DMUL R38, R22, R38 ;  /* 0x0000002616267228 */ /* 0x000fca0000000000 */
[----:B------:R-:W3:Y:S01]  /*11f0*/  I2F.F64.U32 R30, R28 ;  /* 0x0000001c001e7312 */ /* 0x000ee20000201800 */
[----:B0-----:R-:W-:Y:S01]  /*1200*/  DMUL R14, R26, R14 ;  /* 0x0000000e1a0e7228 */ /* 0x001fe20000000000 */
[----:B------:R-:W1:Y:S01]  /*1210*/  S2R R27, SR_TID.X ;  /* 0x00000000001b7919 */ /* 0x000e620000002100 */
[----:B------:R-:W1:Y:S06]  /*1220*/  LDC R26, c[0x0][0x360] ;  /* 0x0000d800ff1a7b82 */ /* 0x000e6c0000000800 */
[----:B---3--:R-:W-:-:S06]  /*1230*/  DMUL R30, R14, R30 ;  /* 0x0000001e0e1e7228 */ /* 0x008fcc0000000000 */
[----:B------:R-:W0:Y:S04]  /*1240*/  MUFU.RSQ64H R33, R31 ;  /* 0x0000001f00217308 */ /* 0x000e280000001c00 */
[----:B------:R-:W-:-:S05]  /*1250*/  VIADD R32, R31, 0xfcb00000 ;  /* 0xfcb000001f207836 */ /* 0x000fca0000000000 */
[----:B------:R-:W-:Y:S01]  /*1260*/  ISETP.GE.U32.AND P0, PT, R32, 0x7ca00000, PT ;  /* 0x7ca000002000780c */ /* 0x000fe20003f06070 */
[----:B0-----:R-:W-:Y:S01]  /*1270*/  DMUL R8, R32, R32 ;  /* 0x0000002020087228 */ /* 0x001fe20000000000 */
[----:B-1----:R-:W-:-:S04]  /*1280*/  IMAD R26, R26, UR6, R27 ;  /* 0x000000061a1a7c24 */ /* 0x002fc8000f8e021b */
[----:B------:R-:W-:-:S03]  /*1290*/  VIADD R36, R26, -UR5 ;  /* 0x800000051a247c36 */ /* 0x000fc60008000000 */
[----:B------:R-:W-:Y:S01]  /*12a0*/  DFMA R8, R30, -R8, 1 ;  /* 0x3ff000001e08742b */ /* 0x000fe20000000808 */
[----:B------:R-:W-:Y:S07]  /*12b0*/  I2F.F64 R26, R36 ;  /* 0x00000024001a7312 */ /* 0x000fee0000201c00 */
[----:B------:R-:W-:Y:S02]  /*12c0*/  DFMA R10, R8, R10, 0.5 ;  /* 0x3fe00000080a742b */ /* 0x000fe4000000000a */
[----:B------:R-:W-:-:S08]  /*12d0*/  DMUL R8, R32, R8 ;  /* 0x0000000820087228 */ /* 0x000fd00000000000 */
[----:B------:R-:W-:Y:S01]  /*12e0*/  DFMA R10, R10, R8, R32 ;  /* 0x000000080a0a722b */ /* 0x000fe20000000020 */
[----:B------:R-:W-:-:S06]  /*12f0*/  IADD3 R8, PT, PT, R3, -0x2, RZ ;  /* 0xfffffffe03087810 */ /* 0x000fcc0007ffe0ff */
[----:B------:R-:W0:Y:S02]  /*1300*/  I2F.F64.U32 R8, R8 ;  /* 0x0000000800087312 */ /* 0x000e240000201800 */
[----:B0-----:R-:W-:Y:S02]  /*1310*/  DMUL R18, R8, R18 ;  /* 0x0000001208127228 */ /* 0x001fe40000000000 */
[-C--:B--2---:R-:W-:Y:S02]  /*1320*/  DMUL R28, RZ, R6.reuse ;  /* 0x00000006ff1c7228 */ /* 0x084fe40000000000 */
[----:B------:R-:W-:-:S06]  /*1330*/  DMUL R6, R38, R6 ;  /* 0x0000000626067228 */ /* 0x000fcc0000000000 */
[-C--:B------:R-:W-:Y:S02]  /*1340*/  DFMA R28, R38, R4.reuse, -R28 ;  /* 0x00000004261c722b */ /* 0x080fe4000000081c */
[----:B------:R-:W-:Y:S02]  /*1350*/  DFMA R34, RZ, R4, R6 ;  /* 0x00000004ff22722b */ /* 0x000fe40000000006 */
[----:B------:R-:W-:Y:S02]  /*1360*/  DMUL R4, R26, UR8 ;  /* 0x000000081a047c28 */ /* 0x000fe40008000000 */
[----:B------:R-:W-:Y:S02]  /*1370*/  DMUL R6, R30, R10 ;  /* 0x0000000a1e067228 */ /* 0x000fe40000000000 */
[----:B------:R-:W-:Y:S02]  /*1380*/  DADD R12, R12, R28 ;  /* 0x000000000c0c7229 */ /* 0x000fe4000000001c */
[----:B------:R-:W-:-:S02]  /*1390*/  DADD R28, R24, R34 ;  /* 0x00000000181c7229 */ /* 0x000fc40000000022 */
[----:B------:R-:W-:Y:S02]  /*13a0*/  DFMA R26, R26, UR8, R4 ;  /* 0x000000081a1a7c2b */ /* 0x000fe40008000004 */
[----:B------:R-:W-:Y:S01]  /*13b0*/  DFMA R8, R6, -R6, R30 ;  /* 0x800000060608722b */ /* 0x000fe2000000001e */
[----:B------:R-:W-:Y:S02]  /*13c0*/  VIADD R5, R11, 0xfff00000 ;  /* 0xfff000000b057836 */ /* 0x000fe40000000000 */
[----:B------:R-:W-:-:S03]  /*13d0*/  IMAD.MOV.U32 R4, RZ, RZ, R10 ;  /* 0x000000ffff047224 */ /* 0x000fc600078e000a */
[----:B------:R-:W-:-:S03]  /*13e0*/  DFMA R18, R26, R20, -R18 ;  /* 0x000000141a12722b */ /* 0x000fc60000000812 */
[----:B------:R-:W-:Y:S01]  /*13f0*/  DFMA R24, R8, R4, R6 ;  /* 0x000000040818722b */ /* 0x000fe20000000006 */
[----:B------:R-:W-:Y:S10]  /*1400*/  @!P0 BRA `(.L_x_397) ;  /* 0x0000000000188947 */ /* 0x000ff40003800000 */
[----:B------:R-:W-:Y:S01]  /*1410*/  IMAD.MOV.U32 R4, RZ, RZ, R32 ;  /* 0x000000ffff047224 */ /* 0x000fe200078e0020 */
[----:B------:R-:W-:Y:S02]  /*1420*/  MOV R11, R31 ;  /* 0x0000001f000b7202 */ /* 0x000fe40000000f00 */
[----:B------:R-:W-:-:S07]  /*1430*/  MOV R32, 0x1450 ;  /* 0x0000145000207802 */ /* 0x000fce0000000f00 */
[----:B------:R-:W-:Y:S05]  /*1440*/  CALL.REL.NOINC `($__internal_13_$__cuda_sm20_dsqrt_rn_f64_mediumpath_v1) ;  /* 0x0000001000ac7944 */ /* 0x000fea0003c00000 */
[----:B------:R-:W-:Y:S02]  /*1450*/  IMAD.MOV.U32 R24, RZ, RZ, R4 ;  /* 0x000000ffff187224 */ /* 0x000fe400078e0004 */
[----:B------:R-:W-:-:S07]  /*1460*/  IMAD.MOV.U32 R25, RZ, RZ, R5 ;  /* 0x000000ffff197224 */ /* 0x000fce00078e0005 */
.L_x_397:
[----:B------:R-:W0:Y:S01]  /*1470*/  MUFU.RCP64H R5, R25 ;  /* 0x0000001900057308 */ /* 0x000e220000001800 */
[----:B------:R-:W-:Y:S01]  /*1480*/  MOV R4, 0x1 ;  /* 0x0000000100047802 */ /* 0x000fe20000000f00 */
        /* <DEDUP_REMOVED lines=17> */
.L_x_398:
[----:B------:R-:W2:Y:S01]  /*15a0*/  LDG.E.128 R4, desc[UR14][R16.64] ;  /* 0x0000000e10047981 */ /* 0x000ea2000c1e1d00 */
[----:B------:R-:W-:Y:S01]  /*15b0*/  UIADD3 UR6, UPT, UPT, UR4, 0x3, URZ ;  /* 0x0000000304067890 */ /* 0x000fe2000fffe0ff */
[----:B------:R-:W-:Y:S01]  /*15c0*/  IMAD.MOV.U32 R9, RZ, RZ, 0x8 ;  /* 0x00000008ff097424 */ /* 0x000fe200078e00ff */
[----:B------:R-:W-:Y:S01]  /*15d0*/  DMUL R38, R18, R38 ;  /* 0x0000002612267228 */ /* 0x000fe20000000000 */
[----:B------:R-:W0:Y:S03]  /*15e0*/  I2F.F64.U32 R10, R3 ;  /* 0x00000003000a7312 */ /* 0x000e260000201800 */
[----:B------:R-:W-:-:S04]  /*15f0*/  SHF.L.U32 R0, R9, R0, RZ ;  /* 0x0000000009007219 */ /* 0x000fc800000006ff */
[----:B------:R-:W-:Y:S01]  /*1600*/  DMUL R38, R22, R38 ;  /* 0x0000002616267228 */ /* 0x000fe20000000000 */
[----:B------:R-:W1:Y:S01]  /*1610*/  I2F.F64.U32 R24, UR6 ;  /* 0x0000000600187d12 */ /* 0x000e620008201800 */
[----:B0-----:R-:W-:-:S07]  /*1620*/  DMUL R20, R10, R20 ;  /* 0x000000140a147228 */ /* 0x001fce0000000000 */
[----:B------:R-:W0:Y:S01]  /*1630*/  I2F.F64 R30, R0 ;  /* 0x00000000001e7312 */ /* 0x000e220000201c00 */
[----:B------:R-:W-:Y:S02]  /*1640*/  IMAD.MOV.U32 R10, RZ, RZ, 0x0 ;  /* 0x00000000ff0a7424 */ /* 0x000fe400078e00ff */
[----:B------:R-:W-:Y:S01]  /*1650*/  IMAD.MOV.U32 R11, RZ, RZ, 0x3fd80000 ;  /* 0x3fd80000ff0b7424 */ /* 0x000fe200078e00ff */
[----:B-1----:R-:W-:Y:S02]  /*1660*/  DMUL R24, R14, R24 ;  /* 0x000000180e187228 */ /* 0x002fe40000000000 */
[----:B------:R-:W-:-:S06]  /*1670*/  DFMA R20, R18, R26, -R20 ;  /* 0x0000001a1214722b */ /* 0x000fcc0000000814 */
[----:B0-----:R-:W-:-:S06]  /*1680*/  DMUL R30, R24, R30 ;  /* 0x0000001e181e7228 */ /* 0x001fcc0000000000 */
[----:B------:R-:W0:Y:S04]  /*1690*/  MUFU.RSQ64H R15, R31 ;  /* 0x0000001f000f7308 */ /* 0x000e280000001c00 */
[----:B------:R-:W-:-:S04]  /*16a0*/  IADD3 R14, PT, PT, R31, -0x3500000, RZ ;  /* 0xfcb000001f0e7810 */ /* 0x000fc80007ffe0ff */
[----:B------:R-:W-:Y:S01]  /*16b0*/  ISETP.GE.U32.AND P0, PT, R14, 0x7ca00000, PT ;  /* 0x7ca000000e00780c */ /* 0x000fe20003f06070 */
[-C--:B--2---:R-:W-:Y:S02]  /*16c0*/  DMUL R32, RZ, R6.reuse ;  /* 0x00000006ff207228 */ /* 0x084fe40000000000 */
[----:B------:R-:W-:Y:S02]  /*16d0*/  DMUL R8, R38, R6 ;  /* 0x0000000626087228 */ /* 0x000fe40000000000 */
[----:B0-----:R-:W-:-:S04]  /*16e0*/  DMUL R6, R14, R14 ;  /* 0x0000000e0e067228 */ /* 0x001fc80000000000 */
[-C--:B------:R-:W-:Y:S02]  /*16f0*/  DFMA R32, R38, R4.reuse, -R32 ;  /* 0x000000042620722b */ /* 0x080fe40000000820 */
[----:B------:R-:W-:Y:S02]  /*1700*/  DFMA R34, RZ, R4, R8 ;  /* 0x00000004ff22722b */ /* 0x000fe40000000008 */
[----:B------:R-:W-:-:S04]  /*1710*/  DFMA R6, R30, -R6, 1 ;  /* 0x3ff000001e06742b */ /* 0x000fc80000000806 */
[----:B------:R-:W-:Y:S02]  /*1720*/  DADD R12, R12, R32 ;  /* 0x000000000c0c7229 */ /* 0x000fe40000000020 */
[----:B------:R-:W-:Y:S02]  /*1730*/  DADD R28, R28, R34 ;  /* 0x000000001c1c7229 */ /* 0x000fe40000000022 */
[----:B------:R-:W-:Y:S02]  /*1740*/  DFMA R10, R6, R10, 0.5 ;  /* 0x3fe00000060a742b */ /* 0x000fe4000000000a */
[----:B------:R-:W-:-:S08]  /*1750*/  DMUL R6, R14, R6 ;  /* 0x000000060e067228 */ /* 0x000fd00000000000 */
[----:B------:R-:W-:-:S08]  /*1760*/  DFMA R10, R10, R6, R14 ;  /* 0x000000060a0a722b */ /* 0x000fd0000000000e */
[----:B------:R-:W-:Y:S02]  /*1770*/  DMUL R6, R30, R10 ;  /* 0x0000000a1e067228 */ /* 0x000fe40000000000 */
[----:B------:R-:W-:Y:S01]  /*1780*/  VIADD R5, R11, 0xfff00000 ;  /* 0xfff000000b057836 */ /* 0x000fe20000000000 */
[----:B------:R-:W-:-:S05]  /*1790*/  MOV R4, R10 ;  /* 0x0000000a00047202 */ /* 0x000fca0000000f00 */
[----:B------:R-:W-:-:S08]  /*17a0*/  DFMA R8, R6, -R6, R30 ;  /* 0x800000060608722b */ /* 0x000fd0000000001e */
        /* <DEDUP_REMOVED lines=8> */
.L_x_399:
        /* <DEDUP_REMOVED lines=19> */
.L_x_400:
[----:B------:R0:W2:Y:S01]  /*1960*/  LDG.E.128 R4, desc[UR14][R16.64+0x10] ;  /* 0x0000100e10047981 */ /* 0x0000a2000c1e1d00 */
[----:B------:R-:W-:Y:S01]  /*1970*/  DMUL R38, R20, R38 ;  /* 0x0000002614267228 */ /* 0x000fe20000000000 */
[----:B------:R-:W-:Y:S01]  /*1980*/  UIADD3 UR4, UPT, UPT, UR4, 0x4, URZ ;  /* 0x0000000404047890 */ /* 0x000fe2000fffe0ff */
[----:B------:R-:W-:Y:S01]  /*1990*/  VIADD R3, R3, 0x8 ;  /* 0x0000000803037836 */ /* 0x000fe20000000000 */
[----:B------:R-:W-:Y:S01]  /*19a0*/  ULOP3.LUT UR6, UR11, 0x7ffffffc, URZ, 0xc0, !UPT ;  /* 0x7ffffffc0b067892 */ /* 0x000fe2000f8ec0ff */
[----:B------:R-:W-:-:S03]  /*19b0*/  VIADD R2, R2, 0x4 ;  /* 0x0000000402027836 */ /* 0x000fc60000000000 */
[----:B------:R-:W-:Y:S01]  /*19c0*/  UISETP.NE.AND UP0, UPT, UR4, UR6, UPT ;  /* 0x000000060400728c */ /* 0x000fe2000bf05270 */
[----:B------:R-:W-:Y:S01]  /*19d0*/  DMUL R38, R22, R38 ;  /* 0x0000002616267228 */ /* 0x000fe20000000000 */
[----:B0-----:R-:W-:-:S04]  /*19e0*/  IADD3 R16, P0, PT, R16, 0x40, RZ ;  /* 0x0000004010107810 */ /* 0x001fc80007f1e0ff */
[----:B------:R-:W-:Y:S01]  /*19f0*/  IADD3.X R17, PT, PT, RZ, R17, RZ, P0, !PT ;  /* 0x00000011ff117210 */ /* 0x000fe200007fe4ff */
[-C--:B--2---:R-:W-:Y:S02]  /*1a00*/  DMUL R8, RZ, R6.reuse ;  /* 0x00000006ff087228 */ /* 0x084fe40000000000 */
[----:B------:R-:W-:-:S06]  /*1a10*/  DMUL R6, R38, R6 ;  /* 0x0000000626067228 */ /* 0x000fcc0000000000 */
[-C--:B------:R-:W-:Y:S02]  /*1a20*/  DFMA R8, R38, R4.reuse, -R8 ;  /* 0x000000042608722b */ /* 0x080fe40000000808 */
[----:B------:R-:W-:-:S06]  /*1a30*/  DFMA R6, RZ, R4, R6 ;  /* 0x00000004ff06722b */ /* 0x000fcc0000000006 */
[----:B------:R-:W-:Y:S02]  /*1a40*/  DADD R12, R12, R8 ;  /* 0x000000000c0c7229 */ /* 0x000fe40000000008 */
[----:B------:R-:W-:Y:S01]  /*1a50*/  DADD R14, R28, R6 ;  /* 0x000000001c0e7229 */ /* 0x000fe20000000006 */
[----:B------:R-:W-:Y:S10]  /*1a60*/  BRA.U UP0, `(.L_x_401) ;  /* 0xffffffed00707547 */ /* 0x000ff4000b83ffff */
[----:B------:R-:W-:-:S05]  /*1a70*/  UMOV UR4, UR6 ;  /* 0x0000000600047c82 */ /* 0x000fca0008000000 */
.L_x_391:
[----:B------:R-:W-:-:S09]  /*1a80*/  ULOP3.LUT UP0, UR8, UR11, 0x3, URZ, 0xc0, !UPT ;  /* 0x000000030b087892 */ /* 0x000fd2000f80c0ff */
[----:B------:R-:W-:Y:S05]  /*1a90*/  BRA.U !UP0, `(.L_x_390) ;  /* 0x0000000508887547 */ /* 0x000fea000b800000 */
[----:B------:R-:W0:Y:S01]  /*1aa0*/  LDCU.64 UR6, c[0x0][0x398] ;  /* 0x00007300ff0677ac */ /* 0x000e220008000a00 */
[----:B------:R-:W1:Y:S01]  /*1ab0*/  LDCU.64 UR18, c[0x0][0x390] ;  /* 0x00007200ff1277ac */ /* 0x000e620008000a00 */
[----:B------:R-:W-:Y:S02]  /*1ac0*/  UIADD3 UR9, UPT, UPT, UR4, -0x1, URZ ;  /* 0xffffffff04097890 */ /* 0x000fe4000fffe0ff */
[----:B------:R-:W-:Y:S02]  /*1ad0*/  UIADD3 UR8, UPT, UPT, -UR8, URZ, URZ ;  /* 0x000000ff08087290 */ /* 0x000fe4000fffe1ff */
[----:B0-----:R-:W-:-:S07]  /*1ae0*/  UIMAD.WIDE.U32 UR6, UR4, 0x10, UR6 ;  /* 0x00000010040678a5 */ /* 0x001fce000f8e0006 */
[----:B-1----:R-:W-:-:S05]  /*1af0*/  UMOV UR10, UR6 ;  /* 0x00000006000a7c82 */ /* 0x002fca0008000000 */
.L_x_405:
[----:B------:R-:W-:Y:S01]  /*1b00*/  UMOV UR12, UR9 ;  /* 0x00000009000c7c82 */ /* 0x000fe20008000000 */
[----:B------:R-:W-:Y:S01]  /*1b10*/  UIADD3 UR9, UPT, UPT, UR9, 0x1, URZ ;  /* 0x0000000109097890 */ /* 0x000fe2000fffe0ff */
[----:B------:R-:W-:Y:S01]  /*1b20*/  MOV R26, 0x0 ;  /* 0x00000000001a7802 */ /* 0x000fe20000000f00 */
[----:B------:R-:W-:Y:S01]  /*1b30*/  UMOV UR6, 0x1 ;  /* 0x0000000100067882 */ /* 0x000fe20000000000 */
[----:B------:R-:W-:Y:S01]  /*1b40*/  IMAD.MOV.U32 R27, RZ, RZ, 0x3fd80000 ;  /* 0x3fd80000ff1b7424 */ /* 0x000fe200078e00ff */
[----:B------:R-:W-:Y:S02]  /*1b50*/  USHF.L.U32 UR6, UR6, UR9, URZ ;  /* 0x0000000906067299 */ /* 0x000fe400080006ff */
[----:B------:R-:W-:-:S03]  /*1b60*/  ISETP.NE.AND P0, PT, RZ, UR9, PT ;  /* 0x00000009ff007c0c */ /* 0x000fc6000bf05270 */
[----:B------:R-:W0:Y:S08]  /*1b70*/  I2F.F64.U32 R2, UR9 ;  /* 0x0000000900027d12 */ /* 0x000e300008201800 */
[----:B------:R-:W1:Y:S01]  /*1b80*/  I2F.F64 R30, UR6 ;  /* 0x00000006001e7d12 */ /* 0x000e620008201c00 */
[----:B0-----:R-:W-:-:S10]  /*1b90*/  DMUL R2, R2, R24 ;  /* 0x0000001802027228 */ /* 0x001fd40000000000 */
[----:B------:R-:W-:Y:S02]  /*1ba0*/  FSEL R24, R24, R2, !P0 ;  /* 0x0000000218187208 */ /* 0x000fe40004000000 */
[----:B------:R-:W-:-:S06]  /*1bb0*/  FSEL R25, R25, R3, !P0 ;  /* 0x0000000319197208 */ /* 0x000fcc0004000000 */
        /* <DEDUP_REMOVED lines=8> */
[----:B------:R-:W-:Y:S01]  /*1c40*/  DFMA R26, R26, R2, R16 ;  /* 0x000000021a1a722b */ /* 0x000fe20000000010 */
[----:B------:R-:W-:Y:S01]  /*1c50*/  MOV R2, R18 ;  /* 0x0000001200027202 */ /* 0x000fe20000000f00 */
[----:B------:R-:W-:-:S06]  /*1c60*/  IMAD.MOV.U32 R3, RZ, RZ, R19 ;  /* 0x000000ffff037224 */ /* 0x000fcc00078e0013 */
[----:B------:R-:W-:Y:S02]  /*1c70*/  DMUL R6, R30, R26 ;  /* 0x0000001a1e067228 */ /* 0x000fe40000000000 */
[----:B------:R-:W-:Y:S02]  /*1c80*/  VIADD R5, R27, 0xfff00000 ;  /* 0xfff000001b057836 */ /* 0x000fe40000000000 */
[----:B------:R-:W-:-:S04]  /*1c90*/  IMAD.MOV.U32 R4, RZ, RZ, R26 ;  /* 0x000000ffff047224 */ /* 0x000fc800078e001a */
[----:B------:R-:W-:-:S08]  /*1ca0*/  DFMA R8, R6, -R6, R30 ;  /* 0x800000060608722b */ /* 0x000fd0000000001e */
[----:B------:R-:W-:Y:S01]  /*1cb0*/  DFMA R10, R8, R4, R6 ;  /* 0x00000004080a722b */ /* 0x000fe20000000006 */
[----:B------:R-:W-:Y:S10]  /*1cc0*/  @!P0 BRA `(.L_x_402) ;  /* 0x0000000000508947 */ /* 0x000ff40003800000 */
[----:B------:R-:W-:Y:S01]  /*1cd0*/  UISETP.NE.AND UP0, UPT, UR9, 0x1, UPT ;  /* 0x000000010900788c */ /* 0x000fe2000bf05270 */
[----:B------:R-:W-:Y:S02]  /*1ce0*/  IMAD.MOV.U32 R2, RZ, RZ, R20 ;  /* 0x000000ffff027224 */ /* 0x000fe400078e0014 */
[----:B------:R-:W-:-:S06]  /*1cf0*/  IMAD.MOV.U32 R3, RZ, RZ, R21 ;  /* 0x000000ffff037224 */ /* 0x000fcc00078e0015 */
[----:B------:R-:W-:Y:S05]  /*1d00*/  BRA.U !UP0, `(.L_x_402) ;  /* 0x0000000108407547 */ /* 0x000fea000b800000 */
[----:B------:R-:W0:Y:S01]  /*1d10*/  S2R R3, SR_TID.X ;  /* 0x0000000000037919 */ /* 0x000e220000002100 */
[----:B------:R-:W0:Y:S01]  /*1d20*/  S2UR UR6, SR_CTAID.X ;  /* 0x00000000000679c3 */ /* 0x000e220000002500 */
[----:B------:R-:W1:Y:S07]  /*1d30*/  I2F.F64 R28, UR12 ;  /* 0x0000000c001c7d12 */ /* 0x000e6e0008201c00 */
[----:B------:R-:W0:Y:S01]  /*1d40*/  LDC R0, c[0x0][0x360] ;  /* 0x0000d800ff007b82 */ /* 0x000e220000000800 */
[----:B-1----:R-:W-:-:S08]  /*1d50*/  DADD R32, R28, R28 ;  /* 0x000000001c207229 */ /* 0x002fd0000000001c */
[----:B------:R-:W-:Y:S01]  /*1d60*/  DMUL R32, R18, R32 ;  /* 0x0000002012207228 */ /* 0x000fe20000000000 */
[----:B------:R-:W-:Y:S02]  /*1d70*/  IMAD.MOV.U32 R18, RZ, RZ, R20 ;  /* 0x000000ffff127224 */ /* 0x000fe400078e0014 */
[----:B------:R-:W-:Y:S02]  /*1d80*/  IMAD.MOV.U32 R19, RZ, RZ, R21 ;  /* 0x000000ffff137224 */ /* 0x000fe400078e0015 */
[----:B0-----:R-:W-:-:S05]  /*1d90*/  IMAD R0, R0, UR6, R3 ;  /* 0x0000000600007c24 */ /* 0x001fca000f8e0203 */
[----:B------:R-:W-:-:S04]  /*1da0*/  IADD3 R0, PT, PT, R0, -UR5, RZ ;  /* 0x8000000500007c10 */ /* 0x000fc8000fffe0ff */
[----:B------:R-:W0:Y:S02]  /*1db0*/  I2F.F64 R2, R0 ;  /* 0x0000000000027312 */ /* 0x000e240000201c00 */
[----:B0-----:R-:W-:-:S08]  /*1dc0*/  DMUL R28, R2, UR18 ;  /* 0x00000012021c7c28 */ /* 0x001fd00008000000 */
[----:B------:R-:W-:-:S08]  /*1dd0*/  DFMA R2, R2, UR18, R28 ;  /* 0x0000001202027c2b */ /* 0x000fd0000800001c */
[----:B------:R-:W-:-:S10]  /*1de0*/  DFMA R2, R20, R2, -R32 ;  /* 0x000000021402722b */ /* 0x000fd40000000820 */
[----:B------:R-:W-:Y:S01]  /*1df0*/  IMAD.MOV.U32 R20, RZ, RZ, R2 ;  /* 0x000000ffff147224 */ /* 0x000fe200078e0002 */
[----:B------:R-:W-:-:S07]  /*1e00*/  MOV R21, R3 ;  /* 0x0000000300157202 */ /* 0x000fce0000000f00 */
.L_x_402:
        /* <DEDUP_REMOVED lines=8> */
.L_x_403:
        /* <DEDUP_REMOVED lines=19> */
.L_x_404:
[----:B------:R-:W-:Y:S02]  /*1fc0*/  IMAD.U32 R4, RZ, RZ, UR10 ;  /* 0x0000000aff047e24 */ /* 0x000fe4000f8e00ff */
[----:B------:R-:W-:-:S06]  /*1fd0*/  IMAD.U32 R5, RZ, RZ, UR7 ;  /* 0x00000007ff057e24 */ /* 0x000fcc000f8e00ff */
[----:B------:R-:W2:Y:S01]  /*1fe0*/  LDG.E.128 R4, desc[UR14][R4.64] ;  /* 0x0000000e04047981 */ /* 0x000ea2000c1e1d00 */
[----:B------:R-:W-:Y:S01]  /*1ff0*/  DMUL R38, R38, R2 ;  /* 0x0000000226267228 */ /* 0x000fe20000000000 */
[----:B------:R-:W-:Y:S02]  /*2000*/  UIADD3 UR10, UP0, UPT, UR10, 0x10, URZ ;  /* 0x000000100a0a7890 */ /* 0x000fe4000ff1e0ff */
[----:B------:R-:W-:Y:S02]  /*2010*/  UIADD3 UR8, UPT, UPT, UR8, 0x1, URZ ;  /* 0x0000000108087890 */ /* 0x000fe4000fffe0ff */
[----:B------:R-:W-:Y:S02]  /*2020*/  UIADD3.X UR7, UPT, UPT, URZ, UR7, URZ, UP0, !UPT ;  /* 0x00000007ff077290 */ /* 0x000fe400087fe4ff */
[----:B------:R-:W-:Y:S01]  /*2030*/  UISETP.NE.AND UP0, UPT, UR8, URZ, UPT ;  /* 0x000000ff0800728c */ /* 0x000fe2000bf05270 */
[----:B------:R-:W-:Y:S02]  /*2040*/  DMUL R38, R22, R38 ;  /* 0x0000002616267228 */ /* 0x000fe40000000000 */
[----:B--2---:R-:W-:-:S06]  /*2050*/  DMUL R2, RZ, R6 ;  /* 0x00000006ff027228 */ /* 0x004fcc0000000000 */
[C---:B------:R-:W-:Y:S02]  /*2060*/  DMUL R6, R38.reuse, R6 ;  /* 0x0000000626067228 */ /* 0x040fe40000000000 */
[----:B------:R-:W-:-:S06]  /*2070*/  DFMA R2, R38, R4, -R2 ;  /* 0x000000042602722b */ /* 0x000fcc0000000802 */
[----:B------:R-:W-:Y:S02]  /*2080*/  DFMA R6, RZ, R4, R6 ;  /* 0x00000004ff06722b */ /* 0x000fe40000000006 */
[----:B------:R-:W-:-:S06]  /*2090*/  DADD R12, R2, R12 ;  /* 0x00000000020c7229 */ /* 0x000fcc000000000c */
[----:B------:R-:W-:Y:S01]  /*20a0*/  DADD R14, R6, R14 ;  /* 0x00000000060e7229 */ /* 0x000fe2000000000e */
[----:B------:R-:W-:Y:S10]  /*20b0*/  BRA.U UP0, `(.L_x_405) ;  /* 0xfffffff900907547 */ /* 0x000ff4000b83ffff */
.L_x_390:
[----:B------:R-:W0:Y:S01]  /*20c0*/  S2R R0, SR_TID.X ;  /* 0x0000000000007919 */ /* 0x000e220000002100 */
[----:B------:R-:W0:Y:S08]  /*20d0*/  S2UR UR6, SR_CTAID.X ;  /* 0x00000000000679c3 */ /* 0x000e300000002500 */
[----:B------:R-:W0:Y:S08]  /*20e0*/  LDC R5, c[0x0][0x360] ;  /* 0x0000d800ff057b82 */ /* 0x000e300000000800 */
[----:B------:R-:W1:Y:S01]  /*20f0*/  LDC.64 R2, c[0x0][0x380] ;  /* 0x0000e000ff027b82 */ /* 0x000e620000000a00 */
[----:B0-----:R-:W-:-:S04]  /*2100*/  IMAD R5, R5, UR6, R0 ;  /* 0x0000000605057c24 */ /* 0x001fc8000f8e0200 */
[----:B-1----:R-:W-:-:S05]  /*2110*/  IMAD.WIDE R2, R5, 0x10, R2 ;  /* 0x0000001005027825 */ /* 0x002fca00078e0202 */
[----:B------:R-:W-:Y:S01]  /*2120*/  STG.E.128 desc[UR14][R2.64], R12 ;  /* 0x0000000c02007986 */ /* 0x000fe2000c101d0e */
[----:B------:R-:W-:Y:S05]  /*2130*/  EXIT ;  /* 0x000000000000794d */ /* 0x000fea0003800000 */
        .weak           $__internal_12_$__cuda_sm20_div_rn_f64_full
        .type           $__internal_12_$__cuda_sm20_div_rn_f64_full,@function
        .size           $__internal_12_$__cuda_sm20_div_rn_f64_full,($__internal_13_$__cuda_sm20_dsqrt_rn_f64_mediumpath_v1 - $__internal_12_$__cuda_sm20_div_rn_f64_full)
$__internal_12_$__cuda_sm20_div_rn_f64_full:
[C---:B------:R-:W-:Y:S01]  /*2140*/  FSETP.GEU.AND P0, PT, |R7|.reuse, 1.469367938527859385e-39, PT ;  /* 0x001000000700780b */ /* 0x040fe20003f0e200 */
[----:B------:R-:W-:Y:S01]  /*2150*/  IMAD.U32 R37, RZ, RZ, UR16 ;  /* 0x00000010ff257e24 */ /* 0x000fe2000f8e00ff */
[C---:B------:R-:W-:Y:S01]  /*2160*/  LOP3.LUT R8, R7.reuse, 0x800fffff, RZ, 0xc0, !PT ;  /* 0x800fffff07087812 */ /* 0x040fe200078ec0ff */
[----:B------:R-:W-:Y:S01]  /*2170*/  IMAD.U32 R36, RZ, RZ, UR13 ;  /* 0x0000000dff247e24 */ /* 0x000fe2000f8e00ff */
[----:B------:R-:W-:Y:S02]  /*2180*/  MOV R10, 0x1 ;  /* 0x00000001000a7802 */ /* 0x000fe40000000f00 */
[----:B------:R-:W-:Y:S01]  /*2190*/  LOP3.LUT R9, R8, 0x3ff00000, RZ, 0xfc, !PT ;  /* 0x3ff0000008097812 */ /* 0x000fe200078efcff */
[----:B------:R-:W-:Y:S01]  /*21a0*/  IMAD.MOV.U32 R8, RZ, RZ, R6 ;  /* 0x000000ffff087224 */ /* 0x000fe200078e0006 */
[----:B------:R-:W-:Y:S01]  /*21b0*/  LOP3.LUT R30, R7, 0x7ff00000, RZ, 0xc0, !PT ;  /* 0x7ff00000071e7812 */ /* 0x000fe200078ec0ff */
[----:B------:R-:W-:Y:S01]  /*21c0*/  IMAD.MOV.U32 R34, RZ, RZ, R36 ;  /* 0x000000ffff227224 */ /* 0x000fe200078e0024 */
[----:B------:R-:W-:-:S03]  /*21d0*/  LOP3.LUT R5, R37, 0x7ff00000, RZ, 0xc0, !PT ;  /* 0x7ff0000025057812 */ /* 0x000fc600078ec0ff */
[----:B------:R-:W-:Y:S01]  /*21e0*/  @!P0 DMUL R8, R6, 8.98846567431157953865e+307 ;  /* 0x7fe0000006088828 */ /* 0x000fe20000000000 */
[----:B------:R-:W-:-:S05]  /*21f0*/  ISETP.GE.U32.AND P1, PT, R5, R30, PT ;  /* 0x0000001e0500720c */ /* 0x000fca0003f26070 */
[----:B------:R-:W0:Y:S02]  /*2200*/  MUFU.RCP64H R11, R9 ;  /* 0x00000009000b7308 */ /* 0x000e240000001800 */
[----:B0-----:R-:W-:-:S08]  /*2210*/  DFMA R38, R10, -R8, 1 ;  /* 0x3ff000000a26742b */ /* 0x001fd00000000808 */
[----:B------:R-:W-:-:S08]  /*2220*/  DFMA R38, R38, R38, R38 ;  /* 0x000000262626722b */ /* 0x000fd00000000026 */
[----:B------:R-:W-:Y:S01]  /*2230*/  DFMA R38, R10, R38, R10 ;  /* 0x000000260a26722b */ /* 0x000fe2000000000a */
[----:B------:R-:W-:-:S05]  /*2240*/  IMAD.MOV.U32 R10, RZ, RZ, 0x1ca00000 ;  /* 0x1ca00000ff0a7424 */ /* 0x000fca00078e00ff */
[----:B------:R-:W-:Y:S02]  /*2250*/  SEL R11, R10, 0x63400000, !P1 ;  /* 0x634000000a0b7807 */ /* 0x000fe40004800000 */
[----:B------:R-:W-:Y:S01]  /*2260*/  DFMA R32, R38, -R8, 1 ;  /* 0x3ff000002620742b */ /* 0x000fe20000000808 */
[----:B------:R-:W-:Y:S02]  /*2270*/  FSETP.GEU.AND P1, PT, |R37|, 1.469367938527859385e-39, PT ;  /* 0x001000002500780b */ /* 0x000fe40003f2e200 */
[----:B------:R-:W-:Y:S02]  /*2280*/  LOP3.LUT R35, R11, 0x800fffff, R37, 0xf8, !PT ;  /* 0x800fffff0b237812 */ /* 0x000fe400078ef825 */
[----:B------:R-:W-:-:S03]  /*2290*/  MOV R11, R5 ;  /* 0x00000005000b7202 */ /* 0x000fc60000000f00 */
[----:B------:R-:W-:-:S06]  /*22a0*/  DFMA R38, R38, R32, R38 ;  /* 0x000000202626722b */ /* 0x000fcc0000000026 */
[----:B------:R-:W-:Y:S05]  /*22b0*/  @P1 BRA `(.L_x_406) ;  /* 0x0000000000201947 */ /* 0x000fea0003800000 */
[----:B------:R-:W-:-:S04]  /*22c0*/  LOP3.LUT R32, R7, 0x7ff00000, RZ, 0xc0, !PT ;  /* 0x7ff0000007207812 */ /* 0x000fc800078ec0ff */
[----:B------:R-:W-:Y:S01]  /*22d0*/  ISETP.GE.U32.AND P1, PT, R5, R32, PT ;  /* 0x000000200500720c */ /* 0x000fe20003f26070 */
[----:B------:R-:W-:-:S03]  /*22e0*/  IMAD.MOV.U32 R32, RZ, RZ, RZ ;  /* 0x000000ffff207224 */ /* 0x000fc600078e00ff */
[----:B------:R-:W-:-:S04]  /*22f0*/  SEL R11, R10, 0x63400000, !P1 ;  /* 0x634000000a0b7807 */ /* 0x000fc80004800000 */
[----:B------:R-:W-:-:S04]  /*2300*/  LOP3.LUT R11, R11, 0x80000000, R37, 0xf8, !PT ;  /* 0x800000000b0b7812 */ /* 0x000fc800078ef825 */
[----:B------:R-:W-:-:S06]  /*2310*/  LOP3.LUT R33, R11, 0x100000, RZ, 0xfc, !PT ;  /* 0x001000000b217812 */ /* 0x000fcc00078efcff */
[----:B------:R-:W-:-:S10]  /*2320*/  DFMA R34, R34, 2, -R32 ;  /* 0x400000002222782b */ /* 0x000fd40000000820 */
[----:B------:R-:W-:-:S07]  /*2330*/  LOP3.LUT R11, R35, 0x7ff00000, RZ, 0xc0, !PT ;  /* 0x7ff00000230b7812 */ /* 0x000fce00078ec0ff */
.L_x_406:
[----:B------:R-:W-:Y:S01]  /*2340*/  VIADD R31, R11, 0xffffffff ;  /* 0xffffffff0b1f7836 */ /* 0x000fe20000000000 */
[----:B------:R-:W-:Y:S01]  /*2350*/  @!P0 LOP3.LUT R30, R9, 0x7ff00000, RZ, 0xc0, !PT ;  /* 0x7ff00000091e8812 */ /* 0x000fe200078ec0ff */
[----:B------:R-:W-:-:S03]  /*2360*/  DMUL R40, R38, R34 ;  /* 0x0000002226287228 */ /* 0x000fc60000000000 */
[----:B------:R-:W-:Y:S02]  /*2370*/  ISETP.GT.U32.AND P0, PT, R31, 0x7feffffe, PT ;  /* 0x7feffffe1f00780c */ /* 0x000fe40003f04070 */
[----:B------:R-:W-:-:S03]  /*2380*/  IADD3 R31, PT, PT, R30, -0x1, RZ ;  /* 0xffffffff1e1f7810 */ /* 0x000fc60007ffe0ff */
[----:B------:R-:W-:Y:S01]  /*2390*/  DFMA R32, R40, -R8, R34 ;  /* 0x800000082820722b */ /* 0x000fe20000000022 */
[----:B------:R-:W-:-:S07]  /*23a0*/  ISETP.GT.U32.OR P0, PT, R31, 0x7feffffe, P0 ;  /* 0x7feffffe1f00780c */ /* 0x000fce0000704470 */
[----:B------:R-:W-:-:S06]  /*23b0*/  DFMA R32, R38, R32, R40 ;  /* 0x000000202620722b */ /* 0x000fcc0000000028 */
[----:B------:R-:W-:Y:S05]  /*23c0*/  @P0 BRA `(.L_x_407) ;  /* 0x0000000000700947 */ /* 0x000fea0003800000 */
[----:B------:R-:W-:-:S04]  /*23d0*/  LOP3.LUT R30, R7, 0x7ff00000, RZ, 0xc0, !PT ;  /* 0x7ff00000071e7812 */ /* 0x000fc800078ec0ff */
[CC--:B------:R-:W-:Y:S02]  /*23e0*/  VIADDMNMX R11, R5.reuse, -R30.reuse, 0xb9600000, !PT ;  /* 0xb9600000050b7446 */ /* 0x0c0fe4000780091e */
[----:B------:R-:W-:Y:S01]  /*23f0*/  ISETP.GE.U32.AND P0, PT, R5, R30, PT ;  /* 0x0000001e0500720c */ /* 0x000fe20003f06070 */
[----:B------:R-:W-:Y:S01]  /*2400*/  IMAD.MOV.U32 R30, RZ, RZ, RZ ;  /* 0x000000ffff1e7224 */ /* 0x000fe200078e00ff */
[----:B------:R-:W-:Y:S02]  /*2410*/  VIMNMX R11, PT, PT, R11, 0x46a00000, PT ;  /* 0x46a000000b0b7848 */ /* 0x000fe40003fe0100 */
[----:B------:R-:W-:-:S05]  /*2420*/  SEL R10, R10, 0x63400000, !P0 ;  /* 0x634000000a0a7807 */ /* 0x000fca0004000000 */
[----:B------:R-:W-:-:S04]  /*2430*/  IMAD.IADD R10, R11, 0x1, -R10 ;  /* 0x000000010b0a7824 */ /* 0x000fc800078e0a0a */
[----:B------:R-:W-:-:S06]  /*2440*/  VIADD R31, R10, 0x7fe00000 ;  /* 0x7fe000000a1f7836 */ /* 0x000fcc0000000000 */
[----:B------:R-:W-:-:S10]  /*2450*/  DMUL R38, R32, R30 ;  /* 0x0000001e20267228 */ /* 0x000fd40000000000 */
[----:B------:R-:W-:-:S13]  /*2460*/  FSETP.GTU.AND P0, PT, |R39|, 1.469367938527859385e-39, PT ;  /* 0x001000002700780b */ /* 0x000fda0003f0c200 */
[----:B------:R-:W-:Y:S05]  /*2470*/  @P0 BRA `(.L_x_408) ;  /* 0x0000000000980947 */ /* 0x000fea0003800000 */
[----:B------:R-:W-:-:S06]  /*2480*/  DFMA R8, R32, -R8, R34 ;  /* 0x800000082008722b */ /* 0x000fcc0000000022 */
[----:B------:R-:W-:-:S04]  /*2490*/  MOV R8, RZ ;  /* 0x000000ff00087202 */ /* 0x000fc80000000f00 */
        /* <DEDUP_REMOVED lines=12> */
[----:B------:R-:W-:Y:S02]  /*2560*/  FSEL R39, R6, R39, !P0 ;  /* 0x0000002706277208 */ /* 0x000fe40004000000 */
[----:B------:R-:W-:Y:S01]  /*2570*/  MOV R38, R8 ;  /* 0x0000000800267202 */ /* 0x000fe20000000f00 */
[----:B------:R-:W-:Y:S06]  /*2580*/  BRA `(.L_x_408) ;  /* 0x0000000000547947 */ /* 0x000fec0003800000 */
.L_x_407:
        /* <DEDUP_REMOVED lines=13> */
[----:B------:R-:W-:Y:S02]  /*2660*/  @P0 IMAD.MOV.U32 R38, RZ, RZ, RZ ;  /* 0x000000ffff260224 */ /* 0x000fe400078e00ff */
[----:B------:R-:W-:Y:S01]  /*2670*/  @P0 IMAD.MOV.U32 R39, RZ, RZ, R5 ;  /* 0x000000ffff270224 */ /* 0x000fe200078e0005 */
[----:B------:R-:W-:Y:S06]  /*2680*/  BRA `(.L_x_408) ;  /* 0x0000000000147947 */ /* 0x000fec0003800000 */
.L_x_410:
[----:B------:R-:W-:Y:S02]  /*2690*/  LOP3.LUT R39, R7, 0x80000, RZ, 0xfc, !PT ;  /* 0x0008000007277812 */ /* 0x000fe400078efcff */
[----:B------:R-:W-:Y:S01]  /*26a0*/  MOV R38, R6 ;  /* 0x0000000600267202 */ /* 0x000fe20000000f00 */
[----:B------:R-:W-:Y:S06]  /*26b0*/  BRA `(.L_x_408) ;  /* 0x0000000000087947 */ /* 0x000fec0003800000 */
.L_x_409:
[----:B------:R-:W-:Y:S01]  /*26c0*/  LOP3.LUT R39, R37, 0x80000, RZ, 0xfc, !PT ;  /* 0x0008000025277812 */ /* 0x000fe200078efcff */
[----:B------:R-:W-:-:S07]  /*26d0*/  IMAD.MOV.U32 R38, RZ, RZ, R36 ;  /* 0x000000ffff267224 */ /* 0x000fce00078e0024 */
.L_x_408:
[----:B------:R-:W-:-:S04]  /*26e0*/  IMAD.MOV.U32 R5, RZ, RZ, 0x0 ;  /* 0x00000000ff057424 */ /* 0x000fc800078e00ff */
[----:B------:R-:W-:Y:S05]  /*26f0*/  RET.REL.NODEC R4 `(_Z14kernelSetFocksP7double2idPKS_i) ;  /* 0xffffffd804407950 */ /* 0x000fea0003c3ffff */
        .weak           $__internal_13_$__cuda_sm20_dsqrt_rn_f64_mediumpath_v1
        .type           $__internal_13_$__cuda_sm20_dsqrt_rn_f64_mediumpath_v1,@function
        .size           $__internal_13_$__cuda_sm20_dsqrt_rn_f64_mediumpath_v1,(.L_x_473 - $__internal_13_$__cuda_sm20_dsqrt_rn_f64_mediumpath_v1)
$__internal_13_$__cuda_sm20_dsqrt_rn_f64_mediumpath_v1:
[----:B------:R-:W-:Y:S02]  /*2700*/  ISETP.GE.U32.AND P0, PT, R4, -0x3400000, PT ;  /* 0xfcc000000400780c */ /* 0x000fe40003f06070 */
[----:B------:R-:W-:Y:S01]  /*2710*/  MOV R31, R11 ;  /* 0x0000000b001f7202 */ /* 0x000fe20000000f00 */
[----:B------:R-:W-:-:S10]  /*2720*/  IMAD.MOV.U32 R11, RZ, RZ, R5 ;  /* 0x000000ffff0b7224 */ /* 0x000fd400078e0005 */
[----:B------:R-:W-:Y:S05]  /*2730*/  @!P0 BRA `(.L_x_411) ;  /* 0x0000000000208947 */ /* 0x000fea0003800000 */
[----:B------:R-:W-:-:S10]  /*2740*/  DFMA.RM R6, R8, R10, R6 ;  /* 0x0000000a0806722b */ /* 0x000fd40000004006 */
[----:B------:R-:W-:-:S05]  /*2750*/  IADD3 R4, P0, PT, R6, 0x1, RZ ;  /* 0x0000000106047810 */ /* 0x000fca0007f1e0ff */
[----:B------:R-:W-:-:S06]  /*2760*/  IMAD.X R5, RZ, RZ, R7, P0 ;  /* 0x000000ffff057224 */ /* 0x000fcc00000e0607 */
[----:B------:R-:W-:-:S08]  /*2770*/  DFMA.RP R30, -R6, R4, R30 ;  /* 0x00000004061e722b */ /* 0x000fd0000000811e */
[----:B------:R-:W-:-:S06]  /*2780*/  DSETP.GT.AND P0, PT, R30, RZ, PT ;  /* 0x000000ff1e00722a */ /* 0x000fcc0003f04000 */
[----:B------:R-:W-:Y:S02]  /*2790*/  FSEL R4, R4, R6, P0 ;  /* 0x0000000604047208 */ /* 0x000fe40000000000 */
[----:B------:R-:W-:Y:S01]  /*27a0*/  FSEL R5, R5, R7, P0 ;  /* 0x0000000705057208 */ /* 0x000fe20000000000 */
[----:B------:R-:W-:Y:S06]  /*27b0*/  BRA `(.L_x_412) ;  /* 0x0000000000647947 */ /* 0x000fec0003800000 */
.L_x_411:
[----:B------:R-:W-:-:S14]  /*27c0*/  DSETP.NE.AND P0, PT, R30, RZ, PT ;  /* 0x000000ff1e00722a */ /* 0x000fdc0003f05000 */
[----:B------:R-:W-:Y:S05]  /*27d0*/  @!P0 BRA `(.L_x_413) ;  /* 0x0000000000588947 */ /* 0x000fea0003800000 */
[----:B------:R-:W-:-:S13]  /*27e0*/  ISETP.GE.AND P0, PT, R31, RZ, PT ;  /* 0x000000ff1f00720c */ /* 0x000fda0003f06270 */
[----:B------:R-:W-:Y:S01]  /*27f0*/  @!P0 MOV R4, 0x0 ;  /* 0x0000000000048802 */ /* 0x000fe20000000f00 */
[----:B------:R-:W-:Y:S01]  /*2800*/  @!P0 IMAD.MOV.U32 R5, RZ, RZ, -0x80000 ;  /* 0xfff80000ff058424 */ /* 0x000fe200078e00ff */
[----:B------:R-:W-:Y:S06]  /*2810*/  @!P0 BRA `(.L_x_412) ;  /* 0x00000000004c8947 */ /* 0x000fec0003800000 */
[----:B------:R-:W-:-:S13]  /*2820*/  ISETP.GT.AND P0, PT, R31, 0x7fefffff, PT ;  /* 0x7fefffff1f00780c */ /* 0x000fda0003f04270 */
[----:B------:R-:W-:Y:S05]  /*2830*/  @P0 BRA `(.L_x_413) ;  /* 0x0000000000400947 */ /* 0x000fea0003800000 */
[----:B------:R-:W-:Y:S01]  /*2840*/  DMUL R30, R30, 8.11296384146066816958e+31 ;  /* 0x469000001e1e7828 */ /* 0x000fe20000000000 */
[----:B------:R-:W-:Y:S01]  /*2850*/  IMAD.MOV.U32 R8, RZ, RZ, RZ ;  /* 0x000000ffff087224 */ /* 0x000fe200078e00ff */
[----:B------:R-:W-:Y:S01]  /*2860*/  MOV R4, 0x0 ;  /* 0x0000000000047802 */ /* 0x000fe20000000f00 */
[----:B------:R-:W-:-:S03]  /*2870*/  IMAD.MOV.U32 R5, RZ, RZ, 0x3fd80000 ;  /* 0x3fd80000ff057424 */ /* 0x000fc600078e00ff */
[----:B------:R-:W0:Y:S02]  /*2880*/  MUFU.RSQ64H R9, R31 ;  /* 0x0000001f00097308 */ /* 0x000e240000001c00 */
        /* <DEDUP_REMOVED lines=9> */
[----:B------:R-:W-:Y:S01]  /*2920*/  IADD3 R5, PT, PT, R5, -0x3500000, RZ ;  /* 0xfcb0000005057810 */ /* 0x000fe20007ffe0ff */
[----:B------:R-:W-:Y:S06]  /*2930*/  BRA `(.L_x_412) ;  /* 0x0000000000047947 */ /* 0x000fec0003800000 */
.L_x_413:
[----:B------:R-:W-:-:S11]  /*2940*/  DADD R4, R30, R30 ;  /* 0x000000001e047229 */ /* 0x000fd6000000001e */
.L_x_412:
[----:B------:R-:W-:-:S04]  /*2950*/  IMAD.MOV.U32 R33, RZ, RZ, 0x0 ;  /* 0x00000000ff217424 */ /* 0x000fc800078e00ff */
[----:B------:R-:W-:Y:S05]  /*2960*/  RET.REL.NODEC R32 `(_Z14kernelSetFocksP7double2idPKS_i) ;  /* 0xffffffd420a47950 */ /* 0x000fea0003c3ffff */
.L_x_414:
        /* <DEDUP_REMOVED lines=9> */
.L_x_473:


//--------------------- .text._Z13kernelSetFockP7double2idi --------------------------
	.section	.text._Z13kernelSetFockP7double2idi,"ax",@progbits
	.align	128
        .global         _Z13kernelSetFockP7double2idi
        .type           _Z13kernelSetFockP7double2idi,@function
        .size           _Z13kernelSetFockP7double2idi,(.L_x_475 - _Z13kernelSetFockP7double2idi)
        .other          _Z13kernelSetFockP7double2idi,@"STO_CUDA_ENTRY STV_DEFAULT"
_Z13kernelSetFockP7double2idi:
.text._Z13kernelSetFockP7double2idi:
        /* <DEDUP_REMOVED lines=9> */
[----:B------:R-:W-:Y:S01]  /*0090*/  IMAD.MOV.U32 R14, RZ, RZ, 0x0 ;  /* 0x00000000ff0e7424 */ /* 0x000fe200078e00ff */
[----:B------:R-:W0:Y:S01]  /*00a0*/  LDCU UR7, c[0x0][0x398] ;  /* 0x00007300ff0777ac */ /* 0x000e220008000800 */
[----:B------:R-:W-:Y:S01]  /*00b0*/  IMAD.MOV.U32 R15, RZ, RZ, 0x3ff00000 ;  /* 0x3ff00000ff0f7424 */ /* 0x000fe200078e00ff */
[----:B------:R-:W-:Y:S01]  /*00c0*/  MOV R9, 0x3ff00000 ;  /* 0x3ff0000000097802 */ /* 0x000fe20000000f00 */
[----:B------:R-:W-:Y:S01]  /*00d0*/  IMAD.MOV.U32 R8, RZ, RZ, 0x0 ;  /* 0x00000000ff087424 */ /* 0x000fe200078e00ff */
[----:B------:R-:W-:-:S06]  /*00e0*/  USHF.R.S32.HI UR4, URZ, 0x1, UR4 ;  /* 0x00000001ff047899 */ /* 0x000fcc0008011404 */
[----:B------:R-:W-:-:S04]  /*00f0*/  VIADD R2, R0, -UR4 ;  /* 0x8000000400027c36 */ /* 0x000fc80008000000 */
[----:B------:R-:W1:Y:S01]  /*0100*/  I2F.F64 R4, R2 ;  /* 0x0000000200047312 */ /* 0x000e620000201c00 */
[----:B------:R-:W1:Y:S01]  /*0110*/  LDCU.64 UR4, c[0x0][0x390] ;  /* 0x00007200ff0477ac */ /* 0x000e620008000a00 */
[----:B0-----:R-:W-:Y:S01]  /*0120*/  UISETP.GE.AND UP0, UPT, UR7, 0x1, UPT ;  /* 0x000000010700788c */ /* 0x001fe2000bf06270 */
[----:B-1----:R-:W-:-:S08]  /*0130*/  DMUL R4, R4, UR4 ;  /* 0x0000000404047c28 */ /* 0x002fd00008000000 */
[----:B------:R-:W-:Y:S05]  /*0140*/  BRA.U !UP0, `(.L_x_415) ;  /* 0x0000000508247547 */ /* 0x000fea000b800000 */
[----:B------:R-:W-:Y:S01]  /*0150*/  UISETP.NE.AND UP0, UPT, UR7, 0x1, UPT ;  /* 0x000000010700788c */ /* 0x000fe2000bf05270 */
[----:B------:R-:W-:-:S10]  /*0160*/  DADD R6, R4, R4 ;  /* 0x0000000004067229 */ /* 0x000fd40000000004 */
[----:B------:R-:W-:Y:S02]  /*0170*/  IMAD.MOV.U32 R8, RZ, RZ, R6 ;  /* 0x000000ffff087224 */ /* 0x000fe400078e0006 */
[----:B------:R-:W-:Y:S01]  /*0180*/  IMAD.MOV.U32 R9, RZ, RZ, R7 ;  /* 0x000000ffff097224 */ /* 0x000fe200078e0007 */
[----:B------:R-:W-:Y:S06]  /*0190*/  BRA.U !UP0, `(.L_x_415) ;  /* 0x0000000508107547 */ /* 0x000fec000b800000 */
[----:B------:R-:W-:Y:S01]  /*01a0*/  UIADD3 UR6, UPT, UPT, UR7, -0x2, URZ ;  /* 0xfffffffe07067890 */ /* 0x000fe2000fffe0ff */
[----:B------:R-:W-:Y:S01]  /*01b0*/  IMAD.MOV.U32 R12, RZ, RZ, 0x0 ;  /* 0x00000000ff0c7424 */ /* 0x000fe200078e00ff */
[----:B------:R-:W-:Y:S01]  /*01c0*/  UIADD3 UR4, UPT, UPT, UR7, -0x1, URZ ;  /* 0xffffffff07047890 */ /* 0x000fe2000fffe0ff */
[----:B------:R-:W-:Y:S01]  /*01d0*/  MOV R13, 0x3ff00000 ;  /* 0x3ff00000000d7802 */ /* 0x000fe20000000f00 */
[----:B------:R-:W-:Y:S01]  /*01e0*/  UISETP.GE.U32.AND UP0, UPT, UR6, 0x3, UPT ;  /* 0x000000030600788c */ /* 0x000fe2000bf06070 */
[----:B------:R-:W-:Y:S01]  /*01f0*/  IMAD.MOV.U32 R14, RZ, RZ, 0x0 ;  /* 0x00000000ff0e7424 */ /* 0x000fe200078e00ff */
[----:B------:R-:W-:Y:S01]  /*0200*/  MOV R9, R7 ;  /* 0x0000000700097202 */ /* 0x000fe20000000f00 */
[----:B------:R-:W-:Y:S01]  /*0210*/  IMAD.MOV.U32 R15, RZ, RZ, 0x3ff00000 ;  /* 0x3ff00000ff0f7424 */ /* 0x000fe200078e00ff */
[----:B------:R-:W-:Y:S01]  /*0220*/  ULOP3.LUT UR5, UR4, 0x3, URZ, 0xc0, !UPT ;  /* 0x0000000304057892 */ /* 0x000fe2000f8ec0ff */
[----:B------:R-:W-:Y:S01]  /*0230*/  IMAD.MOV.U32 R8, RZ, RZ, R6 ;  /* 0x000000ffff087224 */ /* 0x000fe200078e0006 */
[----:B------:R-:W-:-:S03]  /*0240*/  UMOV UR6, 0x1 ;  /* 0x0000000100067882 */ /* 0x000fc60000000000 */
[----:B------:R-:W-:Y:S07]  /*0250*/  BRA.U !UP0, `(.L_x_416) ;  /* 0x0000000108a07547 */ /* 0x000fee000b800000 */
[----:B------:R-:W-:Y:S01]  /*0260*/  ULOP3.LUT UR4, UR4, 0xfffffffc, URZ, 0xc0, !UPT ;  /* 0xfffffffc04047892 */ /* 0x000fe2000f8ec0ff */
[----:B------:R-:W-:Y:S01]  /*0270*/  IMAD.MOV.U32 R12, RZ, RZ, 0x0 ;  /* 0x00000000ff0c7424 */ /* 0x000fe200078e00ff */
[----:B------:R-:W-:Y:S01]  /*0280*/  MOV R9, R7 ;  /* 0x0000000700097202 */ /* 0x000fe20000000f00 */
[----:B------:R-:W-:Y:S01]  /*0290*/  IMAD.MOV.U32 R13, RZ, RZ, 0x3ff00000 ;  /* 0x3ff00000ff0d7424 */ /* 0x000fe200078e00ff */
[----:B------:R-:W-:Y:S01]  /*02a0*/  UIADD3 UR4, UPT, UPT, -UR4, URZ, URZ ;  /* 0x000000ff04047290 */ /* 0x000fe2000fffe1ff */
[----:B------:R-:W-:Y:S01]  /*02b0*/  IMAD.MOV.U32 R8, RZ, RZ, R6 ;  /* 0x000000ffff087224 */ /* 0x000fe200078e0006 */
[----:B------:R-:W-:Y:S01]  /*02c0*/  UMOV UR6, 0x2 ;  /* 0x0000000200067882 */ /* 0x000fe20000000000 */
[----:B------:R-:W-:-:S09]  /*02d0*/  UMOV UR8, 0x4 ;  /* 0x0000000400087882 */ /* 0x000fd20000000000 */
.L_x_417:
[----:B------:R-:W-:Y:S01]  /*02e0*/  UIADD3 UR9, UPT, UPT, UR8, -0x2, URZ ;  /* 0xfffffffe08097890 */ /* 0x000fe2000fffe0ff */
[----:B------:R-:W0:Y:S01]  /*02f0*/  I2F.F64.U32 R18, UR6 ;  /* 0x0000000600127d12 */ /* 0x000e220008201800 */
[----:B------:R-:W-:Y:S02]  /*0300*/  UIADD3 UR10, UPT, UPT, UR8, 0x2, URZ ;  /* 0x00000002080a7890 */ /* 0x000fe4000fffe0ff */
[----:B------:R-:W-:-:S04]  /*0310*/  UIADD3 UR4, UPT, UPT, UR4, 0x4, URZ ;  /* 0x0000000404047890 */ /* 0x000fc8000fffe0ff */
[----:B------:R-:W-:Y:S01]  /*0320*/  UISETP.NE.AND UP0, UPT, UR4, URZ, UPT ;  /* 0x000000ff0400728c */ /* 0x000fe2000bf05270 */
[----:B------:R-:W1:Y:S01]  /*0330*/  I2F.F64.U32 R16, UR9 ;  /* 0x0000000900107d12 */ /* 0x000e620008201800 */
[----:B------:R-:W-:Y:S01]  /*0340*/  UIADD3 UR9, UPT, UPT, UR6, 0x1, URZ ;  /* 0x0000000106097890 */ /* 0x000fe2000fffe0ff */
[----:B0-----:R-:W-:-:S06]  /*0350*/  DMUL R18, R18, R14 ;  /* 0x0000000e12127228 */ /* 0x001fcc0000000000 */
[----:B------:R-:W0:Y:S01]  /*0360*/  I2F.F64.U32 R20, UR8 ;  /* 0x0000000800147d12 */ /* 0x000e220008201800 */
[----:B-1----:R-:W-:-:S07]  /*0370*/  DMUL R16, R16, R12 ;  /* 0x0000000c10107228 */ /* 0x002fce0000000000 */
[----:B------:R-:W1:Y:S01]  /*0380*/  I2F.F64.U32 R2, UR9 ;  /* 0x0000000900027d12 */ /* 0x000e620008201800 */
[----:B------:R-:W-:Y:S01]  /*0390*/  UIADD3 UR9, UPT, UPT, UR6, 0x2, URZ ;  /* 0x0000000206097890 */ /* 0x000fe2000fffe0ff */
[----:B0-----:R-:W-:-:S06]  /*03a0*/  DMUL R20, R20, R8 ;  /* 0x0000000814147228 */ /* 0x001fcc0000000000 */
[----:B------:R-:W0:Y:S01]  /*03b0*/  I2F.F64.U32 R10, UR10 ;  /* 0x0000000a000a7d12 */ /* 0x000e220008201800 */
[----:B------:R-:W-:Y:S01]  /*03c0*/  UIADD3 UR10, UPT, UPT, UR8, 0x4, URZ ;  /* 0x00000004080a7890 */ /* 0x000fe2000fffe0ff */
[----:B------:R-:W-:Y:S01]  /*03d0*/  DFMA R16, R6, R8, -R16 ;  /* 0x000000080610722b */ /* 0x000fe20000000810 */
[----:B------:R-:W-:Y:S01]  /*03e0*/  UIADD3 UR8, UPT, UPT, UR8, 0x8, URZ ;  /* 0x0000000808087890 */ /* 0x000fe2000fffe0ff */
[----:B-1----:R-:W-:-:S04]  /*03f0*/  DMUL R2, R18, R2 ;  /* 0x0000000212027228 */ /* 0x002fc80000000000 */
[----:B------:R-:W1:Y:S01]  /*0400*/  I2F.F64.U32 R12, UR9 ;  /* 0x00000009000c7d12 */ /* 0x000e620008201800 */
[----:B------:R-:W-:Y:S01]  /*0410*/  UIADD3 UR9, UPT, UPT, UR6, 0x3, URZ ;  /* 0x0000000306097890 */ /* 0x000fe2000fffe0ff */
[----:B------:R-:W-:Y:S01]  /*0420*/  DFMA R20, R6, R16, -R20 ;  /* 0x000000100614722b */ /* 0x000fe20000000814 */
[----:B------:R-:W-:Y:S01]  /*0430*/  UIADD3 UR6, UPT, UPT, UR6, 0x4, URZ ;  /* 0x0000000406067890 */ /* 0x000fe2000fffe0ff */
[----:B0-----:R-:W-:-:S04]  /*0440*/  DMUL R10, R16, R10 ;  /* 0x0000000a100a7228 */ /* 0x001fc80000000000 */
[----:B------:R-:W0:Y:S01]  /*0450*/  I2F.F64.U32 R8, UR10 ;  /* 0x0000000a00087d12 */ /* 0x000e220008201800 */
[----:B-1----:R-:W-:-:S07]  /*0460*/  DMUL R2, R2, R12 ;  /* 0x0000000c02027228 */ /* 0x002fce0000000000 */
[----:B------:R-:W1:Y:S01]  /*0470*/  I2F.F64.U32 R14, UR9 ;  /* 0x00000009000e7d12 */ /* 0x000e620008201800 */
[----:B------:R-:W-:Y:S02]  /*0480*/  DFMA R12, R6, R20, -R10 ;  /* 0x00000014060c722b */ /* 0x000fe4000000080a */
[----:B0-----:R-:W-:Y:S02]  /*0490*/  DMUL R8, R20, R8 ;  /* 0x0000000814087228 */ /* 0x001fe40000000000 */
[----:B-1----:R-:W-:-:S06]  /*04a0*/  DMUL R14, R2, R14 ;  /* 0x0000000e020e7228 */ /* 0x002fcc0000000000 */
[----:B------:R-:W-:Y:S01]  /*04b0*/  DFMA R8, R6, R12, -R8 ;  /* 0x0000000c0608722b */ /* 0x000fe20000000808 */
[----:B------:R-:W-:Y:S10]  /*04c0*/  BRA.U UP0, `(.L_x_417) ;  /* 0xfffffffd00847547 */ /* 0x000ff4000b83ffff */
[----:B------:R-:W-:-:S12]  /*04d0*/  UIADD3 UR6, UPT, UPT, UR6, -0x1, URZ ;  /* 0xffffffff06067890 */ /* 0x000fd8000fffe0ff */
.L_x_416:
[----:B------:R-:W-:-:S09]  /*04e0*/  UISETP.NE.AND UP0, UPT, UR5, URZ, UPT ;  /* 0x000000ff0500728c */ /* 0x000fd2000bf05270 */
[----:B------:R-:W-:Y:S05]  /*04f0*/  BRA.U !UP0, `(.L_x_415) ;  /* 0x0000000108387547 */ /* 0x000fea000b800000 */
[----:B------:R-:W-:Y:S02]  /*0500*/  USHF.L.U32 UR4, UR6, 0x1, URZ ;  /* 0x0000000106047899 */ /* 0x000fe400080006ff */
[----:B------:R-:W-:-:S12]  /*0510*/  UIADD3 UR5, UPT, UPT, -UR5, URZ, URZ ;  /* 0x000000ff05057290 */ /* 0x000fd8000fffe1ff */
.L_x_418:
[----:B------:R-:W-:Y:S01]  /*0520*/  UIADD3 UR6, UPT, UPT, UR6, 0x1, URZ ;  /* 0x0000000106067890 */ /* 0x000fe2000fffe0ff */
[----:B------:R-:W0:Y:S01]  /*0530*/  I2F.F64.U32 R2, UR4 ;  /* 0x0000000400027d12 */ /* 0x000e220008201800 */
[----:B------:R-:W-:Y:S02]  /*0540*/  UIADD3 UR5, UPT, UPT, UR5, 0x1, URZ ;  /* 0x0000000105057890 */ /* 0x000fe4000fffe0ff */
[----:B------:R-:W-:Y:S02]  /*0550*/  UIADD3 UR4, UPT, UPT, UR4, 0x2, URZ ;  /* 0x0000000204047890 */ /* 0x000fe4000fffe0ff */
[----:B------:R-:W-:-:S03]  /*0560*/  UISETP.NE.AND UP0, UPT, UR5, URZ, UPT ;  /* 0x000000ff0500728c */ /* 0x000fc6000bf05270 */
[----:B------:R-:W1:Y:S01]  /*0570*/  I2F.F64.U32 R10, UR6 ;  /* 0x00000006000a7d12 */ /* 0x000e620008201800 */
[----:B0-----:R-:W-:Y:S01]  /*0580*/  DMUL R2, R2, R12 ;  /* 0x0000000c02027228 */ /* 0x001fe20000000000 */
[----:B------:R-:W-:Y:S02]  /*0590*/  IMAD.MOV.U32 R12, RZ, RZ, R8 ;  /* 0x000000ffff0c7224 */ /* 0x000fe400078e0008 */
[----:B------:R-:W-:-:S05]  /*05a0*/  IMAD.MOV.U32 R13, RZ, RZ, R9 ;  /* 0x000000ffff0d7224 */ /* 0x000fca00078e0009 */
[----:B------:R-:W-:Y:S02]  /*05b0*/  DFMA R8, R6, R8, -R2 ;  /* 0x000000080608722b */ /* 0x000fe40000000802 */
[----:B-1----:R-:W-:Y:S01]  /*05c0*/  DMUL R14, R10, R14 ;  /* 0x0000000e0a0e7228 */ /* 0x002fe20000000000 */
[----:B------:R-:W-:Y:S10]  /*05d0*/  BRA.U UP0, `(.L_x_418) ;  /* 0xfffffffd00d07547 */ /* 0x000ff4000b83ffff */
.L_x_415:
[----:B------:R-:W-:Y:S01]  /*05e0*/  UMOV UR4, 0x1 ;  /* 0x0000000100047882 */ /* 0x000fe20000000000 */
[----:B------:R-:W-:Y:S01]  /*05f0*/  MOV R10, 0x0 ;  /* 0x00000000000a7802 */ /* 0x000fe20000000f00 */
[----:B------:R-:W-:Y:S01]  /*0600*/  USHF.L.U32 UR4, UR4, UR7, URZ ;  /* 0x0000000704047299 */ /* 0x000fe200080006ff */
[----:B------:R-:W-:-:S08]  /*0610*/  IMAD.MOV.U32 R11, RZ, RZ, 0x3fd80000 ;  /* 0x3fd80000ff0b7424 */ /* 0x000fd000078e00ff */
[----:B------:R-:W0:Y:S02]  /*0620*/  I2F.F64 R2, UR4 ;  /* 0x0000000400027d12 */ /* 0x000e240008201c00 */
[----:B0-----:R-:W-:-:S06]  /*0630*/  DMUL R14, R2, R14 ;  /* 0x0000000e020e7228 */ /* 0x001fcc0000000000 */
        /* <DEDUP_REMOVED lines=13> */
[----:B------:R-:W-:Y:S10]  /*0710*/  @!P0 BRA `(.L_x_419) ;  /* 0x0000000000248947 */ /* 0x000ff40003800000 */
[----:B------:R-:W-:Y:S01]  /*0720*/  MOV R10, R12 ;  /* 0x0000000c000a7202 */ /* 0x000fe20000000f00 */
[----:B------:R-:W-:Y:S01]  /*0730*/  IMAD.MOV.U32 R11, RZ, RZ, R6 ;  /* 0x000000ffff0b7224 */ /* 0x000fe200078e0006 */
[----:B------:R-:W-:Y:S01]  /*0740*/  MOV R13, R19 ;  /* 0x00000013000d7202 */ /* 0x000fe20000000f00 */
[----:B------:R-:W-:Y:S01]  /*0750*/  IMAD.MOV.U32 R2, RZ, RZ, R14 ;  /* 0x000000ffff027224 */ /* 0x000fe200078e000e */
[----:B------:R-:W-:Y:S01]  /*0760*/  MOV R6, 0x7b0 ;  /* 0x000007b000067802 */ /* 0x000fe20000000f00 */
[----:B------:R-:W-:Y:S02]  /*0770*/  IMAD.MOV.U32 R7, RZ, RZ, R15 ;  /* 0x000000ffff077224 */ /* 0x000fe400078e000f */
[----:B------:R-:W-:Y:S02]  /*0780*/  IMAD.MOV.U32 R12, RZ, RZ, R18 ;  /* 0x000000ffff0c7224 */ /* 0x000fe400078e0012 */
[----:B------:R-:W-:-:S07]  /*0790*/  IMAD.MOV.U32 R19, RZ, RZ, R3 ;  /* 0x000000ffff137224 */ /* 0x000fce00078e0003 */
[----:B------:R-:W-:Y:S05]  /*07a0*/  CALL.REL.NOINC `($__internal_15_$__cuda_sm20_dsqrt_rn_f64_mediumpath_v1) ;  /* 0x0000000c00147944 */ /* 0x000fea0003c00000 */
.L_x_419:
        /* <DEDUP_REMOVED lines=15> */
[----:B------:R-:W-:Y:S01]  /*08a0*/  MOV R6, R10 ;  /* 0x0000000a00067202 */ /* 0x000fe20000000f00 */
[----:B------:R-:W-:Y:S01]  /*08b0*/  IMAD.MOV.U32 R7, RZ, RZ, R11 ;  /* 0x000000ffff077224 */ /* 0x000fe200078e000b */
[----:B------:R-:W-:-:S07]  /*08c0*/  MOV R10, 0x8e0 ;  /* 0x000008e0000a7802 */ /* 0x000fce0000000f00 */
[----:B------:R-:W-:Y:S05]  /*08d0*/  CALL.REL.NOINC `($__internal_14_$__cuda_sm20_div_rn_f64_full) ;  /* 0x0000000400907944 */ /* 0x000fea0003c00000 */
.L_x_420:
[----:B------:R-:W-:Y:S01]  /*08e0*/  DMUL R14, R4, R4 ;  /* 0x00000004040e7228 */ /* 0x000fe20000000000 */
[----:B------:R-:W-:Y:S01]  /*08f0*/  IMAD.MOV.U32 R12, RZ, RZ, 0x652b82fe ;  /* 0x652b82feff0c7424 */ /* 0x000fe200078e00ff */
[----:B------:R-:W-:Y:S01]  /*0900*/  UMOV UR4, 0xfefa39ef ;  /* 0xfefa39ef00047882 */ /* 0x000fe20000000000 */
[----:B------:R-:W-:Y:S01]  /*0910*/  IMAD.MOV.U32 R13, RZ, RZ, 0x3ff71547 ;  /* 0x3ff71547ff0d7424 */ /* 0x000fe200078e00ff */
[----:B------:R-:W-:Y:S01]  /*0920*/  UMOV UR5, 0x3fe62e42 ;  /* 0x3fe62e4200057882 */ /* 0x000fe20000000000 */
[----:B------:R-:W0:Y:S01]  /*0930*/  LDC R20, c[0x0][0x394] ;  /* 0x0000e500ff147b82 */ /* 0x000e220000000800 */
[----:B------:R-:W-:Y:S01]  /*0940*/  IMAD.MOV.U32 R22, RZ, RZ, 0x0 ;  /* 0x00000000ff167424 */ /* 0x000fe200078e00ff */
[----:B------:R-:W-:Y:S01]  /*0950*/  MOV R23, 0x3fd80000 ;  /* 0x3fd8000000177802 */ /* 0x000fe20000000f00 */
[----:B------:R-:W-:Y:S01]  /*0960*/  DMUL R14, R14, -0.5 ;  /* 0xbfe000000e0e7828 */ /* 0x000fe20000000000 */
[----:B------:R-:W-:Y:S04]  /*0970*/  BSSY.RECONVERGENT B0, `(.L_x_421) ;  /* 0x0000043000007945 */ /* 0x000fe80003800200 */
[----:B------:R-:W1:Y:S03]  /*0980*/  LDC.64 R16, c[0x0][0x390] ;  /* 0x0000e400ff107b82 */ /* 0x000e660000000a00 */
[----:B------:R-:W-:-:S02]  /*0990*/  DFMA R12, R14, R12, 6.75539944105574400000e+15 ;  /* 0x433800000e0c742b */ /* 0x000fc4000000000c */
        /* <DEDUP_REMOVED lines=21> */
[----:B------:R-:W-:Y:S01]  /*0af0*/  UMOV UR5, 0x3f56c16c ;  /* 0x3f56c16c00057882 */ /* 0x000fe20000000000 */
[----:B0-----:R-:W0:Y:S01]  /*0b00*/  MUFU.RSQ64H R7, R20 ;  /* 0x0000001400077308 */ /* 0x001e220000001c00 */
[----:B------:R-:W-:-:S04]  /*0b10*/  VIADD R6, R20, 0xfcb00000 ;  /* 0xfcb0000014067836 */ /* 0x000fc80000000000 */
[----:B------:R-:W-:Y:S01]  /*0b20*/  DFMA R10, R4, R10, UR4 ;  /* 0x00000004040a7e2b */ /* 0x000fe2000800000a */
[----:B------:R-:W-:Y:S01]  /*0b30*/  UMOV UR4, 0x11122322 ;  /* 0x1112232200047882 */ /* 0x000fe20000000000 */
[----:B------:R-:W-:-:S06]  /*0b40*/  UMOV UR5, 0x3f811111 ;  /* 0x3f81111100057882 */ /* 0x000fcc0000000000 */
[----:B------:R-:W-:Y:S01]  /*0b50*/  DFMA R10, R4, R10, UR4 ;  /* 0x00000004040a7e2b */ /* 0x000fe2000800000a */
[----:B------:R-:W-:Y:S01]  /*0b60*/  UMOV UR4, 0x555502a1 ;  /* 0x555502a100047882 */ /* 0x000fe20000000000 */
[----:B------:R-:W-:Y:S01]  /*0b70*/  UMOV UR5, 0x3fa55555 ;  /* 0x3fa5555500057882 */ /* 0x000fe20000000000 */
[----:B0-----:R-:W-:-:S05]  /*0b80*/  DMUL R18, R6, R6 ;  /* 0x0000000606127228 */ /* 0x001fca0000000000 */
[----:B------:R-:W-:Y:S01]  /*0b90*/  DFMA R10, R4, R10, UR4 ;  /* 0x00000004040a7e2b */ /* 0x000fe2000800000a */
[----:B------:R-:W-:Y:S01]  /*0ba0*/  UMOV UR4, 0x55555511 ;  /* 0x5555551100047882 */ /* 0x000fe20000000000 */
[----:B------:R-:W-:Y:S01]  /*0bb0*/  UMOV UR5, 0x3fc55555 ;  /* 0x3fc5555500057882 */ /* 0x000fe20000000000 */
[----:B-1----:R-:W-:-:S05]  /*0bc0*/  DFMA R18, -R18, R16, 1 ;  /* 0x3ff000001212742b */ /* 0x002fca0000000110 */
[----:B------:R-:W-:Y:S01]  /*0bd0*/  DFMA R10, R4, R10, UR4 ;  /* 0x00000004040a7e2b */ /* 0x000fe2000800000a */
[----:B------:R-:W-:Y:S01]  /*0be0*/  UMOV UR4, 0xb ;  /* 0x0000000b00047882 */ /* 0x000fe20000000000 */
[----:B------:R-:W-:Y:S01]  /*0bf0*/  UMOV UR5, 0x3fe00000 ;  /* 0x3fe0000000057882 */ /* 0x000fe20000000000 */
[----:B------:R-:W-:Y:S02]  /*0c00*/  DFMA R22, R18, R22, 0.5 ;  /* 0x3fe000001216742b */ /* 0x000fe40000000016 */
[----:B------:R-:W-:-:S03]  /*0c10*/  DMUL R18, R6, R18 ;  /* 0x0000001206127228 */ /* 0x000fc60000000000 */
[C---:B------:R-:W-:Y:S01]  /*0c20*/  DFMA R10, R4.reuse, R10, UR4 ;  /* 0x00000004040a7e2b */ /* 0x040fe2000800000a */
[----:B------:R-:W0:Y:S07]  /*0c30*/  LDCU.64 UR4, c[0x0][0x358] ;  /* 0x00006b00ff0477ac */ /* 0x000e2e0008000a00 */
[----:B------:R-:W-:Y:S02]  /*0c40*/  DFMA R20, R4, R10, 1 ;  /* 0x3ff000000414742b */ /* 0x000fe4000000000a */
[----:B------:R-:W-:-:S02]  /*0c50*/  DFMA R10, R22, R18, R6 ;  /* 0x00000012160a722b */ /* 0x000fc40000000006 */
[----:B------:R-:W-:-:S04]  /*0c60*/  DMUL R18, R2, R8 ;  /* 0x0000000802127228 */ /* 0x000fc80000000000 */
[----:B------:R-:W-:Y:S02]  /*0c70*/  DFMA R20, R4, R20, 1 ;  /* 0x3ff000000414742b */ /* 0x000fe40000000014 */
[----:B------:R-:W-:Y:S02]  /*0c80*/  DMUL R4, R10, R16 ;  /* 0x000000100a047228 */ /* 0x000fe40000000000 */
[----:B------:R-:W-:-:S06]  /*0c90*/  VIADD R3, R11, 0xfff00000 ;  /* 0xfff000000b037836 */ /* 0x000fcc0000000000 */
[----:B------:R-:W-:Y:S01]  /*0ca0*/  DFMA R8, R4, -R4, R16 ;  /* 0x800000040408722b */ /* 0x000fe20000000010 */
[----:B------:R-:W-:Y:S02]  /*0cb0*/  IMAD R17, R12, 0x100000, R21 ;  /* 0x001000000c117824 */ /* 0x000fe400078e0215 */
[----:B------:R-:W-:Y:S01]  /*0cc0*/  IMAD.MOV.U32 R16, RZ, RZ, R20 ;  /* 0x000000ffff107224 */ /* 0x000fe200078e0014 */
[----:B0-----:R-:W-:Y:S07]  /*0cd0*/  @!P0 BRA `(.L_x_422) ;  /* 0x0000000000308947 */ /* 0x001fee0003800000 */
        /* <DEDUP_REMOVED lines=12> */
.L_x_422:
[----:B------:R-:W-:Y:S05]  /*0da0*/  BSYNC.RECONVERGENT B0 ;  /* 0x0000000000007941 */ /* 0x000fea0003800200 */
.L_x_421:
[----:B------:R-:W-:Y:S01]  /*0db0*/  ISETP.GE.U32.AND P0, PT, R6, 0x7ca00000, PT ;  /* 0x7ca000000600780c */ /* 0x000fe20003f06070 */
[----:B------:R-:W-:Y:S01]  /*0dc0*/  IMAD.MOV.U32 R2, RZ, RZ, R10 ;  /* 0x000000ffff027224 */ /* 0x000fe200078e000a */
[----:B------:R-:W-:-:S05]  /*0dd0*/  DMUL R14, R18, R16 ;  /* 0x00000010120e7228 */ /* 0x000fca0000000000 */
[----:B------:R-:W-:-:S06]  /*0de0*/  DFMA R12, R8, R2, R4 ;  /* 0x00000002080c722b */ /* 0x000fcc0000000004 */
[----:B------:R-:W-:Y:S05]  /*0df0*/  @!P0 BRA `(.L_x_423) ;  /* 0x0000000000308947 */ /* 0x000fea0003800000 */
[----:B------:R-:W0:Y:S01]  /*0e00*/  LDC R2, c[0x0][0x390] ;  /* 0x0000e400ff027b82 */ /* 0x000e220000000800 */
[----:B------:R-:W-:Y:S01]  /*0e10*/  MOV R11, R6 ;  /* 0x00000006000b7202 */ /* 0x000fe20000000f00 */
[----:B------:R-:W-:Y:S01]  /*0e20*/  IMAD.MOV.U32 R13, RZ, RZ, R9 ;  /* 0x000000ffff0d7224 */ /* 0x000fe200078e0009 */
[----:B------:R-:W-:Y:S01]  /*0e30*/  MOV R12, R8 ;  /* 0x00000008000c7202 */ /* 0x000fe20000000f00 */
[----:B------:R-:W-:Y:S01]  /*0e40*/  IMAD.MOV.U32 R16, RZ, RZ, R4 ;  /* 0x000000ffff107224 */ /* 0x000fe200078e0004 */
[----:B------:R-:W-:Y:S01]  /*0e50*/  MOV R6, 0xea0 ;  /* 0x00000ea000067802 */ /* 0x000fe20000000f00 */
[----:B------:R-:W-:Y:S02]  /*0e60*/  IMAD.MOV.U32 R17, RZ, RZ, R5 ;  /* 0x000000ffff117224 */ /* 0x000fe400078e0005 */
[----:B------:R-:W1:Y:S01]  /*0e70*/  LDC R7, c[0x0][0x394] ;  /* 0x0000e500ff077b82 */ /* 0x000e620000000800 */
[----:B------:R-:W-:-:S07]  /*0e80*/  IMAD.MOV.U32 R19, RZ, RZ, R3 ;  /* 0x000000ffff137224 */ /* 0x000fce00078e0003 */
[----:B01----:R-:W-:Y:S05]  /*0e90*/  CALL.REL.NOINC `($__internal_15_$__cuda_sm20_dsqrt_rn_f64_mediumpath_v1) ;  /* 0x0000000400587944 */ /* 0x003fea0003c00000 */
[----:B------:R-:W-:Y:S02]  /*0ea0*/  IMAD.MOV.U32 R12, RZ, RZ, R10 ;  /* 0x000000ffff0c7224 */ /* 0x000fe400078e000a */
[----:B------:R-:W-:-:S07]  /*0eb0*/  IMAD.MOV.U32 R13, RZ, RZ, R11 ;  /* 0x000000ffff0d7224 */ /* 0x000fce00078e000b */
.L_x_423:
[----:B------:R-:W0:Y:S01]  /*0ec0*/  LDC.64 R2, c[0x0][0x380] ;  /* 0x0000e000ff027b82 */ /* 0x000e220000000a00 */
[----:B------:R-:W-:Y:S01]  /*0ed0*/  DMUL R12, R14, R12 ;  /* 0x0000000c0e0c7228 */ /* 0x000fe20000000000 */
[----:B------:R-:W-:Y:S01]  /*0ee0*/  CS2R R14, SRZ ;  /* 0x00000000000e7805 */ /* 0x000fe2000001ff00 */
[----:B0-----:R-:W-:-:S05]  /*0ef0*/  IMAD.WIDE R2, R0, 0x10, R2 ;  /* 0x0000001000027825 */ /* 0x001fca00078e0202 */
[----:B------:R-:W-:Y:S01]  /*0f00*/  STG.E.128 desc[UR4][R2.64], R12 ;  /* 0x0000000c02007986 */ /* 0x000fe2000c101d04 */
[----:B------:R-:W-:Y:S05]  /*0f10*/  EXIT ;  /* 0x000000000000794d */ /* 0x000fea0003800000 */
        .weak           $__internal_14_$__cuda_sm20_div_rn_f64_full
        .type           $__internal_14_$__cuda_sm20_div_rn_f64_full,@function
        .size           $__internal_14_$__cuda_sm20_div_rn_f64_full,($__internal_15_$__cuda_sm20_dsqrt_rn_f64_mediumpath_v1 - $__internal_14_$__cuda_sm20_div_rn_f64_full)
$__internal_14_$__cuda_sm20_div_rn_f64_full:
[C---:B------:R-:W-:Y:S01]  /*0f20*/  FSETP.GEU.AND P0, PT, |R7|.reuse, 1.469367938527859385e-39, PT ;  /* 0x001000000700780b */ /* 0x040fe20003f0e200 */
[----:B------:R-:W-:Y:S01]  /*0f30*/  IMAD.MOV.U32 R12, RZ, RZ, 0x1 ;  /* 0x00000001ff0c7424 */ /* 0x000fe200078e00ff */
[C---:B------:R-:W-:Y:S01]  /*0f40*/  LOP3.LUT R2, R7.reuse, 0x800fffff, RZ, 0xc0, !PT ;  /* 0x800fffff07027812 */ /* 0x040fe200078ec0ff */
[----:B------:R-:W-:Y:S01]  /*0f50*/  IMAD.MOV.U32 R11, RZ, RZ, 0x1ca00000 ;  /* 0x1ca00000ff0b7424 */ /* 0x000fe200078e00ff */
[----:B------:R-:W-:Y:S02]  /*0f60*/  LOP3.LUT R20, R7, 0x7ff00000, RZ, 0xc0, !PT ;  /* 0x7ff0000007147812 */ /* 0x000fe400078ec0ff */
[----:B------:R-:W-:Y:S02]  /*0f70*/  LOP3.LUT R3, R2, 0x3ff00000, RZ, 0xfc, !PT ;  /* 0x3ff0000002037812 */ /* 0x000fe400078efcff */
[----:B------:R-:W-:Y:S02]  /*0f80*/  MOV R2, R6 ;  /* 0x0000000600027202 */ /* 0x000fe40000000f00 */
[----:B------:R-:W-:-:S02]  /*0f90*/  ISETP.LE.U32.AND P1, PT, R20, 0x3fe00000, PT ;  /* 0x3fe000001400780c */ /* 0x000fc40003f23070 */
[----:B------:R-:W-:Y:S01]  /*0fa0*/  MOV R21, 0x3fe00000 ;  /* 0x3fe0000000157802 */ /* 0x000fe20000000f00 */
[----:B------:R-:W-:Y:S01]  /*0fb0*/  @!P0 DMUL R2, R6, 8.98846567431157953865e+307 ;  /* 0x7fe0000006028828 */ /* 0x000fe20000000000 */
[----:B------:R-:W-:-:S03]  /*0fc0*/  SEL R16, R11, 0x63400000, !P1 ;  /* 0x634000000b107807 */ /* 0x000fc60004800000 */
[----:B------:R-:W-:Y:S02]  /*0fd0*/  VIADD R22, R21, 0xffffffff ;  /* 0xffffffff15167836 */ /* 0x000fe40000000000 */
[----:B------:R-:W0:Y:S04]  /*0fe0*/  MUFU.RCP64H R13, R3 ;  /* 0x00000003000d7308 */ /* 0x000e280000001800 */
[----:B------:R-:W-:Y:S02]  /*0ff0*/  @!P0 LOP3.LUT R20, R3, 0x7ff00000, RZ, 0xc0, !PT ;  /* 0x7ff0000003148812 */ /* 0x000fe400078ec0ff */
[----:B------:R-:W-:-:S03]  /*1000*/  ISETP.GT.U32.AND P0, PT, R22, 0x7feffffe, PT ;  /* 0x7feffffe1600780c */ /* 0x000fc60003f04070 */
[----:B------:R-:W-:-:S05]  /*1010*/  VIADD R22, R20, 0xffffffff ;  /* 0xffffffff14167836 */ /* 0x000fca0000000000 */
[----:B------:R-:W-:Y:S01]  /*1020*/  ISETP.GT.U32.OR P0, PT, R22, 0x7feffffe, P0 ;  /* 0x7feffffe1600780c */ /* 0x000fe20000704470 */
[----:B0-----:R-:W-:-:S08]  /*1030*/  DFMA R14, R12, -R2, 1 ;  /* 0x3ff000000c0e742b */ /* 0x001fd00000000802 */
[----:B------:R-:W-:-:S08]  /*1040*/  DFMA R14, R14, R14, R14 ;  /* 0x0000000e0e0e722b */ /* 0x000fd0000000000e */
[----:B------:R-:W-:-:S08]  /*1050*/  DFMA R14, R12, R14, R12 ;  /* 0x0000000e0c0e722b */ /* 0x000fd0000000000c */
[----:B------:R-:W-:-:S08]  /*1060*/  DFMA R12, R14, -R2, 1 ;  /* 0x3ff000000e0c742b */ /* 0x000fd00000000802 */
[----:B------:R-:W-:Y:S01]  /*1070*/  DFMA R14, R14, R12, R14 ;  /* 0x0000000c0e0e722b */ /* 0x000fe2000000000e */
[----:B------:R-:W-:Y:S01]  /*1080*/  LOP3.LUT R13, R16, 0x80938, RZ, 0xfc, !PT ;  /* 0x00080938100d7812 */ /* 0x000fe200078efcff */
[----:B------:R-:W-:-:S06]  /*1090*/  IMAD.MOV.U32 R12, RZ, RZ, 0x70155910 ;  /* 0x70155910ff0c7424 */ /* 0x000fcc00078e00ff */
[----:B------:R-:W-:-:S08]  /*10a0*/  DMUL R16, R14, R12 ;  /* 0x0000000c0e107228 */ /* 0x000fd00000000000 */
[----:B------:R-:W-:-:S08]  /*10b0*/  DFMA R18, R16, -R2, R12 ;  /* 0x800000021012722b */ /* 0x000fd0000000000c */
[----:B------:R-:W-:Y:S01]  /*10c0*/  DFMA R14, R14, R18, R16 ;  /* 0x000000120e0e722b */ /* 0x000fe20000000010 */
[----:B------:R-:W-:Y:S10]  /*10d0*/  @P0 BRA `(.L_x_424) ;  /* 0x0000000000740947 */ /* 0x000ff40003800000 */
[----:B------:R-:W-:Y:S01]  /*10e0*/  LOP3.LUT R18, R7, 0x7ff00000, RZ, 0xc0, !PT ;  /* 0x7ff0000007127812 */ /* 0x000fe200078ec0ff */
[----:B------:R-:W-:-:S03]  /*10f0*/  IMAD.MOV.U32 R16, RZ, RZ, 0x3fe00000 ;  /* 0x3fe00000ff107424 */ /* 0x000fc600078e00ff */
[C---:B------:R-:W-:Y:S02]  /*1100*/  IADD3 R17, PT, PT, -R18.reuse, RZ, RZ ;  /* 0x000000ff12117210 */ /* 0x040fe40007ffe1ff */
[----:B------:R-:W-:Y:S02]  /*1110*/  ISETP.LE.U32.AND P0, PT, R18, 0x3fe00000, PT ;  /* 0x3fe000001200780c */ /* 0x000fe40003f03070 */
[----:B------:R-:W-:Y:S02]  /*1120*/  VIADDMNMX R16, R17, R16, 0xb9600000, !PT ;  /* 0xb960000011107446 */ /* 0x000fe40007800110 */
[----:B------:R-:W-:Y:S02]  /*1130*/  SEL R18, R11, 0x63400000, !P0 ;  /* 0x634000000b127807 */ /* 0x000fe40004000000 */
[----:B------:R-:W-:-:S05]  /*1140*/  VIMNMX R11, PT, PT, R16, 0x46a00000, PT ;  /* 0x46a00000100b7848 */ /* 0x000fca0003fe0100 */
[----:B------:R-:W-:Y:S02]  /*1150*/  IMAD.IADD R11, R11, 0x1, -R18 ;  /* 0x000000010b0b7824 */ /* 0x000fe400078e0a12 */
[----:B------:R-:W-:Y:S02]  /*1160*/  IMAD.MOV.U32 R18, RZ, RZ, RZ ;  /* 0x000000ffff127224 */ /* 0x000fe400078e00ff */
[----:B------:R-:W-:-:S06]  /*1170*/  VIADD R19, R11, 0x7fe00000 ;  /* 0x7fe000000b137836 */ /* 0x000fcc0000000000 */
[----:B------:R-:W-:-:S10]  /*1180*/  DMUL R16, R14, R18 ;  /* 0x000000120e107228 */ /* 0x000fd40000000000 */
[----:B------:R-:W-:-:S13]  /*1190*/  FSETP.GTU.AND P0, PT, |R17|, 1.469367938527859385e-39, PT ;  /* 0x001000001100780b */ /* 0x000fda0003f0c200 */
[----:B------:R-:W-:Y:S05]  /*11a0*/  @P0 BRA `(.L_x_425) ;  /* 0x0000000000840947 */ /* 0x000fea0003800000 */
[----:B------:R-:W-:Y:S01]  /*11b0*/  DFMA R2, R14, -R2, R12 ;  /* 0x800000020e02722b */ /* 0x000fe2000000000c */
[----:B------:R-:W-:-:S09]  /*11c0*/  MOV R18, RZ ;  /* 0x000000ff00127202 */ /* 0x000fd20000000f00 */
[C---:B------:R-:W-:Y:S02]  /*11d0*/  FSETP.NEU.AND P0, PT, R3.reuse, RZ, PT ;  /* 0x000000ff0300720b */ /* 0x040fe40003f0d000 */
[----:B------:R-:W-:-:S04]  /*11e0*/  LOP3.LUT R7, R3, 0x80000000, R7, 0x48, !PT ;  /* 0x8000000003077812 */ /* 0x000fc800078e4807 */
[----:B------:R-:W-:-:S07]  /*11f0*/  LOP3.LUT R19, R7, R19, RZ, 0xfc, !PT ;  /* 0x0000001307137212 */ /* 0x000fce00078efcff */
[----:B------:R-:W-:Y:S05]  /*1200*/  @!P0 BRA `(.L_x_425) ;  /* 0x00000000006c8947 */ /* 0x000fea0003800000 */
[----:B------:R-:W-:Y:S01]  /*1210*/  IMAD.MOV R3, RZ, RZ, -R11 ;  /* 0x000000ffff037224 */ /* 0x000fe200078e0a0b */
[----:B------:R-:W-:Y:S01]  /*1220*/  IADD3 R11, PT, PT, -R11, -0x43300000, RZ ;  /* 0xbcd000000b0b7810 */ /* 0x000fe20007ffe1ff */
[----:B------:R-:W-:-:S06]  /*1230*/  IMAD.MOV.U32 R2, RZ, RZ, RZ ;  /* 0x000000ffff027224 */ /* 0x000fcc00078e00ff */
[----:B------:R-:W-:Y:S02]  /*1240*/  DFMA R2, R16, -R2, R14 ;  /* 0x800000021002722b */ /* 0x000fe4000000000e */
[----:B------:R-:W-:-:S08]  /*1250*/  DMUL.RP R14, R14, R18 ;  /* 0x000000120e0e7228 */ /* 0x000fd00000008000 */
[----:B------:R-:W-:Y:S02]  /*1260*/  FSETP.NEU.AND P0, PT, |R3|, R11, PT ;  /* 0x0000000b0300720b */ /* 0x000fe40003f0d200 */
[----:B------:R-:W-:Y:S02]  /*1270*/  LOP3.LUT R7, R15, R7, RZ, 0x3c, !PT ;  /* 0x000000070f077212 */ /* 0x000fe400078e3cff */
[----:B------:R-:W-:Y:S02]  /*1280*/  FSEL R16, R14, R16, !P0 ;  /* 0x000000100e107208 */ /* 0x000fe40004000000 */
[----:B------:R-:W-:Y:S01]  /*1290*/  FSEL R17, R7, R17, !P0 ;  /* 0x0000001107117208 */ /* 0x000fe20004000000 */
[----:B------:R-:W-:Y:S06]  /*12a0*/  BRA `(.L_x_425) ;  /* 0x0000000000447947 */ /* 0x000fec0003800000 */
.L_x_424:
[----:B------:R-:W-:-:S14]  /*12b0*/  DSETP.NAN.AND P0, PT, R6, R6, PT ;  /* 0x000000060600722a */ /* 0x000fdc0003f08000 */
[----:B------:R-:W-:Y:S05]  /*12c0*/  @P0 BRA `(.L_x_426) ;  /* 0x0000000000340947 */ /* 0x000fea0003800000 */
[----:B------:R-:W-:Y:S01]  /*12d0*/  ISETP.NE.AND P0, PT, R21, R20, PT ;  /* 0x000000141500720c */ /* 0x000fe20003f05270 */
[----:B------:R-:W-:Y:S01]  /*12e0*/  IMAD.MOV.U32 R16, RZ, RZ, 0x0 ;  /* 0x00000000ff107424 */ /* 0x000fe200078e00ff */
[----:B------:R-:W-:-:S11]  /*12f0*/  MOV R17, 0xfff80000 ;  /* 0xfff8000000117802 */ /* 0x000fd60000000f00 */
[----:B------:R-:W-:Y:S05]  /*1300*/  @!P0 BRA `(.L_x_425) ;  /* 0x00000000002c8947 */ /* 0x000fea0003800000 */
[----:B------:R-:W-:Y:S02]  /*1310*/  ISETP.NE.AND P0, PT, R21, 0x7ff00000, PT ;  /* 0x7ff000001500780c */ /* 0x000fe40003f05270 */
[----:B------:R-:W-:Y:S02]  /*1320*/  LOP3.LUT R6, R7, 0x3fe80938, RZ, 0x3c, !PT ;  /* 0x3fe8093807067812 */ /* 0x000fe400078e3cff */
[----:B------:R-:W-:Y:S02]  /*1330*/  ISETP.EQ.OR P0, PT, R20, RZ, !P0 ;  /* 0x000000ff1400720c */ /* 0x000fe40004702670 */
[----:B------:R-:W-:-:S11]  /*1340*/  LOP3.LUT R17, R6, 0x80000000, RZ, 0xc0, !PT ;  /* 0x8000000006117812 */ /* 0x000fd600078ec0ff */
[----:B------:R-:W-:Y:S01]  /*1350*/  @P0 LOP3.LUT R2, R17, 0x7ff00000, RZ, 0xfc, !PT ;  /* 0x7ff0000011020812 */ /* 0x000fe200078efcff */
[----:B------:R-:W-:Y:S02]  /*1360*/  @!P0 IMAD.MOV.U32 R16, RZ, RZ, RZ ;  /* 0x000000ffff108224 */ /* 0x000fe400078e00ff */
[----:B------:R-:W-:Y:S02]  /*1370*/  @P0 IMAD.MOV.U32 R16, RZ, RZ, RZ ;  /* 0x000000ffff100224 */ /* 0x000fe400078e00ff */
[----:B------:R-:W-:Y:S01]  /*1380*/  @P0 IMAD.MOV.U32 R17, RZ, RZ, R2 ;  /* 0x000000ffff110224 */ /* 0x000fe200078e0002 */
[----:B------:R-:W-:Y:S06]  /*1390*/  BRA `(.L_x_425) ;  /* 0x0000000000087947 */ /* 0x000fec0003800000 */
.L_x_426:
[----:B------:R-:W-:Y:S02]  /*13a0*/  LOP3.LUT R17, R7, 0x80000, RZ, 0xfc, !PT ;  /* 0x0008000007117812 */ /* 0x000fe400078efcff */
[----:B------:R-:W-:-:S07]  /*13b0*/  MOV R16, R6 ;  /* 0x0000000600107202 */ /* 0x000fce0000000f00 */
.L_x_425:
[----:B------:R-:W-:Y:S02]  /*13c0*/  IMAD.MOV.U32 R11, RZ, RZ, 0x0 ;  /* 0x00000000ff0b7424 */ /* 0x000fe400078e00ff */
[----:B------:R-:W-:Y:S02]  /*13d0*/  IMAD.MOV.U32 R2, RZ, RZ, R16 ;  /* 0x000000ffff027224 */ /* 0x000fe400078e0010 */
[----:B------:R-:W-:Y:S01]  /*13e0*/  IMAD.MOV.U32 R3, RZ, RZ, R17 ;  /* 0x000000ffff037224 */ /* 0x000fe200078e0011 */
[----:B------:R-:W-:Y:S06]  /*13f0*/  RET.REL.NODEC R10 `(_Z13kernelSetFockP7double2idi) ;  /* 0xffffffec0a007950 */ /* 0x000fec0003c3ffff */
        .weak           $__internal_15_$__cuda_sm20_dsqrt_rn_f64_mediumpath_v1
        .type           $__internal_15_$__cuda_sm20_dsqrt_rn_f64_mediumpath_v1,@function
        .size           $__internal_15_$__cuda_sm20_dsqrt_rn_f64_mediumpath_v1,(.L_x_475 - $__internal_15_$__cuda_sm20_dsqrt_rn_f64_mediumpath_v1)
$__internal_15_$__cuda_sm20_dsqrt_rn_f64_mediumpath_v1:
[----:B------:R-:W-:Y:S01]  /*1400*/  ISETP.GE.U32.AND P0, PT, R11, -0x3400000, PT ;  /* 0xfcc000000b00780c */ /* 0x000fe20003f06070 */
[----:B------:R-:W-:Y:S01]  /*1410*/  IMAD.MOV.U32 R11, RZ, RZ, R19 ;  /* 0x000000ffff0b7224 */ /* 0x000fe200078e0013 */
[----:B------:R-:W-:-:S11]  /*1420*/  MOV R3, R7 ;  /* 0x0000000700037202 */ /* 0x000fd60000000f00 */
        /* <DEDUP_REMOVED lines=9> */
.L_x_427:
[----:B------:R-:W-:-:S14]  /*14c0*/  DSETP.NE.AND P0, PT, R2, RZ, PT ;  /* 0x000000ff0200722a */ /* 0x000fdc0003f05000 */
[----:B------:R-:W-:Y:S05]  /*14d0*/  @!P0 BRA `(.L_x_429) ;  /* 0x0000000000588947 */ /* 0x000fea0003800000 */
[----:B------:R-:W-:-:S13]  /*14e0*/  ISETP.GE.AND P0, PT, R3, RZ, PT ;  /* 0x000000ff0300720c */ /* 0x000fda0003f06270 */
[----:B------:R-:W-:Y:S01]  /*14f0*/  @!P0 IMAD.MOV.U32 R10, RZ, RZ, 0x0 ;  /* 0x00000000ff0a8424 */ /* 0x000fe200078e00ff */
[----:B------:R-:W-:Y:S01]  /*1500*/  @!P0 MOV R11, 0xfff80000 ;  /* 0xfff80000000b8802 */ /* 0x000fe20000000f00 */
[----:B------:R-:W-:Y:S06]  /*1510*/  @!P0 BRA `(.L_x_428) ;  /* 0x00000000004c8947 */ /* 0x000fec0003800000 */
[----:B------:R-:W-:-:S13]  /*1520*/  ISETP.GT.AND P0, PT, R3, 0x7fefffff, PT ;  /* 0x7fefffff0300780c */ /* 0x000fda0003f04270 */
[----:B------:R-:W-:Y:S05]  /*1530*/  @P0 BRA `(.L_x_429) ;  /* 0x0000000000400947 */ /* 0x000fea0003800000 */
[----:B------:R-:W-:Y:S01]  /*1540*/  DMUL R2, R2, 8.11296384146066816958e+31 ;  /* 0x4690000002027828 */ /* 0x000fe20000000000 */
[----:B------:R-:W-:Y:S02]  /*1550*/  IMAD.MOV.U32 R10, RZ, RZ, RZ ;  /* 0x000000ffff0a7224 */ /* 0x000fe400078e00ff */
[----:B------:R-:W-:Y:S02]  /*1560*/  IMAD.MOV.U32 R16, RZ, RZ, 0x0 ;  /* 0x00000000ff107424 */ /* 0x000fe400078e00ff */
[----:B------:R-:W-:Y:S01]  /*1570*/  IMAD.MOV.U32 R17, RZ, RZ, 0x3fd80000 ;  /* 0x3fd80000ff117424 */ /* 0x000fe200078e00ff */
[----:B------:R-:W0:Y:S02]  /*1580*/  MUFU.RSQ64H R11, R3 ;  /* 0x00000003000b7308 */ /* 0x000e240000001c00 */
[----:B0-----:R-:W-:-:S08]  /*1590*/  DMUL R12, R10, R10 ;  /* 0x0000000a0a0c7228 */ /* 0x001fd00000000000 */
[----:B------:R-:W-:-:S08]  /*15a0*/  DFMA R12, R2, -R12, 1 ;  /* 0x3ff00000020c742b */ /* 0x000fd0000000080c */
[----:B------:R-:W-:Y:S02]  /*15b0*/  DFMA R16, R12, R16, 0.5 ;  /* 0x3fe000000c10742b */ /* 0x000fe40000000010 */
[----:B------:R-:W-:-:S08]  /*15c0*/  DMUL R12, R10, R12 ;  /* 0x0000000c0a0c7228 */ /* 0x000fd00000000000 */
[----:B------:R-:W-:-:S08]  /*15d0*/  DFMA R12, R16, R12, R10 ;  /* 0x0000000c100c722b */ /* 0x000fd0000000000a */
[----:B------:R-:W-:Y:S02]  /*15e0*/  DMUL R10, R2, R12 ;  /* 0x0000000c020a7228 */ /* 0x000fe40000000000 */
[----:B------:R-:W-:-:S06]  /*15f0*/  IADD3 R13, PT, PT, R13, -0x100000, RZ ;  /* 0xfff000000d0d7810 */ /* 0x000fcc0007ffe0ff */
[----:B------:R-:W-:-:S08]  /*1600*/  DFMA R16, R10, -R10, R2 ;  /* 0x8000000a0a10722b */ /* 0x000fd00000000002 */
[----:B------:R-:W-:-:S10]  /*1610*/  DFMA R10, R12, R16, R10 ;  /* 0x000000100c0a722b */ /* 0x000fd4000000000a */
[----:B------:R-:W-:Y:S01]  /*1620*/  VIADD R11, R11, 0xfcb00000 ;  /* 0xfcb000000b0b7836 */ /* 0x000fe20000000000 */
[----:B------:R-:W-:Y:S06]  /*1630*/  BRA `(.L_x_428) ;  /* 0x0000000000047947 */ /* 0x000fec0003800000 */
.L_x_429:
[----:B------:R-:W-:-:S11]  /*1640*/  DADD R10, R2, R2 ;  /* 0x00000000020a7229 */ /* 0x000fd60000000002 */
.L_x_428:
[----:B------:R-:W-:-:S04]  /*1650*/  IMAD.MOV.U32 R7, RZ, RZ, 0x0 ;  /* 0x00000000ff077424 */ /* 0x000fc800078e00ff */
[----:B------:R-:W-:Y:S05]  /*1660*/  RET.REL.NODEC R6 `(_Z13kernelSetFockP7double2idi) ;  /* 0xffffffe806647950 */ /* 0x000fea0003c3ffff */
.L_x_430:
        /* <DEDUP_REMOVED lines=9> */
.L_x_475:


//--------------------- .text._Z17kernelSetCoherentP7double2iddd --------------------------
	.section	.text._Z17kernelSetCoherentP7double2iddd,"ax",@progbits
	.align	128
        .global         _Z17kernelSetCoherentP7double2iddd
        .type           _Z17kernelSetCoherentP7double2iddd,@function
        .size           _Z17kernelSetCoherentP7double2iddd,(.L_x_477 - _Z17kernelSetCoherentP7double2iddd)
        .other          _Z17kernelSetCoherentP7double2iddd,@"STO_CUDA_ENTRY STV_DEFAULT"
_Z17kernelSetCoherentP7double2iddd:
.text._Z17kernelSetCoherentP7double2iddd:
[----:B------:R-:W0:Y:S01]  /*0000*/  LDC R1, c[0x0][0x37c] ;  /* 0x0000df00ff017b82 */ /* 0x000e220000000800 */
[----:B------:R-:W1:Y:S07]  /*0010*/  S2R R3, SR_TID.X ;  /* 0x0000000000037919 */ /* 0x000e6e0000002100 */
[----:B------:R-:W1:Y:S01]  /*0020*/  S2UR UR5, SR_CTAID.X ;  /* 0x00000000000579c3 */ /* 0x000e620000002500 */
[----:B------:R-:W2:Y:S01]  /*0030*/  LDCU UR4, c[0x0][0x388] ;  /* 0x00007100ff0477ac */ /* 0x000ea20008000800 */
[----:B0-----:R-:W-:-:S06]  /*0040*/  VIADD R1, R1, 0xffffffd8 ;  /* 0xffffffd801017836 */ /* 0x001fcc0000000000 */
[----:B------:R-:W1:Y:S02]  /*0050*/  LDC R18, c[0x0][0x360] ;  /* 0x0000d800ff127b82 */ /* 0x000e640000000800 */
[----:B-1----:R-:W-:-:S05]  /*0060*/  IMAD R18, R18, UR5, R3 ;  /* 0x0000000512127c24 */ /* 0x002fca000f8e0203 */
[----:B--2---:R-:W-:-:S13]  /*0070*/  ISETP.GE.AND P0, PT, R18, UR4, PT ;  /* 0x0000000412007c0c */ /* 0x004fda000bf06270 */
[----:B------:R-:W-:Y:S05]  /*0080*/  @P0 EXIT ;  /* 0x000000000000094d */ /* 0x000fea0003800000 */
[----:B------:R-:W-:Y:S01]  /*0090*/  ULEA.HI UR4, UR4, UR4, URZ, 0x1 ;  /* 0x0000000404047291 */ /* 0x000fe2000f8f08ff */
[----:B------:R-:W-:Y:S01]  /*00a0*/  IMAD.MOV.U32 R2, RZ, RZ, 0x667f3bcd ;  /* 0x667f3bcdff027424 */ /* 0x000fe200078e00ff */
[----:B------:R-:W0:Y:S01]  /*00b0*/  LDCU.128 UR8, c[0x0][0x390] ;  /* 0x00007200ff0877ac */ /* 0x000e220008000c00 */
[----:B------:R-:W-:Y:S01]  /*00c0*/  IMAD.MOV.U32 R3, RZ, RZ, 0x3ff6a09e ;  /* 0x3ff6a09eff037424 */ /* 0x000fe200078e00ff */
[----:B------:R-:W-:Y:S01]  /*00d0*/  BSSY.RECONVERGENT B0, `(.L_x_431) ;  /* 0x0000042000007945 */ /* 0x000fe20003800200 */
[----:B------:R-:W-:Y:S01]  /*00e0*/  IMAD.MOV.U32 R12, RZ, RZ, 0x652b82fe ;  /* 0x652b82feff0c7424 */ /* 0x000fe200078e00ff */
[----:B------:R-:W-:Y:S01]  /*00f0*/  USHF.R.S32.HI UR4, URZ, 0x1, UR4 ;  /* 0x00000001ff047899 */ /* 0x000fe20008011404 */
[----:B------:R-:W-:Y:S01]  /*0100*/  IMAD.MOV.U32 R13, RZ, RZ, 0x3ff71547 ;  /* 0x3ff71547ff0d7424 */ /* 0x000fe200078e00ff */
[----:B------:R-:W-:-:S04]  /*0110*/  UMOV UR5, 0x3fe62e42 ;  /* 0x3fe62e4200057882 */ /* 0x000fc80000000000 */
[----:B------:R-:W-:Y:S01]  /*0120*/  VIADD R0, R18, -UR4 ;  /* 0x8000000412007c36 */ /* 0x000fe20008000000 */
[----:B------:R-:W-:-:S03]  /*0130*/  UMOV UR4, 0xfefa39ef ;  /* 0xfefa39ef00047882 */ /* 0x000fc60000000000 */
[----:B------:R-:W1:Y:S01]  /*0140*/  I2F.F64 R8, R0 ;  /* 0x0000000000087312 */ /* 0x000e620000201c00 */
[----:B0-----:R-:W-:Y:S02]  /*0150*/  DMUL R6, R2, UR10 ;  /* 0x0000000a02067c28 */ /* 0x001fe40008000000 */
[----:B-1----:R-:W-:-:S08]  /*0160*/  DMUL R8, R8, UR8 ;  /* 0x0000000808087c28 */ /* 0x002fd00008000000 */
[----:B------:R-:W-:-:S08]  /*0170*/  DADD R4, R8, -R6 ;  /* 0x0000000008047229 */ /* 0x000fd00000000806 */
        /* <DEDUP_REMOVED lines=49> */
[----:B------:R-:W-:-:S05]  /*0490*/  @!P1 SHF.R.S32.HI R11, RZ, 0x1, R0 ;  /* 0x00000001ff0b9819 */ /* 0x000fca0000011400 */
[----:B------:R-:W-:Y:S02]  /*04a0*/  @!P1 IMAD.IADD R10, R12, 0x1, -R11 ;  /* 0x000000010c0a9824 */ /* 0x000fe400078e0a0b */
[----:B------:R-:W-:-:S03]  /*04b0*/  @!P1 IMAD R15, R11, 0x100000, R15 ;  /* 0x001000000b0f9824 */ /* 0x000fc600078e020f */
[----:B------:R-:W-:Y:S01]  /*04c0*/  @!P1 LEA R11, R10, 0x3ff00000, 0x14 ;  /* 0x3ff000000a0b9811 */ /* 0x000fe200078ea0ff */
[----:B------:R-:W-:-:S06]  /*04d0*/  @!P1 IMAD.MOV.U32 R10, RZ, RZ, RZ ;  /* 0x000000ffff0a9224 */ /* 0x000fcc00078e00ff */
[----:B------:R-:W-:-:S11]  /*04e0*/  @!P1 DMUL R4, R14, R10 ;  /* 0x0000000a0e049228 */ /* 0x000fd60000000000 */
.L_x_432:
[----:B------:R-:W-:Y:S05]  /*04f0*/  BSYNC.RECONVERGENT B0 ;  /* 0x0000000000007941 */ /* 0x000fea0003800200 */
.L_x_431:
[----:B------:R-:W0:Y:S01]  /*0500*/  LDCU.64 UR4, c[0x0][0x3a0] ;  /* 0x00007400ff0477ac */ /* 0x000e220008000a00 */
[----:B------:R-:W-:Y:S01]  /*0510*/  BSSY.RECONVERGENT B0, `(.L_x_433) ;  /* 0x0000023000007945 */ /* 0x000fe20003800200 */
[----:B------:R-:W1:Y:S01]  /*0520*/  LDCU.64 UR6, c[0x0][0x358] ;  /* 0x00006b00ff0677ac */ /* 0x000e620008000a00 */
[----:B0-----:R-:W-:-:S08]  /*0530*/  DMUL R2, R2, UR4 ;  /* 0x0000000402027c28 */ /* 0x001fd00008000000 */
[----:B------:R-:W-:-:S08]  /*0540*/  DMUL R6, R6, R2 ;  /* 0x0000000206067228 */ /* 0x000fd00000000000 */
[----:B------:R-:W-:-:S08]  /*0550*/  DMUL R6, R6, -0.5 ;  /* 0xbfe0000006067828 */ /* 0x000fd00000000000 */
[----:B------:R-:W-:-:S08]  /*0560*/  DFMA R2, R8, R2, R6 ;  /* 0x000000020802722b */ /* 0x000fd00000000006 */
        /* <DEDUP_REMOVED lines=24> */
[----:B------:R-:W-:Y:S05]  /*06f0*/  CALL.REL.NOINC `($_Z17kernelSetCoherentP7double2iddd$__internal_trig_reduction_slowpathd) ;  /* 0x0000000800a07944 */ /* 0x000fea0003c00000 */
[----:B------:R-:W-:Y:S02]  /*0700*/  IMAD.MOV.U32 R6, RZ, RZ, R10 ;  /* 0x000000ffff067224 */ /* 0x000fe400078e000a */
[----:B------:R-:W-:-:S07]  /*0710*/  IMAD.MOV.U32 R7, RZ, RZ, R11 ;  /* 0x000000ffff077224 */ /* 0x000fce00078e000b */
.L_x_436:
[----:B------:R-:W-:Y:S05]  /*0720*/  BSYNC.RECONVERGENT B1 ;  /* 0x0000000000017941 */ /* 0x000fea0003800200 */
.L_x_435:
[----:B------:R-:W-:-:S07]  /*0730*/  VIADD R0, R0, 0x1 ;  /* 0x0000000100007836 */ /* 0x000fce0000000000 */
.L_x_434:
[----:B------:R-:W-:Y:S05]  /*0740*/  BSYNC.RECONVERGENT B0 ;  /* 0x0000000000007941 */ /* 0x000fea0003800200 */
.L_x_433:
        /* <DEDUP_REMOVED lines=11> */
[----:B------:R-:W-:Y:S01]  /*0800*/  IMAD.MOV.U32 R19, RZ, RZ, 0x3da8ff83 ;  /* 0x3da8ff83ff137424 */ /* 0x000fe200078e00ff */
[----:B------:R-:W-:Y:S01]  /*0810*/  ISETP.NE.U32.AND P0, PT, R16, 0x1, PT ;  /* 0x000000011000780c */ /* 0x000fe20003f05070 */
[----:B------:R-:W-:Y:S01]  /*0820*/  DMUL R16, R6, R6 ;  /* 0x0000000606107228 */ /* 0x000fe20000000000 */
[----:B------:R-:W-:Y:S02]  /*0830*/  BSSY.RECONVERGENT B0, `(.L_x_437) ;  /* 0x000002c000007945 */ /* 0x000fe40003800200 */
[----:B------:R-:W-:-:S02]  /*0840*/  FSEL R26, R26, -8.06006814911005101289e+34, !P0 ;  /* 0xf9785eba1a1a7808 */ /* 0x000fc40004000000 */
[----:B------:R-:W-:-:S06]  /*0850*/  FSEL R27, -R19, 0.11223486810922622681, !P0 ;  /* 0x3de5db65131b7808 */ /* 0x000fcc0004000100 */
        /* <DEDUP_REMOVED lines=37> */
[----:B------:R-:W-:Y:S05]  /*0ab0*/  CALL.REL.NOINC `($_Z17kernelSetCoherentP7double2iddd$__internal_trig_reduction_slowpathd) ;  /* 0x0000000400b07944 */ /* 0x000fea0003c00000 */
[----:B------:R-:W-:Y:S05]  /*0ac0*/  BSYNC.RECONVERGENT B1 ;  /* 0x0000000000017941 */ /* 0x000fea0003800200 */
.L_x_439:
[----:B------:R-:W-:Y:S02]  /*0ad0*/  IMAD.MOV.U32 R16, RZ, RZ, R10 ;  /* 0x000000ffff107224 */ /* 0x000fe400078e000a */
[----:B------:R-:W-:-:S07]  /*0ae0*/  IMAD.MOV.U32 R17, RZ, RZ, R11 ;  /* 0x000000ffff117224 */ /* 0x000fce00078e000b */
.L_x_438:
[----:B------:R-:W-:Y:S05]  /*0af0*/  BSYNC.RECONVERGENT B0 ;  /* 0x0000000000007941 */ /* 0x000fea0003800200 */
.L_x_437:
[----:B------:R-:W0:Y:S01]  /*0b00*/  LDCU.64 UR4, c[0x4][0x8] ;  /* 0x01000100ff0477ac */ /* 0x000e220008000a00 */
[----:B------:R-:W-:-:S05]  /*0b10*/  IMAD.SHL.U32 R2, R0, 0x40, RZ ;  /* 0x0000004000027824 */ /* 0x000fca00078e00ff */
[----:B------:R-:W-:-:S04]  /*0b20*/  LOP3.LUT R2, R2, 0x40, RZ, 0xc0, !PT ;  /* 0x0000004002027812 */ /* 0x000fc800078ec0ff */
[----:B0-----:R-:W-:Y:S01]  /*0b30*/  IADD3 R24, P0, PT, R2, UR4, RZ ;  /* 0x0000000402187c10 */ /* 0x001fe2000ff1e0ff */
[----:B------:R-:W-:Y:S01]  /*0b40*/  IMAD.MOV.U32 R26, RZ, RZ, 0x20fd8164 ;  /* 0x20fd8164ff1a7424 */ /* 0x000fe200078e00ff */
[----:B------:R-:W-:Y:S01]  /*0b50*/  LOP3.LUT R2, R0, 0x1, RZ, 0xc0, !PT ;  /* 0x0000000100027812 */ /* 0x000fe200078ec0ff */
[----:B------:R-:W-:Y:S01]  /*0b60*/  IMAD.MOV.U32 R19, RZ, RZ, 0x3da8ff83 ;  /* 0x3da8ff83ff137424 */ /* 0x000fe200078e00ff */
[----:B------:R-:W0:Y:S01]  /*0b70*/  LDCU UR4, c[0x0][0x394] ;  /* 0x00007280ff0477ac */ /* 0x000e220008000800 */
[----:B------:R-:W-:-:S05]  /*0b80*/  IMAD.X R25, RZ, RZ, UR5, P0 ;  /* 0x00000005ff197e24 */ /* 0x000fca00080e06ff */
[----:B------:R-:W2:Y:S04]  /*0b90*/  LDG.E.128.CONSTANT R8, desc[UR6][R24.64] ;  /* 0x0000000618087981 */ /* 0x000ea8000c1e9d00 */
[----:B------:R-:W3:Y:S04]  /*0ba0*/  LDG.E.128.CONSTANT R12, desc[UR6][R24.64+0x10] ;  /* 0x00001006180c7981 */ /* 0x000ee8000c1e9d00 */
[----:B------:R1:W4:Y:S01]  /*0bb0*/  LDG.E.128.CONSTANT R20, desc[UR6][R24.64+0x20] ;  /* 0x0000200618147981 */ /* 0x000322000c1e9d00 */
[----:B------:R-:W-:Y:S01]  /*0bc0*/  ISETP.NE.U32.AND P0, PT, R2, 0x1, PT ;  /* 0x000000010200780c */ /* 0x000fe20003f05070 */
[----:B------:R-:W-:Y:S01]  /*0bd0*/  DMUL R2, R16, R16 ;  /* 0x0000001010027228 */ /* 0x000fe20000000000 */
[----:B------:R-:W-:Y:S01]  /*0be0*/  UMOV UR8, 0x70155910 ;  /* 0x7015591000087882 */ /* 0x000fe20000000000 */
[----:B------:R-:W-:Y:S01]  /*0bf0*/  UMOV UR9, 0x3fe80938 ;  /* 0x3fe8093800097882 */ /* 0x000fe20000000000 */
[----:B------:R-:W-:-:S02]  /*0c00*/  FSEL R26, R26, -8.06006814911005101289e+34, !P0 ;  /* 0xf9785eba1a1a7808 */ /* 0x000fc40004000000 */
[----:B------:R-:W-:-:S06]  /*0c10*/  FSEL R27, -R19, 0.11223486810922622681, !P0 ;  /* 0x3de5db65131b7808 */ /* 0x000fcc0004000100 */
[----:B--2---:R-:W-:-:S08]  /*0c20*/  DFMA R8, R2, R26, R8 ;  /* 0x0000001a0208722b */ /* 0x004fd00000000008 */
[----:B------:R-:W-:Y:S01]  /*0c30*/  DFMA R26, R2, R8, R10 ;  /* 0x00000008021a722b */ /* 0x000fe2000000000a */
[----:B0-----:R-:W1:Y:S01]  /*0c40*/  MUFU.RSQ64H R11, UR4 ;  /* 0x00000004000b7d08 */ /* 0x001e620008001c00 */
[----:B------:R-:W0:Y:S01]  /*0c50*/  LDC.64 R8, c[0x0][0x390] ;  /* 0x0000e400ff087b82 */ /* 0x000e220000000a00 */
[----:B------:R-:W-:-:S05]  /*0c60*/  UIADD3 UR4, UPT, UPT, UR4, -0x3500000, URZ ;  /* 0xfcb0000004047890 */ /* 0x000fca000fffe0ff */
[----:B---3--:R-:W-:Y:S01]  /*0c70*/  DFMA R12, R2, R26, R12 ;  /* 0x0000001a020c722b */ /* 0x008fe2000000000c */
[----:B------:R-:W-:Y:S02]  /*0c80*/  UISETP.GE.U32.AND UP0, UPT, UR4, 0x7ca00000, UPT ;  /* 0x7ca000000400788c */ /* 0x000fe4000bf06070 */
[----:B------:R-:W-:-:S05]  /*0c90*/  IMAD.U32 R10, RZ, RZ, UR4 ;  /* 0x00000004ff0a7e24 */ /* 0x000fca000f8e00ff */
[----:B------:R-:W-:Y:S02]  /*0ca0*/  DFMA R14, R2, R12, R14 ;  /* 0x0000000c020e722b */ /* 0x000fe4000000000e */
[----:B-1----:R-:W-:-:S06]  /*0cb0*/  DMUL R24, R10, R10 ;  /* 0x0000000a0a187228 */ /* 0x002fcc0000000000 */
[----:B----4-:R-:W-:Y:S02]  /*0cc0*/  DFMA R14, R2, R14, R20 ;  /* 0x0000000e020e722b */ /* 0x010fe40000000014 */
[----:B0-----:R-:W-:Y:S01]  /*0cd0*/  DFMA R12, -R24, R8, 1 ;  /* 0x3ff00000180c742b */ /* 0x001fe20000000108 */
[----:B------:R-:W-:Y:S02]  /*0ce0*/  IMAD.MOV.U32 R24, RZ, RZ, 0x0 ;  /* 0x00000000ff187424 */ /* 0x000fe400078e00ff */
[----:B------:R-:W-:-:S03]  /*0cf0*/  IMAD.MOV.U32 R25, RZ, RZ, 0x3fd80000 ;  /* 0x3fd80000ff197424 */ /* 0x000fc600078e00ff */
[----:B------:R-:W-:-:S03]  /*0d00*/  DFMA R14, R2, R14, R22 ;  /* 0x0000000e020e722b */ /* 0x000fc60000000016 */
[----:B------:R-:W-:Y:S02]  /*0d10*/  DFMA R20, R12, R24, 0.5 ;  /* 0x3fe000000c14742b */ /* 0x000fe40000000018 */
[----:B------:R-:W-:-:S03]  /*0d20*/  DMUL R12, R10, R12 ;  /* 0x0000000c0a0c7228 */ /* 0x000fc60000000000 */
[----:B------:R-:W-:Y:S02]  /*0d30*/  DFMA R16, R14, R16, R16 ;  /* 0x000000100e10722b */ /* 0x000fe40000000010 */
[----:B------:R-:W-:-:S03]  /*0d40*/  DFMA R14, R2, R14, 1 ;  /* 0x3ff00000020e742b */ /* 0x000fc6000000000e */
[----:B------:R-:W-:-:S07]  /*0d50*/  DFMA R10, R20, R12, R10 ;  /* 0x0000000c140a722b */ /* 0x000fce000000000a */
[----:B------:R-:W-:Y:S01]  /*0d60*/  FSEL R20, R14, R16, !P0 ;  /* 0x000000100e147208 */ /* 0x000fe20004000000 */
[----:B------:R-:W-:Y:S01]  /*0d70*/  DMUL R2, R10, R8 ;  /* 0x000000080a027228 */ /* 0x000fe20000000000 */
[----:B------:R-:W-:Y:S01]  /*0d80*/  FSEL R21, R15, R17, !P0 ;  /* 0x000000110f157208 */ /* 0x000fe20004000000 */
[----:B------:R-:W-:Y:S01]  /*0d90*/  VIADD R23, R11, 0xfff00000 ;  /* 0xfff000000b177836 */ /* 0x000fe20000000000 */
[----:B------:R-:W-:Y:S01]  /*0da0*/  LOP3.LUT P0, RZ, R0, 0x2, RZ, 0xc0, !PT ;  /* 0x0000000200ff7812 */ /* 0x000fe2000780c0ff */
[----:B------:R-:W-:-:S03]  /*0db0*/  IMAD.MOV.U32 R22, RZ, RZ, R10 ;  /* 0x000000ffff167224 */ /* 0x000fc600078e000a */
[----:B------:R-:W-:Y:S02]  /*0dc0*/  DADD R14, RZ, -R20 ;  /* 0x00000000ff0e7229 */ /* 0x000fe40000000814 */
[----:B------:R-:W-:Y:S02]  /*0dd0*/  DFMA R12, R2, -R2, R8 ;  /* 0x80000002020c722b */ /* 0x000fe40000000008 */
[----:B------:R-:W-:-:S06]  /*0de0*/  DMUL R8, R4, UR8 ;  /* 0x0000000804087c28 */ /* 0x000fcc0008000000 */
[----:B------:R-:W-:Y:S01]  /*0df0*/  DFMA R16, R12, R22, R2 ;  /* 0x000000160c10722b */ /* 0x000fe20000000002 */
[----:B------:R-:W-:Y:S02]  /*0e00*/  FSEL R4, R20, R14, !P0 ;  /* 0x0000000e14047208 */ /* 0x000fe40004000000 */
[----:B------:R-:W-:Y:S01]  /*0e10*/  FSEL R5, R21, R15, !P0 ;  /* 0x0000000f15057208 */ /* 0x000fe20004000000 */
[----:B------:R-:W-:Y:S07]  /*0e20*/  BRA.U !UP0, `(.L_x_440) ;  /* 0x0000000108087547 */ /* 0x000fee000b800000 */
[----:B------:R-:W-:-:S07]  /*0e30*/  MOV R0, 0xe50 ;  /* 0x00000e5000007802 */ /* 0x000fce0000000f00 */
[----:B------:R-:W-:Y:S05]  /*0e40*/  CALL.REL.NOINC `($__internal_16_$__cuda_sm20_dsqrt_rn_f64_mediumpath_v1) ;  /* 0x00000000001c7944 */ /* 0x000fea0003c00000 */
.L_x_440:
[----:B------:R-:W0:Y:S01]  /*0e50*/  LDC.64 R2, c[0x0][0x380] ;  /* 0x0000e000ff027b82 */ /* 0x000e220000000a00 */
[----:B------:R-:W-:-:S08]  /*0e60*/  DMUL R8, R8, R16 ;  /* 0x0000001008087228 */ /* 0x000fd00000000000 */
[C---:B------:R-:W-:Y:S02]  /*0e70*/  DMUL R12, R8.reuse, R6 ;  /* 0x00000006080c7228 */ /* 0x040fe40000000000 */
[----:B------:R-:W-:Y:S01]  /*0e80*/  DMUL R14, R8, R4 ;  /* 0x00000004080e7228 */ /* 0x000fe20000000000 */
[----:B0-----:R-:W-:-:S06]  /*0e90*/  IMAD.WIDE R18, R18, 0x10, R2 ;  /* 0x0000001012127825 */ /* 0x001fcc00078e0202 */
[----:B------:R-:W-:Y:S01]  /*0ea0*/  STG.E.128 desc[UR6][R18.64], R12 ;  /* 0x0000000c12007986 */ /* 0x000fe2000c101d06 */
[----:B------:R-:W-:Y:S05]  /*0eb0*/  EXIT ;  /* 0x000000000000794d */ /* 0x000fea0003800000 */
        .weak           $__internal_16_$__cuda_sm20_dsqrt_rn_f64_mediumpath_v1
        .type           $__internal_16_$__cuda_sm20_dsqrt_rn_f64_mediumpath_v1,@function
        .size           $__internal_16_$__cuda_sm20_dsqrt_rn_f64_mediumpath_v1,($_Z17kernelSetCoherentP7double2iddd$__internal_trig_reduction_slowpathd - $__internal_16_$__cuda_sm20_dsqrt_rn_f64_mediumpath_v1)
$__internal_16_$__cuda_sm20_dsqrt_rn_f64_mediumpath_v1:
        /* <DEDUP_REMOVED lines=12> */
.L_x_441:
        /* <DEDUP_REMOVED lines=26> */
.L_x_443:
[----:B------:R-:W-:-:S11]  /*1120*/  DADD R2, R10, R10 ;  /* 0x000000000a027229 */ /* 0x000fd6000000000a */
.L_x_442:
[----:B------:R-:W-:Y:S02]  /*1130*/  IMAD.MOV.U32 R16, RZ, RZ, R2 ;  /* 0x000000ffff107224 */ /* 0x000fe400078e0002 */
[----:B------:R-:W-:Y:S02]  /*1140*/  IMAD.MOV.U32 R17, RZ, RZ, R3 ;  /* 0x000000ffff117224 */ /* 0x000fe400078e0003 */
[----:B------:R-:W-:Y:S02]  /*1150*/  IMAD.MOV.U32 R2, RZ, RZ, R0 ;  /* 0x000000ffff027224 */ /* 0x000fe400078e0000 */
[----:B------:R-:W-:-:S04]  /*1160*/  IMAD.MOV.U32 R3, RZ, RZ, 0x0 ;  /* 0x00000000ff037424 */ /* 0x000fc800078e00ff */
[----:B------:R-:W-:Y:S05]  /*1170*/  RET.REL.NODEC R2 `(_Z17kernelSetCoherentP7double2iddd) ;  /* 0xffffffec02a07950 */ /* 0x000fea0003c3ffff */
        .type           $_Z17kernelSetCoherentP7double2iddd$__internal_trig_reduction_slowpathd,@function
        .size           $_Z17kernelSetCoherentP7double2iddd$__internal_trig_reduction_slowpathd,(.L_x_477 - $_Z17kernelSetCoherentP7double2iddd$__internal_trig_reduction_slowpathd)
$_Z17kernelSetCoherentP7double2iddd$__internal_trig_reduction_slowpathd:
        /* <DEDUP_REMOVED lines=24> */
.L_x_448:
        /* <DEDUP_REMOVED lines=23> */
[----:B------:R0:W-:Y:S01]  /*1470*/  STL.64 [R25], R12 ;  /* 0x0000000c19007387 */ /* 0x0001e20000100a00 */
[----:B------:R-:W-:Y:S02]  /*1480*/  IMAD.X R11, RZ, RZ, R10, P1 ;  /* 0x000000ffff0b7224 */ /* 0x000fe400008e060a */
[----:B0-----:R-:W-:Y:S02]  /*1490*/  IMAD.MOV.U32 R12, RZ, RZ, R24 ;  /* 0x000000ffff0c7224 */ /* 0x001fe400078e0018 */
[----:B------:R-:W-:Y:S02]  /*14a0*/  IMAD.MOV.U32 R13, RZ, RZ, R11 ;  /* 0x000000ffff0d7224 */ /* 0x000fe400078e000b */
[----:B------:R-:W-:Y:S05]  /*14b0*/  @P0 BRA `(.L_x_448) ;  /* 0xfffffffc00900947 */ /* 0x000fea000383ffff */
[----:B------:R-:W-:Y:S05]  /*14c0*/  BSYNC.RECONVERGENT B3 ;  /* 0x0000000000037941 */ /* 0x000fea0003800200 */
.L_x_447:
[----:B------:R-:W-:-:S07]  /*14d0*/  IMAD.MOV.U32 R15, RZ, RZ, R0 ;  /* 0x000000ffff0f7224 */ /* 0x000fce00078e0000 */
.L_x_446:
[----:B------:R-:W-:Y:S05]  /*14e0*/  BSYNC.RECONVERGENT B2 ;  /* 0x0000000000027941 */ /* 0x000fea0003800200 */
.L_x_445:
        /* <DEDUP_REMOVED lines=60> */
.L_x_450:
[----:B------:R-:W-:Y:S05]  /*18b0*/  BSYNC.RECONVERGENT B2 ;  /* 0x0000000000027941 */ /* 0x000fea0003800200 */
.L_x_449:
[----:B------:R-:W-:-:S04]  /*18c0*/  IMAD.WIDE.U32 R14, R11, 0x2168c235, RZ ;  /* 0x2168c2350b0e7825 */ /* 0x000fc800078e00ff */
[----:B------:R-:W-:Y:S01]  /*18d0*/  IMAD.MOV.U32 R12, RZ, RZ, R15 ;  /* 0x000000ffff0c7224 */ /* 0x000fe200078e000f */
[----:B------:R-:W-:Y:S01]  /*18e0*/  IADD3 RZ, P1, PT, R14, R14, RZ ;  /* 0x0000000e0eff7210 */ /* 0x000fe20007f3e0ff */
[----:B------:R-:W-:Y:S02]  /*18f0*/  IMAD.MOV.U32 R13, RZ, RZ, RZ ;  /* 0x000000ffff0d7224 */ /* 0x000fe400078e00ff */
[----:B------:R-:W-:Y:S02]  /*1900*/  IMAD R15, R0, -0x36f0255e, RZ ;  /* 0xc90fdaa2000f7824 */ /* 0x000fe400078e02ff */
        /* <DEDUP_REMOVED lines=19> */
[----:B------:R-:W-:-:S04]  /*1a40*/  SHF.R.U64 R11, R11, 0xa, R12 ;  /* 0x0000000a0b0b7819 */ /* 0x000fc8000000120c */
[----:B------:R-:W-:-:S04]  /*1a50*/  IADD3 R11, P2, PT, R11, 0x1, RZ ;  /* 0x000000010b0b7810 */ /* 0x000fc80007f5e0ff */
[----:B------:R-:W-:-:S04]  /*1a60*/  LEA.HI.X R12, R12, RZ, RZ, 0x16, P2 ;  /* 0x000000ff0c0c7211 */ /* 0x000fc800010fb4ff */
[--C-:B------:R-:W-:Y:S02]  /*1a70*/  SHF.R.U64 R10, R11, 0x1, R12.reuse ;  /* 0x000000010b0a7819 */ /* 0x100fe4000000120c */
[----:B------:R-:W-:Y:S01]  /*1a80*/  SHF.R.U32.HI R11, RZ, 0x1e, R9 ;  /* 0x0000001eff0b7819 */ /* 0x000fe20000011609 */
[----:B------:R-:W-:Y:S01]  /*1a90*/  IMAD.SHL.U32 R9, R13, 0x100000, RZ ;  /* 0x001000000d097824 */ /* 0x000fe200078e00ff */
[----:B------:R-:W-:Y:S02]  /*1aa0*/  SHF.R.U32.HI R12, RZ, 0x1, R12 ;  /* 0x00000001ff0c7819 */ /* 0x000fe4000001160c */
[----:B------:R-:W-:Y:S02]  /*1ab0*/  IADD3 R10, P2, P3, RZ, RZ, R10 ;  /* 0x000000ffff0a7210 */ /* 0x000fe40007b5e00a */
[----:B------:R-:W-:Y:S02]  /*1ac0*/  LEA.HI R8, R8, R11, RZ, 0x1 ;  /* 0x0000000b08087211 */ /* 0x000fe400078f08ff */
[----:B------:R-:W-:-:S03]  /*1ad0*/  IADD3.X R9, PT, PT, R9, 0x3fe00000, R12, P2, P3 ;  /* 0x3fe0000009097810 */ /* 0x000fc600017e640c */
[----:B------:R-:W-:Y:S01]  /*1ae0*/  @P1 IMAD.MOV R8, RZ, RZ, -R8 ;  /* 0x000000ffff081224 */ /* 0x000fe200078e0a08 */
[----:B------:R-:W-:-:S07]  /*1af0*/  LOP3.LUT R11, R9, R0, RZ, 0xfc, !PT ;  /* 0x00000000090b7212 */ /* 0x000fce00078efcff */
.L_x_444:
[----:B------:R-:W-:Y:S02]  /*1b00*/  IMAD.MOV.U32 R21, RZ, RZ, 0x0 ;  /* 0x00000000ff157424 */ /* 0x000fe400078e00ff */
[----:B------:R-:W-:Y:S02]  /*1b10*/  IMAD.MOV.U32 R0, RZ, RZ, R8 ;  /* 0x000000ffff007224 */ /* 0x000fe400078e0008 */
[----:B------:R-:W-:Y:S05]  /*1b20*/  RET.REL.NODEC R20 `(_Z17kernelSetCoherentP7double2iddd) ;  /* 0xffffffe414347950 */ /* 0x000fea0003c3ffff */
.L_x_451:
        /* <DEDUP_REMOVED lines=13> */
.L_x_477:


//--------------------- .nv.global.init           --------------------------
	.section	.nv.global.init,"aw",@progbits
	.align	16
.nv.global.init:
	.type		__cudart_sin_cos_coeffs,@object
	.size		__cudart_sin_cos_coeffs,(__cudart_i2opi_d - __cudart_sin_cos_coeffs)
__cudart_sin_cos_coeffs:
        /*0000*/ 	.byte	0x46, 0xd2, 0xb0, 0x2c, 0xf1, 0xe5, 0x5a, 0xbe, 0x92, 0xe3, 0xac, 0x69, 0xe3, 0x1d, 0xc7, 0x3e
        /*0010*/ 	.byte	0xa1, 0x62, 0xdb, 0x19, 0xa0, 0x01, 0x2a, 0xbf, 0x18, 0x08, 0x11, 0x11, 0x11, 0x11, 0x81, 0x3f
        /*0020*/ 	.byte	0x54, 0x55, 0x55, 0x55, 0x55, 0x55, 0xc5, 0xbf, 0x00, 0x00, 0x00, 0x00, 0x00, 0x00, 0x00, 0x00
        /*0030*/ 	.byte	0x00, 0x00, 0x00, 0x00, 0x00, 0x00, 0x00, 0x00, 0x64, 0x81, 0xfd, 0x20, 0x83, 0xff, 0xa8, 0xbd
        /*0040*/ 	.byte	0x28, 0x85, 0xef, 0xc1, 0xa7, 0xee, 0x21, 0x3e, 0xd9, 0xe6, 0x06, 0x8e, 0x4f, 0x7e, 0x92, 0xbe
        /*0050*/ 	.byte	0xe9, 0xbc, 0xdd, 0x19, 0xa0, 0x01, 0xfa, 0x3e, 0x47, 0x5d, 0xc1, 0x16, 0x6c, 0xc1, 0x56, 0xbf
        /*0060*/ 	.byte	0x51, 0x55, 0x55, 0x55, 0x55, 0x55, 0xa5, 0x3f, 0x00, 0x00, 0x00, 0x00, 0x00, 0x00, 0xe0, 0xbf
        /*0070*/ 	.byte	0x00, 0x00, 0x00, 0x00, 0x00, 0x00, 0xf0, 0x3f, 0x00, 0x00, 0x00, 0x00, 0x00, 0x00, 0x00, 0x00
	.type		__cudart_i2opi_d,@object
	.size		__cudart_i2opi_d,(.L_0 - __cudart_i2opi_d)
__cudart_i2opi_d:
        /* <DEDUP_REMOVED lines=9> */
.L_0:


//--------------------- .nv.shared.kernelComputeRegisterProbabilities --------------------------
	.section	.nv.shared.kernelComputeRegisterProbabilities,"aw",@nobits
	.sectionflags	@""
	.align	16
	.zero		1024


//--------------------- .nv.shared.reserved.0     --------------------------
	.section	.nv.shared.reserved.0,"aw",@nobits
	.weak		__nv_reservedSMEM_offset_0_alias
	.size		__nv_reservedSMEM_offset_0_alias, 0, 64
	.other		__nv_reservedSMEM_offset_0_alias,@"STO_CUDA_RESERVED_SHARED STV_DEFAULT"
__nv_reservedSMEM_offset_0_alias:
	.zero		0
	.zero		64


//--------------------- .nv.shared._Z25kernelComputeInnerProductP7double2PKS_PS0_iPKiPKmm --------------------------
	.section	.nv.shared._Z25kernelComputeInnerProductP7double2PKS_PS0_iPKiPKmm,"aw",@nobits
	.sectionflags	@""
	.align	16
	.zero		1024


//--------------------- .nv.shared._Z25kernelComputeJointMeasurePdPK7double2iimiPKiPKm --------------------------
	.section	.nv.shared._Z25kernelComputeJointMeasurePdPK7double2iimiPKiPKm,"aw",@nobits
	.sectionflags	@""
	.align	16
	.zero		1024


//--------------------- .nv.shared._Z28kernelComputeHusimiQFullModePdPK7double2ididiPKiPKm --------------------------
	.section	.nv.shared._Z28kernelComputeHusimiQFullModePdPK7double2ididiPKiPKm,"aw",@nobits
	.sectionflags	@""
	.align	16
	.zero		1024


//--------------------- .nv.shared._Z27kernelComputeWignerFullModePdPK7double2iididdiPKiPKm --------------------------
	.section	.nv.shared._Z27kernelComputeWignerFullModePdPK7double2iididdiPKiPKm,"aw",@nobits
	.sectionflags	@""
	.align	16
	.zero		1024


//--------------------- .nv.shared._Z30kernelComputeWignerSingleSlicePdPK7double2iPKiididdS4_PKm --------------------------
	.section	.nv.shared._Z30kernelComputeWignerSingleSlicePdPK7double2iPKiididdS4_PKm,"aw",@nobits
	.sectionflags	@""
	.align	16
	.zero		1024


//--------------------- .nv.shared._Z25kernelApplyScalarRegisterP7double2miPKid --------------------------
	.section	.nv.shared._Z25kernelApplyScalarRegisterP7double2miPKid,"aw",@nobits
	.sectionflags	@""
	.align	16
	.zero		1024


//--------------------- .nv.shared._Z20kernelApplyTwoModeQQP7double2miiPKiPKdPKmd --------------------------
	.section	.nv.shared._Z20kernelApplyTwoModeQQP7double2miiPKiPKdPKmd,"aw",@nobits
	.sectionflags	@""
	.align	16
	.zero		1024


//--------------------- .nv.shared._Z20kernelApplyOneModeQ2P7double2miPKiPKdPKmd --------------------------
	.section	.nv.shared._Z20kernelApplyOneModeQ2P7double2miPKiPKdPKmd,"aw",@nobits
	.sectionflags	@""
	.align	16
	.zero		1024


//--------------------- .nv.shared._Z14kernelHadamardP7double2miiPKiPKm --------------------------
	.section	.nv.shared._Z14kernelHadamardP7double2miiPKiPKm,"aw",@nobits
	.sectionflags	@""
	.align	16
	.zero		1024


//--------------------- .nv.shared._Z19kernelPauliRotationP7double2miiPKiPKmid --------------------------
	.section	.nv.shared._Z19kernelPauliRotationP7double2miiPKiPKmid,"aw",@nobits
	.sectionflags	@""
	.align	16
	.zero		1024


//--------------------- .nv.shared._Z22kernelApplyControlledQP7double2miiiPKiPKdPKmd --------------------------
	.section	.nv.shared._Z22kernelApplyControlledQP7double2miiiPKiPKdPKmd,"aw",@nobits
	.sectionflags	@""
	.align	16
	.zero		1024


//--------------------- .nv.shared._Z19kernelApplyOneModeQP7double2miPKiPKdPKmd --------------------------
	.section	.nv.shared._Z19kernelApplyOneModeQP7double2miPKiPKdPKmd,"aw",@nobits
	.sectionflags	@""
	.align	16
	.zero		1024


//--------------------- .nv.shared._Z14kernelSetFocksP7double2idPKS_i --------------------------
	.section	.nv.shared._Z14kernelSetFocksP7double2idPKS_i,"aw",@nobits
	.sectionflags	@""
	.align	16
	.zero		1024


//--------------------- .nv.shared._Z13kernelSetFockP7double2idi --------------------------
	.section	.nv.shared._Z13kernelSetFockP7double2idi,"aw",@nobits
	.sectionflags	@""
	.align	16
	.zero		1024


//--------------------- .nv.shared._Z17kernelSetCoherentP7double2iddd --------------------------
	.section	.nv.shared._Z17kernelSetCoherentP7double2iddd,"aw",@nobits
	.sectionflags	@""
	.align	16
	.zero		1024


//--------------------- .nv.constant0.kernelComputeRegisterProbabilities --------------------------
	.section	.nv.constant0.kernelComputeRegisterProbabilities,"a",@progbits
	.sectionflags	@""
	.align	4
.nv.constant0.kernelComputeRegisterProbabilities:
	.zero		928


//--------------------- .nv.constant0._Z25kernelComputeInnerProductP7double2PKS_PS0_iPKiPKmm --------------------------
	.section	.nv.constant0._Z25kernelComputeInnerProductP7double2PKS_PS0_iPKiPKmm,"a",@progbits
	.sectionflags	@""
	.align	4
.nv.constant0._Z25kernelComputeInnerProductP7double2PKS_PS0_iPKiPKmm:
	.zero		952


//--------------------- .nv.constant0._Z25kernelComputeJointMeasurePdPK7double2iimiPKiPKm --------------------------
	.section	.nv.constant0._Z25kernelComputeJointMeasurePdPK7double2iimiPKiPKm,"a",@progbits
	.sectionflags	@""
	.align	4
.nv.constant0._Z25kernelComputeJointMeasurePdPK7double2iimiPKiPKm:
	.zero		952


//--------------------- .nv.constant0._Z28kernelComputeHusimiQFullModePdPK7double2ididiPKiPKm --------------------------
	.section	.nv.constant0._Z28kernelComputeHusimiQFullModePdPK7double2ididiPKiPKm,"a",@progbits
	.sectionflags	@""
	.align	4
.nv.constant0._Z28kernelComputeHusimiQFullModePdPK7double2ididiPKiPKm:
	.zero		968


//--------------------- .nv.constant0._Z27kernelComputeWignerFullModePdPK7double2iididdiPKiPKm --------------------------
	.section	.nv.constant0._Z27kernelComputeWignerFullModePdPK7double2iididdiPKiPKm,"a",@progbits
	.sectionflags	@""
	.align	4
.nv.constant0._Z27kernelComputeWignerFullModePdPK7double2iididdiPKiPKm:
	.zero		976


//--------------------- .nv.constant0._Z30kernelComputeWignerSingleSlicePdPK7double2iPKiididdS4_PKm --------------------------
	.section	.nv.constant0._Z30kernelComputeWignerSingleSlicePdPK7double2iPKiididdS4_PKm,"a",@progbits
	.sectionflags	@""
	.align	4
.nv.constant0._Z30kernelComputeWignerSingleSlicePdPK7double2iPKiididdS4_PKm:
	.zero		984


//--------------------- .nv.constant0._Z25kernelApplyScalarRegisterP7double2miPKid --------------------------
	.section	.nv.constant0._Z25kernelApplyScalarRegisterP7double2miPKid,"a",@progbits
	.sectionflags	@""
	.align	4
.nv.constant0._Z25kernelApplyScalarRegisterP7double2miPKid:
	.zero		936


//--------------------- .nv.constant0._Z20kernelApplyTwoModeQQP7double2miiPKiPKdPKmd --------------------------
	.section	.nv.constant0._Z20kernelApplyTwoModeQQP7double2miiPKiPKdPKmd,"a",@progbits
	.sectionflags	@""
	.align	4
.nv.constant0._Z20kernelApplyTwoModeQQP7double2miiPKiPKdPKmd:
	.zero		952


//--------------------- .nv.constant0._Z20kernelApplyOneModeQ2P7double2miPKiPKdPKmd --------------------------
	.section	.nv.constant0._Z20kernelApplyOneModeQ2P7double2miPKiPKdPKmd,"a",@progbits
	.sectionflags	@""
	.align	4
.nv.constant0._Z20kernelApplyOneModeQ2P7double2miPKiPKdPKmd:
	.zero		952


//--------------------- .nv.constant0._Z14kernelHadamardP7double2miiPKiPKm --------------------------
	.section	.nv.constant0._Z14kernelHadamardP7double2miiPKiPKm,"a",@progbits
	.sectionflags	@""
	.align	4
.nv.constant0._Z14kernelHadamardP7double2miiPKiPKm:
	.zero		936


//--------------------- .nv.constant0._Z19kernelPauliRotationP7double2miiPKiPKmid --------------------------
	.section	.nv.constant0._Z19kernelPauliRotationP7double2miiPKiPKmid,"a",@progbits
	.sectionflags	@""
	.align	4
.nv.constant0._Z19kernelPauliRotationP7double2miiPKiPKmid:
	.zero		952


//--------------------- .nv.constant0._Z22kernelApplyControlledQP7double2miiiPKiPKdPKmd --------------------------
	.section	.nv.constant0._Z22kernelApplyControlledQP7double2miiiPKiPKdPKmd,"a",@progbits
	.sectionflags	@""
	.align	4
.nv.constant0._Z22kernelApplyControlledQP7double2miiiPKiPKdPKmd:
	.zero		960


//--------------------- .nv.constant0._Z19kernelApplyOneModeQP7double2miPKiPKdPKmd --------------------------
	.section	.nv.constant0._Z19kernelApplyOneModeQP7double2miPKiPKdPKmd,"a",@progbits
	.sectionflags	@""
	.align	4
.nv.constant0._Z19kernelApplyOneModeQP7double2miPKiPKdPKmd:
	.zero		952


//--------------------- .nv.constant0._Z14kernelSetFocksP7double2idPKS_i --------------------------
	.section	.nv.constant0._Z14kernelSetFocksP7double2idPKS_i,"a",@progbits
	.sectionflags	@""
	.align	4
.nv.constant0._Z14kernelSetFocksP7double2idPKS_i:
	.zero		932


//--------------------- .nv.constant0._Z13kernelSetFockP7double2idi --------------------------
	.section	.nv.constant0._Z13kernelSetFockP7double2idi,"a",@progbits
	.sectionflags	@""
	.align	4
.nv.constant0._Z13kernelSetFockP7double2idi:
	.zero		924


//--------------------- .nv.constant0._Z17kernelSetCoherentP7double2iddd --------------------------
	.section	.nv.constant0._Z17kernelSetCoherentP7double2iddd,"a",@progbits
	.sectionflags	@""
	.align	4
.nv.constant0._Z17kernelSetCoherentP7double2iddd:
	.zero		936


//--------------------- SYMBOLS --------------------------

	.type		.nv.reservedSmem.offset0,@object
	.size		.nv.reservedSmem.offset0,0x4
	.type		.nv.reservedSmem.cap,@object
	.size		.nv.reservedSmem.cap,0x4
